//
// Generated by NVIDIA NVVM Compiler
//
// Compiler Build ID: CL-36424714
// Cuda compilation tools, release 13.0, V13.0.88
// Based on NVVM 20.0.0
//

.version 9.0
.target sm_100
.address_size 64

	// .globl	_Z21finalizeResultsKernelPKmPdi
.global .align 4 .b8 precalc_xorwow_matrix[102400];
.global .align 4 .b8 precalc_xorwow_offset_matrix[102400];
.global .align 4 .b8 mrg32k3aM1[2304];
.global .align 4 .b8 mrg32k3aM2[2304];
.global .align 4 .b8 mrg32k3aM1SubSeq[2016];
.global .align 4 .b8 mrg32k3aM2SubSeq[2016];
.global .align 4 .b8 mrg32k3aM1Seq[2304];
.global .align 4 .b8 mrg32k3aM2Seq[2304];
.const .align 8 .b8 __cr_lgamma_table[72];

.visible .entry _Z21finalizeResultsKernelPKmPdi(
	.param .u64 .ptr .align 1 _Z21finalizeResultsKernelPKmPdi_param_0,
	.param .u64 .ptr .align 1 _Z21finalizeResultsKernelPKmPdi_param_1,
	.param .u32 _Z21finalizeResultsKernelPKmPdi_param_2
)
{
	.reg .pred 	%p<2>;
	.reg .b32 	%r<6>;
	.reg .b64 	%rd<9>;
	.reg .b64 	%fd<3>;

	ld.param.u64 	%rd1, [_Z21finalizeResultsKernelPKmPdi_param_0];
	ld.param.u64 	%rd2, [_Z21finalizeResultsKernelPKmPdi_param_1];
	ld.param.u32 	%r2, [_Z21finalizeResultsKernelPKmPdi_param_2];
	mov.u32 	%r3, %ctaid.x;
	mov.u32 	%r4, %ntid.x;
	mov.u32 	%r5, %tid.x;
	mad.lo.s32 	%r1, %r3, %r4, %r5;
	setp.ge.s32 	%p1, %r1, %r2;
	@%p1 bra 	$L__BB0_2;
	cvta.to.global.u64 	%rd3, %rd1;
	cvta.to.global.u64 	%rd4, %rd2;
	mul.wide.s32 	%rd5, %r1, 8;
	add.s64 	%rd6, %rd3, %rd5;
	ld.global.nc.u64 	%rd7, [%rd6];
	cvt.rn.f64.u64 	%fd1, %rd7;
	div.rn.f64 	%fd2, %fd1, 0d4094400000000000;
	add.s64 	%rd8, %rd4, %rd5;
	st.global.f64 	[%rd8], %fd2;
$L__BB0_2:
	ret;

}
	// .globl	_Z34evaluatePopulationKernel_OptimizedPKiS0_PKfPmiiS3_
.visible .entry _Z34evaluatePopulationKernel_OptimizedPKiS0_PKfPmiiS3_(
	.param .u64 .ptr .align 1 _Z34evaluatePopulationKernel_OptimizedPKiS0_PKfPmiiS3__param_0,
	.param .u64 .ptr .align 1 _Z34evaluatePopulationKernel_OptimizedPKiS0_PKfPmiiS3__param_1,
	.param .u64 .ptr .align 1 _Z34evaluatePopulationKernel_OptimizedPKiS0_PKfPmiiS3__param_2,
	.param .u64 .ptr .align 1 _Z34evaluatePopulationKernel_OptimizedPKiS0_PKfPmiiS3__param_3,
	.param .u32 _Z34evaluatePopulationKernel_OptimizedPKiS0_PKfPmiiS3__param_4,
	.param .u32 _Z34evaluatePopulationKernel_OptimizedPKiS0_PKfPmiiS3__param_5,
	.param .u64 .ptr .align 1 _Z34evaluatePopulationKernel_OptimizedPKiS0_PKfPmiiS3__param_6
)
{
	.local .align 16 .b8 	__local_depot1[5408];
	.reg .b64 	%SP;
	.reg .b64 	%SPL;
	.reg .pred 	%p<606>;
	.reg .b32 	%r<681>;
	.reg .b32 	%f<1003>;
	.reg .b64 	%rd<2960>;

	mov.u64 	%SPL, __local_depot1;
	ld.param.u64 	%rd501, [_Z34evaluatePopulationKernel_OptimizedPKiS0_PKfPmiiS3__param_0];
	ld.param.u64 	%rd505, [_Z34evaluatePopulationKernel_OptimizedPKiS0_PKfPmiiS3__param_1];
	ld.param.u64 	%rd502, [_Z34evaluatePopulationKernel_OptimizedPKiS0_PKfPmiiS3__param_2];
	ld.param.u64 	%rd503, [_Z34evaluatePopulationKernel_OptimizedPKiS0_PKfPmiiS3__param_3];
	ld.param.u32 	%r654, [_Z34evaluatePopulationKernel_OptimizedPKiS0_PKfPmiiS3__param_4];
	ld.param.u32 	%r81, [_Z34evaluatePopulationKernel_OptimizedPKiS0_PKfPmiiS3__param_5];
	cvta.to.global.u64 	%rd1, %rd505;
	add.u64 	%rd2, %SPL, 0;
	add.u64 	%rd3, %SPL, 5184;
	add.u64 	%rd4, %SPL, 5296;
	mov.u32 	%r82, %ctaid.x;
	mov.u32 	%r83, %ntid.x;
	mov.u32 	%r84, %tid.x;
	mad.lo.s32 	%r1, %r82, %r83, %r84;
	setp.gt.s32 	%p1, %r1, 4095;
	@%p1 bra 	$L__BB1_508;
	cvta.to.global.u64 	%rd510, %rd501;
	cvt.s64.s32 	%rd5, %r1;
	mul.lo.s32 	%r86, %r1, 14;
	mul.wide.s32 	%rd511, %r86, 4;
	add.s64 	%rd512, %rd510, %rd511;
	ld.global.nc.u32 	%r87, [%rd512];
	cvt.rn.f32.s32 	%f195, %r87;
	div.rn.f32 	%f1, %f195, 0f42C80000;
	ld.global.nc.u32 	%r88, [%rd512+4];
	cvt.rn.f32.s32 	%f196, %r88;
	div.rn.f32 	%f2, %f196, 0f42C80000;
	ld.global.nc.u32 	%r89, [%rd512+8];
	cvt.rn.f32.s32 	%f197, %r89;
	div.rn.f32 	%f3, %f197, 0f42C80000;
	ld.global.nc.u32 	%r90, [%rd512+12];
	cvt.rn.f32.s32 	%f198, %r90;
	div.rn.f32 	%f4, %f198, 0f42C80000;
	ld.global.nc.u32 	%r91, [%rd512+16];
	cvt.rn.f32.s32 	%f199, %r91;
	div.rn.f32 	%f5, %f199, 0f42C80000;
	ld.global.nc.u32 	%r92, [%rd512+20];
	cvt.rn.f32.s32 	%f200, %r92;
	div.rn.f32 	%f6, %f200, 0f42C80000;
	ld.global.nc.u32 	%r93, [%rd512+24];
	cvt.rn.f32.s32 	%f201, %r93;
	div.rn.f32 	%f7, %f201, 0f42C80000;
	ld.global.nc.u32 	%r94, [%rd512+28];
	cvt.rn.f32.s32 	%f202, %r94;
	div.rn.f32 	%f8, %f202, 0f42C80000;
	ld.global.nc.u32 	%r95, [%rd512+32];
	cvt.rn.f32.s32 	%f203, %r95;
	div.rn.f32 	%f9, %f203, 0f42C80000;
	ld.global.nc.u32 	%r96, [%rd512+36];
	cvt.rn.f32.s32 	%f204, %r96;
	div.rn.f32 	%f10, %f204, 0f42C80000;
	ld.global.nc.u32 	%r97, [%rd512+40];
	cvt.rn.f32.s32 	%f205, %r97;
	div.rn.f32 	%f11, %f205, 0f42C80000;
	ld.global.nc.u32 	%r98, [%rd512+44];
	cvt.rn.f32.s32 	%f206, %r98;
	div.rn.f32 	%f12, %f206, 0f42C80000;
	ld.global.nc.u32 	%r99, [%rd512+48];
	cvt.rn.f32.s32 	%f207, %r99;
	div.rn.f32 	%f13, %f207, 0f42C80000;
	ld.global.nc.u32 	%r100, [%rd512+52];
	cvt.rn.f32.s32 	%f208, %r100;
	div.rn.f32 	%f14, %f208, 0f42C80000;
	add.s64 	%rd509, %rd502, 5184;
	// begin inline asm
	ld.global.nc.f32 %f194, [%rd509];
	// end inline asm
	add.s64 	%rd6, %rd1, 32;
	mov.b32 	%r646, 0;
$L__BB1_2:
	mov.b64 	%rd513, 0;
	st.local.v2.u64 	[%rd3], {%rd513, %rd513};
	st.local.v2.u64 	[%rd3+16], {%rd513, %rd513};
	st.local.v2.u64 	[%rd3+32], {%rd513, %rd513};
	st.local.v2.u64 	[%rd3+48], {%rd513, %rd513};
	st.local.v2.u64 	[%rd3+64], {%rd513, %rd513};
	st.local.v2.u64 	[%rd3+80], {%rd513, %rd513};
	st.local.v2.u64 	[%rd3+96], {%rd513, %rd513};
	mul.wide.u32 	%rd514, %r646, 5184;
	add.s64 	%rd2756, %rd6, %rd514;
	mov.b32 	%r647, 0;
$L__BB1_3:
	ld.global.nc.u32 	%r102, [%rd2756+-32];
	mul.wide.s32 	%rd515, %r102, 8;
	add.s64 	%rd516, %rd3, %rd515;
	ld.local.u64 	%rd517, [%rd516];
	add.s64 	%rd518, %rd517, 1;
	st.local.u64 	[%rd516], %rd518;
	ld.global.nc.u32 	%r103, [%rd2756+-28];
	mul.wide.s32 	%rd519, %r103, 8;
	add.s64 	%rd520, %rd3, %rd519;
	ld.local.u64 	%rd521, [%rd520];
	add.s64 	%rd522, %rd521, 1;
	st.local.u64 	[%rd520], %rd522;
	ld.global.nc.u32 	%r104, [%rd2756+-24];
	mul.wide.s32 	%rd523, %r104, 8;
	add.s64 	%rd524, %rd3, %rd523;
	ld.local.u64 	%rd525, [%rd524];
	add.s64 	%rd526, %rd525, 1;
	st.local.u64 	[%rd524], %rd526;
	ld.global.nc.u32 	%r105, [%rd2756+-20];
	mul.wide.s32 	%rd527, %r105, 8;
	add.s64 	%rd528, %rd3, %rd527;
	ld.local.u64 	%rd529, [%rd528];
	add.s64 	%rd530, %rd529, 1;
	st.local.u64 	[%rd528], %rd530;
	ld.global.nc.u32 	%r106, [%rd2756+-16];
	mul.wide.s32 	%rd531, %r106, 8;
	add.s64 	%rd532, %rd3, %rd531;
	ld.local.u64 	%rd533, [%rd532];
	add.s64 	%rd534, %rd533, 1;
	st.local.u64 	[%rd532], %rd534;
	ld.global.nc.u32 	%r107, [%rd2756+-12];
	mul.wide.s32 	%rd535, %r107, 8;
	add.s64 	%rd536, %rd3, %rd535;
	ld.local.u64 	%rd537, [%rd536];
	add.s64 	%rd538, %rd537, 1;
	st.local.u64 	[%rd536], %rd538;
	ld.global.nc.u32 	%r108, [%rd2756+-8];
	mul.wide.s32 	%rd539, %r108, 8;
	add.s64 	%rd540, %rd3, %rd539;
	ld.local.u64 	%rd541, [%rd540];
	add.s64 	%rd542, %rd541, 1;
	st.local.u64 	[%rd540], %rd542;
	ld.global.nc.u32 	%r109, [%rd2756+-4];
	mul.wide.s32 	%rd543, %r109, 8;
	add.s64 	%rd544, %rd3, %rd543;
	ld.local.u64 	%rd545, [%rd544];
	add.s64 	%rd546, %rd545, 1;
	st.local.u64 	[%rd544], %rd546;
	ld.global.nc.u32 	%r110, [%rd2756];
	mul.wide.s32 	%rd547, %r110, 8;
	add.s64 	%rd548, %rd3, %rd547;
	ld.local.u64 	%rd549, [%rd548];
	add.s64 	%rd550, %rd549, 1;
	st.local.u64 	[%rd548], %rd550;
	ld.global.nc.u32 	%r111, [%rd2756+4];
	mul.wide.s32 	%rd551, %r111, 8;
	add.s64 	%rd552, %rd3, %rd551;
	ld.local.u64 	%rd553, [%rd552];
	add.s64 	%rd554, %rd553, 1;
	st.local.u64 	[%rd552], %rd554;
	ld.global.nc.u32 	%r112, [%rd2756+8];
	mul.wide.s32 	%rd555, %r112, 8;
	add.s64 	%rd556, %rd3, %rd555;
	ld.local.u64 	%rd557, [%rd556];
	add.s64 	%rd558, %rd557, 1;
	st.local.u64 	[%rd556], %rd558;
	ld.global.nc.u32 	%r113, [%rd2756+12];
	mul.wide.s32 	%rd559, %r113, 8;
	add.s64 	%rd560, %rd3, %rd559;
	ld.local.u64 	%rd561, [%rd560];
	add.s64 	%rd562, %rd561, 1;
	st.local.u64 	[%rd560], %rd562;
	ld.global.nc.u32 	%r114, [%rd2756+16];
	mul.wide.s32 	%rd563, %r114, 8;
	add.s64 	%rd564, %rd3, %rd563;
	ld.local.u64 	%rd565, [%rd564];
	add.s64 	%rd566, %rd565, 1;
	st.local.u64 	[%rd564], %rd566;
	ld.global.nc.u32 	%r115, [%rd2756+20];
	mul.wide.s32 	%rd567, %r115, 8;
	add.s64 	%rd568, %rd3, %rd567;
	ld.local.u64 	%rd569, [%rd568];
	add.s64 	%rd570, %rd569, 1;
	st.local.u64 	[%rd568], %rd570;
	ld.global.nc.u32 	%r116, [%rd2756+24];
	mul.wide.s32 	%rd571, %r116, 8;
	add.s64 	%rd572, %rd3, %rd571;
	ld.local.u64 	%rd573, [%rd572];
	add.s64 	%rd574, %rd573, 1;
	st.local.u64 	[%rd572], %rd574;
	ld.global.nc.u32 	%r117, [%rd2756+28];
	mul.wide.s32 	%rd575, %r117, 8;
	add.s64 	%rd576, %rd3, %rd575;
	ld.local.u64 	%rd577, [%rd576];
	add.s64 	%rd578, %rd577, 1;
	st.local.u64 	[%rd576], %rd578;
	add.s32 	%r647, %r647, 16;
	add.s64 	%rd2756, %rd2756, 64;
	setp.ne.s32 	%p2, %r647, 1296;
	@%p2 bra 	$L__BB1_3;
	mul.wide.u32 	%rd579, %r646, 4;
	add.s64 	%rd10, %rd2, %rd579;
	mov.b32 	%r118, 0;
	st.local.u32 	[%rd10], %r118;
	ld.local.u64 	%rd11, [%rd3];
	setp.eq.s64 	%p3, %rd11, 0;
	mov.f32 	%f920, 0f00000000;
	@%p3 bra 	$L__BB1_6;
	cvt.rn.f32.u64 	%f211, %rd11;
	shl.b64 	%rd581, %rd11, 2;
	add.s64 	%rd580, %rd502, %rd581;
	// begin inline asm
	ld.global.nc.f32 %f210, [%rd580];
	// end inline asm
	div.rn.f32 	%f212, %f211, 0fC4A20000;
	sub.f32 	%f213, %f210, %f194;
	mul.f32 	%f214, %f212, %f213;
	fma.rn.f32 	%f920, %f1, %f214, 0f00000000;
	st.local.f32 	[%rd10], %f920;
$L__BB1_6:
	ld.local.u64 	%rd12, [%rd3+8];
	setp.eq.s64 	%p4, %rd12, 0;
	@%p4 bra 	$L__BB1_8;
	cvt.rn.f32.u64 	%f216, %rd12;
	shl.b64 	%rd583, %rd12, 2;
	add.s64 	%rd582, %rd502, %rd583;
	// begin inline asm
	ld.global.nc.f32 %f215, [%rd582];
	// end inline asm
	div.rn.f32 	%f217, %f216, 0fC4A20000;
	sub.f32 	%f218, %f215, %f194;
	mul.f32 	%f219, %f217, %f218;
	fma.rn.f32 	%f920, %f2, %f219, %f920;
	st.local.f32 	[%rd10], %f920;
$L__BB1_8:
	ld.local.u64 	%rd13, [%rd3+16];
	setp.eq.s64 	%p5, %rd13, 0;
	@%p5 bra 	$L__BB1_10;
	cvt.rn.f32.u64 	%f221, %rd13;
	shl.b64 	%rd585, %rd13, 2;
	add.s64 	%rd584, %rd502, %rd585;
	// begin inline asm
	ld.global.nc.f32 %f220, [%rd584];
	// end inline asm
	div.rn.f32 	%f222, %f221, 0fC4A20000;
	sub.f32 	%f223, %f220, %f194;
	mul.f32 	%f224, %f222, %f223;
	fma.rn.f32 	%f920, %f3, %f224, %f920;
	st.local.f32 	[%rd10], %f920;
$L__BB1_10:
	ld.local.u64 	%rd14, [%rd3+24];
	setp.eq.s64 	%p6, %rd14, 0;
	@%p6 bra 	$L__BB1_12;
	cvt.rn.f32.u64 	%f226, %rd14;
	shl.b64 	%rd587, %rd14, 2;
	add.s64 	%rd586, %rd502, %rd587;
	// begin inline asm
	ld.global.nc.f32 %f225, [%rd586];
	// end inline asm
	div.rn.f32 	%f227, %f226, 0fC4A20000;
	sub.f32 	%f228, %f225, %f194;
	mul.f32 	%f229, %f227, %f228;
	fma.rn.f32 	%f920, %f4, %f229, %f920;
	st.local.f32 	[%rd10], %f920;
$L__BB1_12:
	ld.local.u64 	%rd15, [%rd3+32];
	setp.eq.s64 	%p7, %rd15, 0;
	@%p7 bra 	$L__BB1_14;
	cvt.rn.f32.u64 	%f231, %rd15;
	shl.b64 	%rd589, %rd15, 2;
	add.s64 	%rd588, %rd502, %rd589;
	// begin inline asm
	ld.global.nc.f32 %f230, [%rd588];
	// end inline asm
	div.rn.f32 	%f232, %f231, 0fC4A20000;
	sub.f32 	%f233, %f230, %f194;
	mul.f32 	%f234, %f232, %f233;
	fma.rn.f32 	%f920, %f5, %f234, %f920;
	st.local.f32 	[%rd10], %f920;
$L__BB1_14:
	ld.local.u64 	%rd16, [%rd3+40];
	setp.eq.s64 	%p8, %rd16, 0;
	@%p8 bra 	$L__BB1_16;
	cvt.rn.f32.u64 	%f236, %rd16;
	shl.b64 	%rd591, %rd16, 2;
	add.s64 	%rd590, %rd502, %rd591;
	// begin inline asm
	ld.global.nc.f32 %f235, [%rd590];
	// end inline asm
	div.rn.f32 	%f237, %f236, 0fC4A20000;
	sub.f32 	%f238, %f235, %f194;
	mul.f32 	%f239, %f237, %f238;
	fma.rn.f32 	%f920, %f6, %f239, %f920;
	st.local.f32 	[%rd10], %f920;
$L__BB1_16:
	ld.local.u64 	%rd17, [%rd3+48];
	setp.eq.s64 	%p9, %rd17, 0;
	@%p9 bra 	$L__BB1_18;
	cvt.rn.f32.u64 	%f241, %rd17;
	shl.b64 	%rd593, %rd17, 2;
	add.s64 	%rd592, %rd502, %rd593;
	// begin inline asm
	ld.global.nc.f32 %f240, [%rd592];
	// end inline asm
	div.rn.f32 	%f242, %f241, 0fC4A20000;
	sub.f32 	%f243, %f240, %f194;
	mul.f32 	%f244, %f242, %f243;
	fma.rn.f32 	%f920, %f7, %f244, %f920;
	st.local.f32 	[%rd10], %f920;
$L__BB1_18:
	ld.local.u64 	%rd18, [%rd3+56];
	setp.eq.s64 	%p10, %rd18, 0;
	@%p10 bra 	$L__BB1_20;
	cvt.rn.f32.u64 	%f246, %rd18;
	shl.b64 	%rd595, %rd18, 2;
	add.s64 	%rd594, %rd502, %rd595;
	// begin inline asm
	ld.global.nc.f32 %f245, [%rd594];
	// end inline asm
	div.rn.f32 	%f247, %f246, 0fC4A20000;
	sub.f32 	%f248, %f245, %f194;
	mul.f32 	%f249, %f247, %f248;
	fma.rn.f32 	%f920, %f8, %f249, %f920;
	st.local.f32 	[%rd10], %f920;
$L__BB1_20:
	ld.local.u64 	%rd19, [%rd3+64];
	setp.eq.s64 	%p11, %rd19, 0;
	@%p11 bra 	$L__BB1_22;
	cvt.rn.f32.u64 	%f251, %rd19;
	shl.b64 	%rd597, %rd19, 2;
	add.s64 	%rd596, %rd502, %rd597;
	// begin inline asm
	ld.global.nc.f32 %f250, [%rd596];
	// end inline asm
	div.rn.f32 	%f252, %f251, 0fC4A20000;
	sub.f32 	%f253, %f250, %f194;
	mul.f32 	%f254, %f252, %f253;
	fma.rn.f32 	%f920, %f9, %f254, %f920;
	st.local.f32 	[%rd10], %f920;
$L__BB1_22:
	ld.local.u64 	%rd20, [%rd3+72];
	setp.eq.s64 	%p12, %rd20, 0;
	@%p12 bra 	$L__BB1_24;
	cvt.rn.f32.u64 	%f256, %rd20;
	shl.b64 	%rd599, %rd20, 2;
	add.s64 	%rd598, %rd502, %rd599;
	// begin inline asm
	ld.global.nc.f32 %f255, [%rd598];
	// end inline asm
	div.rn.f32 	%f257, %f256, 0fC4A20000;
	sub.f32 	%f258, %f255, %f194;
	mul.f32 	%f259, %f257, %f258;
	fma.rn.f32 	%f920, %f10, %f259, %f920;
	st.local.f32 	[%rd10], %f920;
$L__BB1_24:
	ld.local.u64 	%rd21, [%rd3+80];
	setp.eq.s64 	%p13, %rd21, 0;
	@%p13 bra 	$L__BB1_26;
	cvt.rn.f32.u64 	%f261, %rd21;
	shl.b64 	%rd601, %rd21, 2;
	add.s64 	%rd600, %rd502, %rd601;
	// begin inline asm
	ld.global.nc.f32 %f260, [%rd600];
	// end inline asm
	div.rn.f32 	%f262, %f261, 0fC4A20000;
	sub.f32 	%f263, %f260, %f194;
	mul.f32 	%f264, %f262, %f263;
	fma.rn.f32 	%f920, %f11, %f264, %f920;
	st.local.f32 	[%rd10], %f920;
$L__BB1_26:
	ld.local.u64 	%rd22, [%rd3+88];
	setp.eq.s64 	%p14, %rd22, 0;
	@%p14 bra 	$L__BB1_28;
	cvt.rn.f32.u64 	%f266, %rd22;
	shl.b64 	%rd603, %rd22, 2;
	add.s64 	%rd602, %rd502, %rd603;
	// begin inline asm
	ld.global.nc.f32 %f265, [%rd602];
	// end inline asm
	div.rn.f32 	%f267, %f266, 0fC4A20000;
	sub.f32 	%f268, %f265, %f194;
	mul.f32 	%f269, %f267, %f268;
	fma.rn.f32 	%f920, %f12, %f269, %f920;
	st.local.f32 	[%rd10], %f920;
$L__BB1_28:
	ld.local.u64 	%rd23, [%rd3+96];
	setp.eq.s64 	%p15, %rd23, 0;
	@%p15 bra 	$L__BB1_30;
	cvt.rn.f32.u64 	%f271, %rd23;
	shl.b64 	%rd605, %rd23, 2;
	add.s64 	%rd604, %rd502, %rd605;
	// begin inline asm
	ld.global.nc.f32 %f270, [%rd604];
	// end inline asm
	div.rn.f32 	%f272, %f271, 0fC4A20000;
	sub.f32 	%f273, %f270, %f194;
	mul.f32 	%f274, %f272, %f273;
	fma.rn.f32 	%f920, %f13, %f274, %f920;
	st.local.f32 	[%rd10], %f920;
$L__BB1_30:
	ld.local.u64 	%rd24, [%rd3+104];
	setp.eq.s64 	%p16, %rd24, 0;
	@%p16 bra 	$L__BB1_32;
	cvt.rn.f32.u64 	%f276, %rd24;
	shl.b64 	%rd607, %rd24, 2;
	add.s64 	%rd606, %rd502, %rd607;
	// begin inline asm
	ld.global.nc.f32 %f275, [%rd606];
	// end inline asm
	div.rn.f32 	%f277, %f276, 0fC4A20000;
	sub.f32 	%f278, %f275, %f194;
	mul.f32 	%f279, %f277, %f278;
	fma.rn.f32 	%f280, %f14, %f279, %f920;
	st.local.f32 	[%rd10], %f280;
$L__BB1_32:
	add.s32 	%r646, %r646, 1;
	setp.ne.s32 	%p17, %r646, 1296;
	@%p17 bra 	$L__BB1_2;
	add.s64 	%rd2757, %rd2, 32;
	mov.f32 	%f932, 0f00000000;
	mov.b32 	%r648, 0;
	mov.u32 	%r649, %r648;
$L__BB1_34:
	ld.local.v4.f32 	{%f282, %f283, %f284, %f285}, [%rd2757+-32];
	setp.gt.f32 	%p18, %f282, %f932;
	selp.f32 	%f286, %f282, %f932, %p18;
	selp.b32 	%r120, %r649, %r648, %p18;
	setp.gt.f32 	%p19, %f283, %f286;
	selp.f32 	%f287, %f283, %f286, %p19;
	add.s32 	%r121, %r649, 1;
	selp.b32 	%r122, %r121, %r120, %p19;
	setp.gt.f32 	%p20, %f284, %f287;
	selp.f32 	%f288, %f284, %f287, %p20;
	add.s32 	%r123, %r649, 2;
	selp.b32 	%r124, %r123, %r122, %p20;
	setp.gt.f32 	%p21, %f285, %f288;
	selp.f32 	%f289, %f285, %f288, %p21;
	add.s32 	%r125, %r649, 3;
	selp.b32 	%r126, %r125, %r124, %p21;
	ld.local.v4.f32 	{%f290, %f291, %f292, %f293}, [%rd2757+-16];
	setp.gt.f32 	%p22, %f290, %f289;
	selp.f32 	%f294, %f290, %f289, %p22;
	add.s32 	%r127, %r649, 4;
	selp.b32 	%r128, %r127, %r126, %p22;
	setp.gt.f32 	%p23, %f291, %f294;
	selp.f32 	%f295, %f291, %f294, %p23;
	add.s32 	%r129, %r649, 5;
	selp.b32 	%r130, %r129, %r128, %p23;
	setp.gt.f32 	%p24, %f292, %f295;
	selp.f32 	%f296, %f292, %f295, %p24;
	add.s32 	%r131, %r649, 6;
	selp.b32 	%r132, %r131, %r130, %p24;
	setp.gt.f32 	%p25, %f293, %f296;
	selp.f32 	%f297, %f293, %f296, %p25;
	add.s32 	%r133, %r649, 7;
	selp.b32 	%r134, %r133, %r132, %p25;
	ld.local.v4.f32 	{%f298, %f299, %f300, %f301}, [%rd2757];
	setp.gt.f32 	%p26, %f298, %f297;
	selp.f32 	%f302, %f298, %f297, %p26;
	add.s32 	%r135, %r649, 8;
	selp.b32 	%r136, %r135, %r134, %p26;
	setp.gt.f32 	%p27, %f299, %f302;
	selp.f32 	%f303, %f299, %f302, %p27;
	add.s32 	%r137, %r649, 9;
	selp.b32 	%r138, %r137, %r136, %p27;
	setp.gt.f32 	%p28, %f300, %f303;
	selp.f32 	%f304, %f300, %f303, %p28;
	add.s32 	%r139, %r649, 10;
	selp.b32 	%r140, %r139, %r138, %p28;
	setp.gt.f32 	%p29, %f301, %f304;
	selp.f32 	%f305, %f301, %f304, %p29;
	add.s32 	%r141, %r649, 11;
	selp.b32 	%r142, %r141, %r140, %p29;
	ld.local.v4.f32 	{%f306, %f307, %f308, %f309}, [%rd2757+16];
	setp.gt.f32 	%p30, %f306, %f305;
	selp.f32 	%f310, %f306, %f305, %p30;
	add.s32 	%r143, %r649, 12;
	selp.b32 	%r144, %r143, %r142, %p30;
	setp.gt.f32 	%p31, %f307, %f310;
	selp.f32 	%f311, %f307, %f310, %p31;
	add.s32 	%r145, %r649, 13;
	selp.b32 	%r146, %r145, %r144, %p31;
	setp.gt.f32 	%p32, %f308, %f311;
	selp.f32 	%f312, %f308, %f311, %p32;
	add.s32 	%r147, %r649, 14;
	selp.b32 	%r148, %r147, %r146, %p32;
	setp.gt.f32 	%p33, %f309, %f312;
	selp.f32 	%f932, %f309, %f312, %p33;
	add.s32 	%r149, %r649, 15;
	selp.b32 	%r648, %r149, %r148, %p33;
	add.s64 	%rd2757, %rd2757, 64;
	add.s32 	%r649, %r649, 16;
	setp.ne.s32 	%p34, %r649, 1296;
	@%p34 bra 	$L__BB1_34;
	mul.lo.s32 	%r10, %r648, 1296;
	mov.b32 	%r650, 0;
	mov.b64 	%rd2758, 0;
$L__BB1_36:
	add.s32 	%r151, %r650, %r10;
	mul.wide.u32 	%rd609, %r151, 4;
	add.s64 	%rd610, %rd1, %rd609;
	ld.global.nc.u32 	%r152, [%rd610];
	setp.eq.s32 	%p35, %r152, 13;
	selp.u64 	%rd611, 1, 0, %p35;
	add.s64 	%rd612, %rd2758, %rd611;
	ld.global.nc.u32 	%r153, [%rd610+4];
	setp.eq.s32 	%p36, %r153, 13;
	selp.u64 	%rd613, 1, 0, %p36;
	add.s64 	%rd614, %rd612, %rd613;
	ld.global.nc.u32 	%r154, [%rd610+8];
	setp.eq.s32 	%p37, %r154, 13;
	selp.u64 	%rd615, 1, 0, %p37;
	add.s64 	%rd616, %rd614, %rd615;
	ld.global.nc.u32 	%r155, [%rd610+12];
	setp.eq.s32 	%p38, %r155, 13;
	selp.u64 	%rd617, 1, 0, %p38;
	add.s64 	%rd618, %rd616, %rd617;
	ld.global.nc.u32 	%r156, [%rd610+16];
	setp.eq.s32 	%p39, %r156, 13;
	selp.u64 	%rd619, 1, 0, %p39;
	add.s64 	%rd620, %rd618, %rd619;
	ld.global.nc.u32 	%r157, [%rd610+20];
	setp.eq.s32 	%p40, %r157, 13;
	selp.u64 	%rd621, 1, 0, %p40;
	add.s64 	%rd622, %rd620, %rd621;
	ld.global.nc.u32 	%r158, [%rd610+24];
	setp.eq.s32 	%p41, %r158, 13;
	selp.u64 	%rd623, 1, 0, %p41;
	add.s64 	%rd624, %rd622, %rd623;
	ld.global.nc.u32 	%r159, [%rd610+28];
	setp.eq.s32 	%p42, %r159, 13;
	selp.u64 	%rd625, 1, 0, %p42;
	add.s64 	%rd626, %rd624, %rd625;
	ld.global.nc.u32 	%r160, [%rd610+32];
	setp.eq.s32 	%p43, %r160, 13;
	selp.u64 	%rd627, 1, 0, %p43;
	add.s64 	%rd628, %rd626, %rd627;
	ld.global.nc.u32 	%r161, [%rd610+36];
	setp.eq.s32 	%p44, %r161, 13;
	selp.u64 	%rd629, 1, 0, %p44;
	add.s64 	%rd630, %rd628, %rd629;
	ld.global.nc.u32 	%r162, [%rd610+40];
	setp.eq.s32 	%p45, %r162, 13;
	selp.u64 	%rd631, 1, 0, %p45;
	add.s64 	%rd632, %rd630, %rd631;
	ld.global.nc.u32 	%r163, [%rd610+44];
	setp.eq.s32 	%p46, %r163, 13;
	selp.u64 	%rd633, 1, 0, %p46;
	add.s64 	%rd634, %rd632, %rd633;
	ld.global.nc.u32 	%r164, [%rd610+48];
	setp.eq.s32 	%p47, %r164, 13;
	selp.u64 	%rd635, 1, 0, %p47;
	add.s64 	%rd636, %rd634, %rd635;
	ld.global.nc.u32 	%r165, [%rd610+52];
	setp.eq.s32 	%p48, %r165, 13;
	selp.u64 	%rd637, 1, 0, %p48;
	add.s64 	%rd638, %rd636, %rd637;
	ld.global.nc.u32 	%r166, [%rd610+56];
	setp.eq.s32 	%p49, %r166, 13;
	selp.u64 	%rd639, 1, 0, %p49;
	add.s64 	%rd640, %rd638, %rd639;
	ld.global.nc.u32 	%r167, [%rd610+60];
	setp.eq.s32 	%p50, %r167, 13;
	selp.u64 	%rd641, 1, 0, %p50;
	add.s64 	%rd2758, %rd640, %rd641;
	add.s32 	%r650, %r650, 16;
	setp.ne.s32 	%p51, %r650, 1296;
	@%p51 bra 	$L__BB1_36;
	setp.eq.s64 	%p52, %rd2758, 1;
	setp.gt.u32 	%p53, %r648, 1294;
	or.pred  	%p54, %p52, %p53;
	mov.u32 	%r653, %r648;
	@%p54 bra 	$L__BB1_44;
	mov.u32 	%r651, %r648;
$L__BB1_39:
	add.s32 	%r653, %r651, 1;
	mul.wide.u32 	%rd642, %r651, 4;
	add.s64 	%rd643, %rd2, %rd642;
	ld.local.f32 	%f313, [%rd643+4];
	setp.neu.f32 	%p55, %f313, %f932;
	@%p55 bra 	$L__BB1_43;
	mul.lo.s32 	%r15, %r653, 1296;
	mov.b64 	%rd2759, 0;
	mov.b32 	%r652, 0;
$L__BB1_41:
	add.s32 	%r169, %r652, %r15;
	mul.wide.u32 	%rd645, %r169, 4;
	add.s64 	%rd646, %rd1, %rd645;
	ld.global.nc.u32 	%r170, [%rd646];
	setp.eq.s32 	%p56, %r170, 13;
	selp.u64 	%rd647, 1, 0, %p56;
	add.s64 	%rd648, %rd2759, %rd647;
	ld.global.nc.u32 	%r171, [%rd646+4];
	setp.eq.s32 	%p57, %r171, 13;
	selp.u64 	%rd649, 1, 0, %p57;
	add.s64 	%rd650, %rd648, %rd649;
	ld.global.nc.u32 	%r172, [%rd646+8];
	setp.eq.s32 	%p58, %r172, 13;
	selp.u64 	%rd651, 1, 0, %p58;
	add.s64 	%rd652, %rd650, %rd651;
	ld.global.nc.u32 	%r173, [%rd646+12];
	setp.eq.s32 	%p59, %r173, 13;
	selp.u64 	%rd653, 1, 0, %p59;
	add.s64 	%rd654, %rd652, %rd653;
	ld.global.nc.u32 	%r174, [%rd646+16];
	setp.eq.s32 	%p60, %r174, 13;
	selp.u64 	%rd655, 1, 0, %p60;
	add.s64 	%rd656, %rd654, %rd655;
	ld.global.nc.u32 	%r175, [%rd646+20];
	setp.eq.s32 	%p61, %r175, 13;
	selp.u64 	%rd657, 1, 0, %p61;
	add.s64 	%rd658, %rd656, %rd657;
	ld.global.nc.u32 	%r176, [%rd646+24];
	setp.eq.s32 	%p62, %r176, 13;
	selp.u64 	%rd659, 1, 0, %p62;
	add.s64 	%rd660, %rd658, %rd659;
	ld.global.nc.u32 	%r177, [%rd646+28];
	setp.eq.s32 	%p63, %r177, 13;
	selp.u64 	%rd661, 1, 0, %p63;
	add.s64 	%rd662, %rd660, %rd661;
	ld.global.nc.u32 	%r178, [%rd646+32];
	setp.eq.s32 	%p64, %r178, 13;
	selp.u64 	%rd663, 1, 0, %p64;
	add.s64 	%rd664, %rd662, %rd663;
	ld.global.nc.u32 	%r179, [%rd646+36];
	setp.eq.s32 	%p65, %r179, 13;
	selp.u64 	%rd665, 1, 0, %p65;
	add.s64 	%rd666, %rd664, %rd665;
	ld.global.nc.u32 	%r180, [%rd646+40];
	setp.eq.s32 	%p66, %r180, 13;
	selp.u64 	%rd667, 1, 0, %p66;
	add.s64 	%rd668, %rd666, %rd667;
	ld.global.nc.u32 	%r181, [%rd646+44];
	setp.eq.s32 	%p67, %r181, 13;
	selp.u64 	%rd669, 1, 0, %p67;
	add.s64 	%rd670, %rd668, %rd669;
	ld.global.nc.u32 	%r182, [%rd646+48];
	setp.eq.s32 	%p68, %r182, 13;
	selp.u64 	%rd671, 1, 0, %p68;
	add.s64 	%rd672, %rd670, %rd671;
	ld.global.nc.u32 	%r183, [%rd646+52];
	setp.eq.s32 	%p69, %r183, 13;
	selp.u64 	%rd673, 1, 0, %p69;
	add.s64 	%rd674, %rd672, %rd673;
	ld.global.nc.u32 	%r184, [%rd646+56];
	setp.eq.s32 	%p70, %r184, 13;
	selp.u64 	%rd675, 1, 0, %p70;
	add.s64 	%rd676, %rd674, %rd675;
	ld.global.nc.u32 	%r185, [%rd646+60];
	setp.eq.s32 	%p71, %r185, 13;
	selp.u64 	%rd677, 1, 0, %p71;
	add.s64 	%rd2759, %rd676, %rd677;
	add.s32 	%r652, %r652, 16;
	setp.ne.s32 	%p72, %r652, 1296;
	@%p72 bra 	$L__BB1_41;
	setp.ne.s64 	%p73, %rd2759, 0;
	@%p73 bra 	$L__BB1_44;
$L__BB1_43:
	setp.ne.s32 	%p74, %r653, 1295;
	mov.u32 	%r651, %r653;
	mov.u32 	%r653, %r648;
	@%p74 bra 	$L__BB1_39;
$L__BB1_44:
	add.s32 	%r186, %r81, %r654;
	min.s32 	%r19, %r186, 1296;
	setp.ge.s32 	%p75, %r654, %r19;
	@%p75 bra 	$L__BB1_508;
	cvta.to.global.u64 	%rd678, %rd503;
	mad.lo.s64 	%rd32, %rd5, 10368, %rd678;
	add.s64 	%rd33, %rd32, 64;
$L__BB1_46:
	setp.ne.s32 	%p76, %r653, 8;
	mov.b64 	%rd2959, 8;
	@%p76 bra 	$L__BB1_507;
	mov.b32 	%r655, 0;
	mov.b64 	%rd2761, 15;
	mov.u64 	%rd2760, %rd33;
$L__BB1_48:
	add.s64 	%rd681, %rd2761, -15;
	st.global.u64 	[%rd2760+-64], %rd681;
	add.s64 	%rd682, %rd2761, -14;
	st.global.u64 	[%rd2760+-56], %rd682;
	add.s64 	%rd683, %rd2761, -13;
	st.global.u64 	[%rd2760+-48], %rd683;
	add.s64 	%rd684, %rd2761, -12;
	st.global.u64 	[%rd2760+-40], %rd684;
	add.s64 	%rd685, %rd2761, -11;
	st.global.u64 	[%rd2760+-32], %rd685;
	add.s64 	%rd686, %rd2761, -10;
	st.global.u64 	[%rd2760+-24], %rd686;
	add.s64 	%rd687, %rd2761, -9;
	st.global.u64 	[%rd2760+-16], %rd687;
	add.s64 	%rd688, %rd2761, -8;
	st.global.u64 	[%rd2760+-8], %rd688;
	add.s64 	%rd689, %rd2761, -7;
	st.global.u64 	[%rd2760], %rd689;
	add.s64 	%rd690, %rd2761, -6;
	st.global.u64 	[%rd2760+8], %rd690;
	add.s64 	%rd691, %rd2761, -5;
	st.global.u64 	[%rd2760+16], %rd691;
	add.s64 	%rd692, %rd2761, -4;
	st.global.u64 	[%rd2760+24], %rd692;
	add.s64 	%rd693, %rd2761, -3;
	st.global.u64 	[%rd2760+32], %rd693;
	add.s64 	%rd694, %rd2761, -2;
	st.global.u64 	[%rd2760+40], %rd694;
	add.s64 	%rd695, %rd2761, -1;
	st.global.u64 	[%rd2760+48], %rd695;
	st.global.u64 	[%rd2760+56], %rd2761;
	add.s32 	%r655, %r655, 128;
	add.s64 	%rd2761, %rd2761, 16;
	add.s64 	%rd2760, %rd2760, 128;
	setp.ne.s32 	%p77, %r655, 10368;
	@%p77 bra 	$L__BB1_48;
	mul.wide.s32 	%rd697, %r654, 4;
	add.s64 	%rd698, %rd1, %rd697;
	ld.global.nc.u32 	%r23, [%rd698+41472];
	setp.eq.s32 	%p78, %r23, 13;
	mov.b64 	%rd2958, 1;
	@%p78 bra 	$L__BB1_506;
	mov.b64 	%rd2762, 0;
	mov.u64 	%rd2764, %rd2762;
$L__BB1_51:
	shl.b64 	%rd700, %rd2762, 3;
	add.s64 	%rd40, %rd32, %rd700;
	ld.global.u64 	%rd41, [%rd40];
	mad.lo.s64 	%rd701, %rd41, 5184, %rd1;
	ld.global.nc.u32 	%r188, [%rd701+32];
	setp.ne.s32 	%p79, %r188, %r23;
	@%p79 bra 	$L__BB1_53;
	add.s64 	%rd42, %rd2764, 1;
	shl.b64 	%rd702, %rd2764, 3;
	add.s64 	%rd703, %rd32, %rd702;
	st.global.u64 	[%rd703], %rd41;
	mov.u64 	%rd2764, %rd42;
$L__BB1_53:
	ld.global.u64 	%rd44, [%rd40+8];
	mad.lo.s64 	%rd704, %rd44, 5184, %rd1;
	ld.global.nc.u32 	%r189, [%rd704+32];
	setp.ne.s32 	%p80, %r189, %r23;
	@%p80 bra 	$L__BB1_55;
	add.s64 	%rd45, %rd2764, 1;
	shl.b64 	%rd705, %rd2764, 3;
	add.s64 	%rd706, %rd32, %rd705;
	st.global.u64 	[%rd706], %rd44;
	mov.u64 	%rd2764, %rd45;
$L__BB1_55:
	ld.global.u64 	%rd47, [%rd40+16];
	mad.lo.s64 	%rd707, %rd47, 5184, %rd1;
	ld.global.nc.u32 	%r190, [%rd707+32];
	setp.ne.s32 	%p81, %r190, %r23;
	@%p81 bra 	$L__BB1_57;
	add.s64 	%rd48, %rd2764, 1;
	shl.b64 	%rd708, %rd2764, 3;
	add.s64 	%rd709, %rd32, %rd708;
	st.global.u64 	[%rd709], %rd47;
	mov.u64 	%rd2764, %rd48;
$L__BB1_57:
	ld.global.u64 	%rd50, [%rd40+24];
	mad.lo.s64 	%rd710, %rd50, 5184, %rd1;
	ld.global.nc.u32 	%r191, [%rd710+32];
	setp.ne.s32 	%p82, %r191, %r23;
	@%p82 bra 	$L__BB1_59;
	add.s64 	%rd51, %rd2764, 1;
	shl.b64 	%rd711, %rd2764, 3;
	add.s64 	%rd712, %rd32, %rd711;
	st.global.u64 	[%rd712], %rd50;
	mov.u64 	%rd2764, %rd51;
$L__BB1_59:
	add.s64 	%rd2762, %rd2762, 4;
	setp.ne.s64 	%p83, %rd2762, 1296;
	@%p83 bra 	$L__BB1_51;
	mov.b64 	%rd714, 8;
	mov.b64 	%rd2959, 2;
	setp.eq.s64 	%p84, %rd2764, 0;
	mov.u64 	%rd2958, %rd714;
	@%p84 bra 	$L__BB1_506;
	setp.eq.s64 	%p85, %rd2764, 1;
	@%p85 bra 	$L__BB1_507;
	shl.b64 	%rd716, %rd2764, 2;
	add.s64 	%rd715, %rd502, %rd716;
	// begin inline asm
	ld.global.nc.f32 %f314, [%rd715];
	// end inline asm
	cvt.rn.f32.u64 	%f45, %rd2764;
	and.b64  	%rd54, %rd2764, 3;
	and.b64  	%rd55, %rd2764, -4;
	mov.b32 	%r656, 0;
$L__BB1_63:
	setp.lt.u64 	%p86, %rd2764, 4;
	mov.b64 	%rd2769, 0;
	st.local.v2.u64 	[%rd4], {%rd2769, %rd2769};
	st.local.v2.u64 	[%rd4+16], {%rd2769, %rd2769};
	st.local.v2.u64 	[%rd4+32], {%rd2769, %rd2769};
	st.local.v2.u64 	[%rd4+48], {%rd2769, %rd2769};
	st.local.v2.u64 	[%rd4+64], {%rd2769, %rd2769};
	st.local.v2.u64 	[%rd4+80], {%rd2769, %rd2769};
	st.local.v2.u64 	[%rd4+96], {%rd2769, %rd2769};
	@%p86 bra 	$L__BB1_66;
	mov.b64 	%rd2768, 0;
$L__BB1_65:
	shl.b64 	%rd719, %rd2768, 3;
	add.s64 	%rd720, %rd32, %rd719;
	ld.global.u64 	%rd721, [%rd720];
	mul.lo.s32 	%r193, %r656, 1296;
	cvt.u64.u32 	%rd722, %r193;
	add.s64 	%rd723, %rd721, %rd722;
	shl.b64 	%rd724, %rd723, 2;
	add.s64 	%rd725, %rd1, %rd724;
	ld.global.nc.u32 	%r194, [%rd725];
	mul.wide.s32 	%rd726, %r194, 8;
	add.s64 	%rd727, %rd4, %rd726;
	ld.local.u64 	%rd728, [%rd727];
	add.s64 	%rd729, %rd728, 1;
	st.local.u64 	[%rd727], %rd729;
	ld.global.u64 	%rd730, [%rd720+8];
	add.s64 	%rd731, %rd730, %rd722;
	shl.b64 	%rd732, %rd731, 2;
	add.s64 	%rd733, %rd1, %rd732;
	ld.global.nc.u32 	%r195, [%rd733];
	mul.wide.s32 	%rd734, %r195, 8;
	add.s64 	%rd735, %rd4, %rd734;
	ld.local.u64 	%rd736, [%rd735];
	add.s64 	%rd737, %rd736, 1;
	st.local.u64 	[%rd735], %rd737;
	ld.global.u64 	%rd738, [%rd720+16];
	add.s64 	%rd739, %rd738, %rd722;
	shl.b64 	%rd740, %rd739, 2;
	add.s64 	%rd741, %rd1, %rd740;
	ld.global.nc.u32 	%r196, [%rd741];
	mul.wide.s32 	%rd742, %r196, 8;
	add.s64 	%rd743, %rd4, %rd742;
	ld.local.u64 	%rd744, [%rd743];
	add.s64 	%rd745, %rd744, 1;
	st.local.u64 	[%rd743], %rd745;
	ld.global.u64 	%rd746, [%rd720+24];
	add.s64 	%rd747, %rd746, %rd722;
	shl.b64 	%rd748, %rd747, 2;
	add.s64 	%rd749, %rd1, %rd748;
	ld.global.nc.u32 	%r197, [%rd749];
	mul.wide.s32 	%rd750, %r197, 8;
	add.s64 	%rd751, %rd4, %rd750;
	ld.local.u64 	%rd752, [%rd751];
	add.s64 	%rd753, %rd752, 1;
	st.local.u64 	[%rd751], %rd753;
	add.s64 	%rd2768, %rd2768, 4;
	setp.ne.s64 	%p87, %rd2768, %rd55;
	mov.u64 	%rd2769, %rd55;
	@%p87 bra 	$L__BB1_65;
$L__BB1_66:
	setp.eq.s64 	%p88, %rd54, 0;
	@%p88 bra 	$L__BB1_70;
	setp.eq.s64 	%p89, %rd54, 1;
	shl.b64 	%rd754, %rd2769, 3;
	add.s64 	%rd755, %rd32, %rd754;
	ld.global.u64 	%rd756, [%rd755];
	mul.lo.s32 	%r198, %r656, 1296;
	cvt.u64.u32 	%rd757, %r198;
	add.s64 	%rd758, %rd756, %rd757;
	shl.b64 	%rd759, %rd758, 2;
	add.s64 	%rd760, %rd1, %rd759;
	ld.global.nc.u32 	%r199, [%rd760];
	mul.wide.s32 	%rd761, %r199, 8;
	add.s64 	%rd762, %rd4, %rd761;
	ld.local.u64 	%rd763, [%rd762];
	add.s64 	%rd764, %rd763, 1;
	st.local.u64 	[%rd762], %rd764;
	@%p89 bra 	$L__BB1_70;
	setp.eq.s64 	%p90, %rd54, 2;
	add.s64 	%rd766, %rd754, 8;
	and.b64  	%rd767, %rd766, 34359738360;
	add.s64 	%rd768, %rd32, %rd767;
	ld.global.u64 	%rd769, [%rd768];
	cvt.u64.u32 	%rd770, %r198;
	add.s64 	%rd771, %rd769, %rd770;
	shl.b64 	%rd772, %rd771, 2;
	add.s64 	%rd773, %rd1, %rd772;
	ld.global.nc.u32 	%r201, [%rd773];
	mul.wide.s32 	%rd774, %r201, 8;
	add.s64 	%rd775, %rd4, %rd774;
	ld.local.u64 	%rd776, [%rd775];
	add.s64 	%rd777, %rd776, 1;
	st.local.u64 	[%rd775], %rd777;
	@%p90 bra 	$L__BB1_70;
	add.s64 	%rd779, %rd754, 16;
	and.b64  	%rd780, %rd779, 34359738360;
	add.s64 	%rd781, %rd32, %rd780;
	ld.global.u64 	%rd782, [%rd781];
	mul.lo.s32 	%r202, %r656, 1296;
	cvt.u64.u32 	%rd783, %r202;
	add.s64 	%rd784, %rd782, %rd783;
	shl.b64 	%rd785, %rd784, 2;
	add.s64 	%rd786, %rd1, %rd785;
	ld.global.nc.u32 	%r203, [%rd786];
	mul.wide.s32 	%rd787, %r203, 8;
	add.s64 	%rd788, %rd4, %rd787;
	ld.local.u64 	%rd789, [%rd788];
	add.s64 	%rd790, %rd789, 1;
	st.local.u64 	[%rd788], %rd790;
$L__BB1_70:
	mul.wide.u32 	%rd791, %r656, 4;
	add.s64 	%rd59, %rd2, %rd791;
	mov.b32 	%r204, 0;
	st.local.u32 	[%rd59], %r204;
	ld.local.u64 	%rd60, [%rd4];
	setp.eq.s64 	%p91, %rd60, 0;
	mov.f32 	%f934, 0f00000000;
	@%p91 bra 	$L__BB1_72;
	cvt.rn.f32.u64 	%f317, %rd60;
	shl.b64 	%rd793, %rd60, 2;
	add.s64 	%rd792, %rd502, %rd793;
	// begin inline asm
	ld.global.nc.f32 %f316, [%rd792];
	// end inline asm
	div.rn.f32 	%f318, %f317, %f45;
	sub.f32 	%f319, %f316, %f314;
	mul.f32 	%f320, %f318, %f319;
	mul.f32 	%f321, %f1, %f320;
	mov.f32 	%f322, 0f00000000;
	sub.f32 	%f934, %f322, %f321;
	st.local.f32 	[%rd59], %f934;
$L__BB1_72:
	ld.local.u64 	%rd61, [%rd4+8];
	setp.eq.s64 	%p92, %rd61, 0;
	@%p92 bra 	$L__BB1_74;
	cvt.rn.f32.u64 	%f324, %rd61;
	shl.b64 	%rd795, %rd61, 2;
	add.s64 	%rd794, %rd502, %rd795;
	// begin inline asm
	ld.global.nc.f32 %f323, [%rd794];
	// end inline asm
	div.rn.f32 	%f325, %f324, %f45;
	sub.f32 	%f326, %f323, %f314;
	mul.f32 	%f327, %f325, %f326;
	mul.f32 	%f328, %f2, %f327;
	sub.f32 	%f934, %f934, %f328;
	st.local.f32 	[%rd59], %f934;
$L__BB1_74:
	ld.local.u64 	%rd62, [%rd4+16];
	setp.eq.s64 	%p93, %rd62, 0;
	@%p93 bra 	$L__BB1_76;
	cvt.rn.f32.u64 	%f330, %rd62;
	shl.b64 	%rd797, %rd62, 2;
	add.s64 	%rd796, %rd502, %rd797;
	// begin inline asm
	ld.global.nc.f32 %f329, [%rd796];
	// end inline asm
	div.rn.f32 	%f331, %f330, %f45;
	sub.f32 	%f332, %f329, %f314;
	mul.f32 	%f333, %f331, %f332;
	mul.f32 	%f334, %f3, %f333;
	sub.f32 	%f934, %f934, %f334;
	st.local.f32 	[%rd59], %f934;
$L__BB1_76:
	ld.local.u64 	%rd63, [%rd4+24];
	setp.eq.s64 	%p94, %rd63, 0;
	@%p94 bra 	$L__BB1_78;
	cvt.rn.f32.u64 	%f336, %rd63;
	shl.b64 	%rd799, %rd63, 2;
	add.s64 	%rd798, %rd502, %rd799;
	// begin inline asm
	ld.global.nc.f32 %f335, [%rd798];
	// end inline asm
	div.rn.f32 	%f337, %f336, %f45;
	sub.f32 	%f338, %f335, %f314;
	mul.f32 	%f339, %f337, %f338;
	mul.f32 	%f340, %f4, %f339;
	sub.f32 	%f934, %f934, %f340;
	st.local.f32 	[%rd59], %f934;
$L__BB1_78:
	ld.local.u64 	%rd64, [%rd4+32];
	setp.eq.s64 	%p95, %rd64, 0;
	@%p95 bra 	$L__BB1_80;
	cvt.rn.f32.u64 	%f342, %rd64;
	shl.b64 	%rd801, %rd64, 2;
	add.s64 	%rd800, %rd502, %rd801;
	// begin inline asm
	ld.global.nc.f32 %f341, [%rd800];
	// end inline asm
	div.rn.f32 	%f343, %f342, %f45;
	sub.f32 	%f344, %f341, %f314;
	mul.f32 	%f345, %f343, %f344;
	mul.f32 	%f346, %f5, %f345;
	sub.f32 	%f934, %f934, %f346;
	st.local.f32 	[%rd59], %f934;
$L__BB1_80:
	ld.local.u64 	%rd65, [%rd4+40];
	setp.eq.s64 	%p96, %rd65, 0;
	@%p96 bra 	$L__BB1_82;
	cvt.rn.f32.u64 	%f348, %rd65;
	shl.b64 	%rd803, %rd65, 2;
	add.s64 	%rd802, %rd502, %rd803;
	// begin inline asm
	ld.global.nc.f32 %f347, [%rd802];
	// end inline asm
	div.rn.f32 	%f349, %f348, %f45;
	sub.f32 	%f350, %f347, %f314;
	mul.f32 	%f351, %f349, %f350;
	mul.f32 	%f352, %f6, %f351;
	sub.f32 	%f934, %f934, %f352;
	st.local.f32 	[%rd59], %f934;
$L__BB1_82:
	ld.local.u64 	%rd66, [%rd4+48];
	setp.eq.s64 	%p97, %rd66, 0;
	@%p97 bra 	$L__BB1_84;
	cvt.rn.f32.u64 	%f354, %rd66;
	shl.b64 	%rd805, %rd66, 2;
	add.s64 	%rd804, %rd502, %rd805;
	// begin inline asm
	ld.global.nc.f32 %f353, [%rd804];
	// end inline asm
	div.rn.f32 	%f355, %f354, %f45;
	sub.f32 	%f356, %f353, %f314;
	mul.f32 	%f357, %f355, %f356;
	mul.f32 	%f358, %f7, %f357;
	sub.f32 	%f934, %f934, %f358;
	st.local.f32 	[%rd59], %f934;
$L__BB1_84:
	ld.local.u64 	%rd67, [%rd4+56];
	setp.eq.s64 	%p98, %rd67, 0;
	@%p98 bra 	$L__BB1_86;
	cvt.rn.f32.u64 	%f360, %rd67;
	shl.b64 	%rd807, %rd67, 2;
	add.s64 	%rd806, %rd502, %rd807;
	// begin inline asm
	ld.global.nc.f32 %f359, [%rd806];
	// end inline asm
	div.rn.f32 	%f361, %f360, %f45;
	sub.f32 	%f362, %f359, %f314;
	mul.f32 	%f363, %f361, %f362;
	mul.f32 	%f364, %f8, %f363;
	sub.f32 	%f934, %f934, %f364;
	st.local.f32 	[%rd59], %f934;
$L__BB1_86:
	ld.local.u64 	%rd68, [%rd4+64];
	setp.eq.s64 	%p99, %rd68, 0;
	@%p99 bra 	$L__BB1_88;
	cvt.rn.f32.u64 	%f366, %rd68;
	shl.b64 	%rd809, %rd68, 2;
	add.s64 	%rd808, %rd502, %rd809;
	// begin inline asm
	ld.global.nc.f32 %f365, [%rd808];
	// end inline asm
	div.rn.f32 	%f367, %f366, %f45;
	sub.f32 	%f368, %f365, %f314;
	mul.f32 	%f369, %f367, %f368;
	mul.f32 	%f370, %f9, %f369;
	sub.f32 	%f934, %f934, %f370;
	st.local.f32 	[%rd59], %f934;
$L__BB1_88:
	ld.local.u64 	%rd69, [%rd4+72];
	setp.eq.s64 	%p100, %rd69, 0;
	@%p100 bra 	$L__BB1_90;
	cvt.rn.f32.u64 	%f372, %rd69;
	shl.b64 	%rd811, %rd69, 2;
	add.s64 	%rd810, %rd502, %rd811;
	// begin inline asm
	ld.global.nc.f32 %f371, [%rd810];
	// end inline asm
	div.rn.f32 	%f373, %f372, %f45;
	sub.f32 	%f374, %f371, %f314;
	mul.f32 	%f375, %f373, %f374;
	mul.f32 	%f376, %f10, %f375;
	sub.f32 	%f934, %f934, %f376;
	st.local.f32 	[%rd59], %f934;
$L__BB1_90:
	ld.local.u64 	%rd70, [%rd4+80];
	setp.eq.s64 	%p101, %rd70, 0;
	@%p101 bra 	$L__BB1_92;
	cvt.rn.f32.u64 	%f378, %rd70;
	shl.b64 	%rd813, %rd70, 2;
	add.s64 	%rd812, %rd502, %rd813;
	// begin inline asm
	ld.global.nc.f32 %f377, [%rd812];
	// end inline asm
	div.rn.f32 	%f379, %f378, %f45;
	sub.f32 	%f380, %f377, %f314;
	mul.f32 	%f381, %f379, %f380;
	mul.f32 	%f382, %f11, %f381;
	sub.f32 	%f934, %f934, %f382;
	st.local.f32 	[%rd59], %f934;
$L__BB1_92:
	ld.local.u64 	%rd71, [%rd4+88];
	setp.eq.s64 	%p102, %rd71, 0;
	@%p102 bra 	$L__BB1_94;
	cvt.rn.f32.u64 	%f384, %rd71;
	shl.b64 	%rd815, %rd71, 2;
	add.s64 	%rd814, %rd502, %rd815;
	// begin inline asm
	ld.global.nc.f32 %f383, [%rd814];
	// end inline asm
	div.rn.f32 	%f385, %f384, %f45;
	sub.f32 	%f386, %f383, %f314;
	mul.f32 	%f387, %f385, %f386;
	mul.f32 	%f388, %f12, %f387;
	sub.f32 	%f934, %f934, %f388;
	st.local.f32 	[%rd59], %f934;
$L__BB1_94:
	ld.local.u64 	%rd72, [%rd4+96];
	setp.eq.s64 	%p103, %rd72, 0;
	@%p103 bra 	$L__BB1_96;
	cvt.rn.f32.u64 	%f390, %rd72;
	shl.b64 	%rd817, %rd72, 2;
	add.s64 	%rd816, %rd502, %rd817;
	// begin inline asm
	ld.global.nc.f32 %f389, [%rd816];
	// end inline asm
	div.rn.f32 	%f391, %f390, %f45;
	sub.f32 	%f392, %f389, %f314;
	mul.f32 	%f393, %f391, %f392;
	mul.f32 	%f394, %f13, %f393;
	sub.f32 	%f934, %f934, %f394;
	st.local.f32 	[%rd59], %f934;
$L__BB1_96:
	ld.local.u64 	%rd73, [%rd4+104];
	setp.eq.s64 	%p104, %rd73, 0;
	@%p104 bra 	$L__BB1_98;
	cvt.rn.f32.u64 	%f396, %rd73;
	shl.b64 	%rd819, %rd73, 2;
	add.s64 	%rd818, %rd502, %rd819;
	// begin inline asm
	ld.global.nc.f32 %f395, [%rd818];
	// end inline asm
	div.rn.f32 	%f397, %f396, %f45;
	sub.f32 	%f398, %f395, %f314;
	mul.f32 	%f399, %f397, %f398;
	mul.f32 	%f400, %f14, %f399;
	sub.f32 	%f401, %f934, %f400;
	st.local.f32 	[%rd59], %f401;
$L__BB1_98:
	add.s32 	%r656, %r656, 1;
	setp.ne.s32 	%p105, %r656, 1296;
	@%p105 bra 	$L__BB1_63;
	mov.f32 	%f946, 0f00000000;
	mov.b32 	%r657, 0;
	mov.u32 	%r658, %r657;
$L__BB1_100:
	mul.wide.u32 	%rd820, %r657, 4;
	add.s64 	%rd821, %rd2, %rd820;
	ld.local.v4.f32 	{%f403, %f404, %f405, %f406}, [%rd821];
	setp.gt.f32 	%p106, %f403, %f946;
	selp.b32 	%r206, %r657, %r658, %p106;
	selp.f32 	%f407, %f403, %f946, %p106;
	add.s32 	%r207, %r657, 1;
	setp.gt.f32 	%p107, %f404, %f407;
	selp.b32 	%r208, %r207, %r206, %p107;
	selp.f32 	%f408, %f404, %f407, %p107;
	add.s32 	%r209, %r657, 2;
	setp.gt.f32 	%p108, %f405, %f408;
	selp.b32 	%r210, %r209, %r208, %p108;
	selp.f32 	%f409, %f405, %f408, %p108;
	add.s32 	%r211, %r657, 3;
	setp.gt.f32 	%p109, %f406, %f409;
	selp.b32 	%r212, %r211, %r210, %p109;
	selp.f32 	%f410, %f406, %f409, %p109;
	add.s32 	%r213, %r657, 4;
	ld.local.v4.f32 	{%f411, %f412, %f413, %f414}, [%rd821+16];
	setp.gt.f32 	%p110, %f411, %f410;
	selp.b32 	%r214, %r213, %r212, %p110;
	selp.f32 	%f415, %f411, %f410, %p110;
	add.s32 	%r215, %r657, 5;
	setp.gt.f32 	%p111, %f412, %f415;
	selp.b32 	%r216, %r215, %r214, %p111;
	selp.f32 	%f416, %f412, %f415, %p111;
	add.s32 	%r217, %r657, 6;
	setp.gt.f32 	%p112, %f413, %f416;
	selp.b32 	%r218, %r217, %r216, %p112;
	selp.f32 	%f417, %f413, %f416, %p112;
	add.s32 	%r219, %r657, 7;
	setp.gt.f32 	%p113, %f414, %f417;
	selp.b32 	%r220, %r219, %r218, %p113;
	selp.f32 	%f418, %f414, %f417, %p113;
	add.s32 	%r221, %r657, 8;
	ld.local.v4.f32 	{%f419, %f420, %f421, %f422}, [%rd821+32];
	setp.gt.f32 	%p114, %f419, %f418;
	selp.b32 	%r222, %r221, %r220, %p114;
	selp.f32 	%f423, %f419, %f418, %p114;
	add.s32 	%r223, %r657, 9;
	setp.gt.f32 	%p115, %f420, %f423;
	selp.b32 	%r224, %r223, %r222, %p115;
	selp.f32 	%f424, %f420, %f423, %p115;
	add.s32 	%r225, %r657, 10;
	setp.gt.f32 	%p116, %f421, %f424;
	selp.b32 	%r226, %r225, %r224, %p116;
	selp.f32 	%f425, %f421, %f424, %p116;
	add.s32 	%r227, %r657, 11;
	setp.gt.f32 	%p117, %f422, %f425;
	selp.b32 	%r228, %r227, %r226, %p117;
	selp.f32 	%f426, %f422, %f425, %p117;
	add.s32 	%r229, %r657, 12;
	ld.local.v4.f32 	{%f427, %f428, %f429, %f430}, [%rd821+48];
	setp.gt.f32 	%p118, %f427, %f426;
	selp.b32 	%r230, %r229, %r228, %p118;
	selp.f32 	%f431, %f427, %f426, %p118;
	add.s32 	%r231, %r657, 13;
	setp.gt.f32 	%p119, %f428, %f431;
	selp.b32 	%r232, %r231, %r230, %p119;
	selp.f32 	%f432, %f428, %f431, %p119;
	add.s32 	%r233, %r657, 14;
	setp.gt.f32 	%p120, %f429, %f432;
	selp.b32 	%r234, %r233, %r232, %p120;
	selp.f32 	%f433, %f429, %f432, %p120;
	add.s32 	%r235, %r657, 15;
	setp.gt.f32 	%p121, %f430, %f433;
	selp.b32 	%r658, %r235, %r234, %p121;
	selp.f32 	%f946, %f430, %f433, %p121;
	add.s32 	%r657, %r657, 16;
	setp.ne.s32 	%p122, %r657, 1296;
	@%p122 bra 	$L__BB1_100;
	setp.lt.u64 	%p123, %rd2764, 8;
	mov.b64 	%rd2776, 0;
	mov.u64 	%rd2781, %rd2776;
	@%p123 bra 	$L__BB1_104;
	mov.b64 	%rd2770, 0;
	mov.u64 	%rd2781, %rd2770;
$L__BB1_103:
	.pragma "nounroll";
	shl.b64 	%rd825, %rd2770, 3;
	add.s64 	%rd826, %rd32, %rd825;
	ld.global.u64 	%rd827, [%rd826];
	mul.lo.s32 	%r236, %r658, 1296;
	cvt.u64.u32 	%rd828, %r236;
	add.s64 	%rd829, %rd827, %rd828;
	shl.b64 	%rd830, %rd829, 2;
	add.s64 	%rd831, %rd1, %rd830;
	ld.global.nc.u32 	%r237, [%rd831];
	setp.eq.s32 	%p124, %r237, 13;
	selp.u64 	%rd832, 1, 0, %p124;
	add.s64 	%rd833, %rd2781, %rd832;
	ld.global.u64 	%rd834, [%rd826+8];
	add.s64 	%rd835, %rd834, %rd828;
	shl.b64 	%rd836, %rd835, 2;
	add.s64 	%rd837, %rd1, %rd836;
	ld.global.nc.u32 	%r238, [%rd837];
	setp.eq.s32 	%p125, %r238, 13;
	selp.u64 	%rd838, 1, 0, %p125;
	add.s64 	%rd839, %rd833, %rd838;
	ld.global.u64 	%rd840, [%rd826+16];
	add.s64 	%rd841, %rd840, %rd828;
	shl.b64 	%rd842, %rd841, 2;
	add.s64 	%rd843, %rd1, %rd842;
	ld.global.nc.u32 	%r239, [%rd843];
	setp.eq.s32 	%p126, %r239, 13;
	selp.u64 	%rd844, 1, 0, %p126;
	add.s64 	%rd845, %rd839, %rd844;
	ld.global.u64 	%rd846, [%rd826+24];
	add.s64 	%rd847, %rd846, %rd828;
	shl.b64 	%rd848, %rd847, 2;
	add.s64 	%rd849, %rd1, %rd848;
	ld.global.nc.u32 	%r240, [%rd849];
	setp.eq.s32 	%p127, %r240, 13;
	selp.u64 	%rd850, 1, 0, %p127;
	add.s64 	%rd851, %rd845, %rd850;
	ld.global.u64 	%rd852, [%rd826+32];
	add.s64 	%rd853, %rd852, %rd828;
	shl.b64 	%rd854, %rd853, 2;
	add.s64 	%rd855, %rd1, %rd854;
	ld.global.nc.u32 	%r241, [%rd855];
	setp.eq.s32 	%p128, %r241, 13;
	selp.u64 	%rd856, 1, 0, %p128;
	add.s64 	%rd857, %rd851, %rd856;
	ld.global.u64 	%rd858, [%rd826+40];
	add.s64 	%rd859, %rd858, %rd828;
	shl.b64 	%rd860, %rd859, 2;
	add.s64 	%rd861, %rd1, %rd860;
	ld.global.nc.u32 	%r242, [%rd861];
	setp.eq.s32 	%p129, %r242, 13;
	selp.u64 	%rd862, 1, 0, %p129;
	add.s64 	%rd863, %rd857, %rd862;
	ld.global.u64 	%rd864, [%rd826+48];
	add.s64 	%rd865, %rd864, %rd828;
	shl.b64 	%rd866, %rd865, 2;
	add.s64 	%rd867, %rd1, %rd866;
	ld.global.nc.u32 	%r243, [%rd867];
	setp.eq.s32 	%p130, %r243, 13;
	selp.u64 	%rd868, 1, 0, %p130;
	add.s64 	%rd869, %rd863, %rd868;
	ld.global.u64 	%rd870, [%rd826+56];
	add.s64 	%rd871, %rd870, %rd828;
	shl.b64 	%rd872, %rd871, 2;
	add.s64 	%rd873, %rd1, %rd872;
	ld.global.nc.u32 	%r244, [%rd873];
	setp.eq.s32 	%p131, %r244, 13;
	selp.u64 	%rd874, 1, 0, %p131;
	add.s64 	%rd2781, %rd869, %rd874;
	add.s64 	%rd2770, %rd2770, 8;
	and.b64  	%rd2776, %rd2764, -8;
	setp.ne.s64 	%p132, %rd2770, %rd2776;
	@%p132 bra 	$L__BB1_103;
$L__BB1_104:
	and.b64  	%rd875, %rd2764, 7;
	setp.eq.s64 	%p133, %rd875, 0;
	@%p133 bra 	$L__BB1_112;
	setp.lt.u64 	%p134, %rd875, 4;
	@%p134 bra 	$L__BB1_107;
	shl.b64 	%rd878, %rd2776, 3;
	add.s64 	%rd879, %rd32, %rd878;
	ld.global.u64 	%rd880, [%rd879];
	mul.lo.s32 	%r245, %r658, 1296;
	cvt.u64.u32 	%rd881, %r245;
	add.s64 	%rd882, %rd880, %rd881;
	shl.b64 	%rd883, %rd882, 2;
	add.s64 	%rd884, %rd1, %rd883;
	ld.global.nc.u32 	%r246, [%rd884];
	setp.eq.s32 	%p135, %r246, 13;
	selp.u64 	%rd885, 1, 0, %p135;
	add.s64 	%rd886, %rd2781, %rd885;
	add.s64 	%rd887, %rd878, 8;
	and.b64  	%rd888, %rd887, 34359738360;
	add.s64 	%rd889, %rd32, %rd888;
	ld.global.u64 	%rd890, [%rd889];
	add.s64 	%rd891, %rd890, %rd881;
	shl.b64 	%rd892, %rd891, 2;
	add.s64 	%rd893, %rd1, %rd892;
	ld.global.nc.u32 	%r247, [%rd893];
	setp.eq.s32 	%p136, %r247, 13;
	selp.u64 	%rd894, 1, 0, %p136;
	add.s64 	%rd895, %rd886, %rd894;
	add.s64 	%rd896, %rd878, 16;
	and.b64  	%rd897, %rd896, 34359738360;
	add.s64 	%rd898, %rd32, %rd897;
	ld.global.u64 	%rd899, [%rd898];
	add.s64 	%rd900, %rd899, %rd881;
	shl.b64 	%rd901, %rd900, 2;
	add.s64 	%rd902, %rd1, %rd901;
	ld.global.nc.u32 	%r248, [%rd902];
	setp.eq.s32 	%p137, %r248, 13;
	selp.u64 	%rd903, 1, 0, %p137;
	add.s64 	%rd904, %rd895, %rd903;
	add.s64 	%rd905, %rd878, 24;
	and.b64  	%rd906, %rd905, 34359738360;
	add.s64 	%rd907, %rd32, %rd906;
	ld.global.u64 	%rd908, [%rd907];
	add.s64 	%rd909, %rd908, %rd881;
	shl.b64 	%rd910, %rd909, 2;
	add.s64 	%rd911, %rd1, %rd910;
	ld.global.nc.u32 	%r249, [%rd911];
	setp.eq.s32 	%p138, %r249, 13;
	selp.u64 	%rd912, 1, 0, %p138;
	add.s64 	%rd2781, %rd904, %rd912;
	add.s64 	%rd913, %rd2776, 4;
	and.b64  	%rd2776, %rd913, 4294967295;
$L__BB1_107:
	setp.eq.s64 	%p139, %rd54, 0;
	@%p139 bra 	$L__BB1_112;
	setp.eq.s64 	%p140, %rd54, 1;
	@%p140 bra 	$L__BB1_110;
	shl.b64 	%rd915, %rd2776, 3;
	add.s64 	%rd916, %rd32, %rd915;
	ld.global.u64 	%rd917, [%rd916];
	mul.lo.s32 	%r250, %r658, 1296;
	cvt.u64.u32 	%rd918, %r250;
	add.s64 	%rd919, %rd917, %rd918;
	shl.b64 	%rd920, %rd919, 2;
	add.s64 	%rd921, %rd1, %rd920;
	ld.global.nc.u32 	%r251, [%rd921];
	setp.eq.s32 	%p141, %r251, 13;
	selp.u64 	%rd922, 1, 0, %p141;
	add.s64 	%rd923, %rd2781, %rd922;
	add.s64 	%rd924, %rd915, 8;
	and.b64  	%rd925, %rd924, 34359738360;
	add.s64 	%rd926, %rd32, %rd925;
	ld.global.u64 	%rd927, [%rd926];
	add.s64 	%rd928, %rd927, %rd918;
	shl.b64 	%rd929, %rd928, 2;
	add.s64 	%rd930, %rd1, %rd929;
	ld.global.nc.u32 	%r252, [%rd930];
	setp.eq.s32 	%p142, %r252, 13;
	selp.u64 	%rd931, 1, 0, %p142;
	add.s64 	%rd2781, %rd923, %rd931;
	add.s64 	%rd932, %rd2776, 2;
	and.b64  	%rd2776, %rd932, 4294967295;
$L__BB1_110:
	and.b64  	%rd933, %rd2764, 1;
	setp.eq.b64 	%p143, %rd933, 1;
	not.pred 	%p144, %p143;
	@%p144 bra 	$L__BB1_112;
	shl.b64 	%rd934, %rd2776, 3;
	add.s64 	%rd935, %rd32, %rd934;
	ld.global.u64 	%rd936, [%rd935];
	mul.lo.s32 	%r253, %r658, 1296;
	cvt.u64.u32 	%rd937, %r253;
	add.s64 	%rd938, %rd936, %rd937;
	shl.b64 	%rd939, %rd938, 2;
	add.s64 	%rd940, %rd1, %rd939;
	ld.global.nc.u32 	%r254, [%rd940];
	setp.eq.s32 	%p145, %r254, 13;
	selp.u64 	%rd941, 1, 0, %p145;
	add.s64 	%rd2781, %rd2781, %rd941;
$L__BB1_112:
	setp.eq.s64 	%p146, %rd2781, 1;
	setp.gt.u32 	%p147, %r658, 1294;
	or.pred  	%p148, %p146, %p147;
	mov.u32 	%r660, %r658;
	@%p148 bra 	$L__BB1_128;
	mov.u32 	%r659, %r658;
$L__BB1_114:
	mul.wide.u32 	%rd942, %r659, 4;
	add.s64 	%rd943, %rd2, %rd942;
	ld.local.f32 	%f434, [%rd943+4];
	setp.neu.f32 	%p149, %f434, %f946;
	@%p149 bra 	$L__BB1_127;
	mov.b64 	%rd2788, 0;
	mov.u64 	%rd2793, %rd2788;
	@%p123 bra 	$L__BB1_118;
	mov.b64 	%rd2782, 0;
	mov.u64 	%rd2793, %rd2782;
$L__BB1_117:
	.pragma "nounroll";
	shl.b64 	%rd947, %rd2782, 3;
	add.s64 	%rd948, %rd32, %rd947;
	ld.global.u64 	%rd949, [%rd948];
	mad.lo.s32 	%r255, %r659, 1296, 1296;
	cvt.u64.u32 	%rd950, %r255;
	add.s64 	%rd951, %rd949, %rd950;
	shl.b64 	%rd952, %rd951, 2;
	add.s64 	%rd953, %rd1, %rd952;
	ld.global.nc.u32 	%r256, [%rd953];
	setp.eq.s32 	%p151, %r256, 13;
	selp.u64 	%rd954, 1, 0, %p151;
	add.s64 	%rd955, %rd2793, %rd954;
	ld.global.u64 	%rd956, [%rd948+8];
	add.s64 	%rd957, %rd956, %rd950;
	shl.b64 	%rd958, %rd957, 2;
	add.s64 	%rd959, %rd1, %rd958;
	ld.global.nc.u32 	%r257, [%rd959];
	setp.eq.s32 	%p152, %r257, 13;
	selp.u64 	%rd960, 1, 0, %p152;
	add.s64 	%rd961, %rd955, %rd960;
	ld.global.u64 	%rd962, [%rd948+16];
	add.s64 	%rd963, %rd962, %rd950;
	shl.b64 	%rd964, %rd963, 2;
	add.s64 	%rd965, %rd1, %rd964;
	ld.global.nc.u32 	%r258, [%rd965];
	setp.eq.s32 	%p153, %r258, 13;
	selp.u64 	%rd966, 1, 0, %p153;
	add.s64 	%rd967, %rd961, %rd966;
	ld.global.u64 	%rd968, [%rd948+24];
	add.s64 	%rd969, %rd968, %rd950;
	shl.b64 	%rd970, %rd969, 2;
	add.s64 	%rd971, %rd1, %rd970;
	ld.global.nc.u32 	%r259, [%rd971];
	setp.eq.s32 	%p154, %r259, 13;
	selp.u64 	%rd972, 1, 0, %p154;
	add.s64 	%rd973, %rd967, %rd972;
	ld.global.u64 	%rd974, [%rd948+32];
	add.s64 	%rd975, %rd974, %rd950;
	shl.b64 	%rd976, %rd975, 2;
	add.s64 	%rd977, %rd1, %rd976;
	ld.global.nc.u32 	%r260, [%rd977];
	setp.eq.s32 	%p155, %r260, 13;
	selp.u64 	%rd978, 1, 0, %p155;
	add.s64 	%rd979, %rd973, %rd978;
	ld.global.u64 	%rd980, [%rd948+40];
	add.s64 	%rd981, %rd980, %rd950;
	shl.b64 	%rd982, %rd981, 2;
	add.s64 	%rd983, %rd1, %rd982;
	ld.global.nc.u32 	%r261, [%rd983];
	setp.eq.s32 	%p156, %r261, 13;
	selp.u64 	%rd984, 1, 0, %p156;
	add.s64 	%rd985, %rd979, %rd984;
	ld.global.u64 	%rd986, [%rd948+48];
	add.s64 	%rd987, %rd986, %rd950;
	shl.b64 	%rd988, %rd987, 2;
	add.s64 	%rd989, %rd1, %rd988;
	ld.global.nc.u32 	%r262, [%rd989];
	setp.eq.s32 	%p157, %r262, 13;
	selp.u64 	%rd990, 1, 0, %p157;
	add.s64 	%rd991, %rd985, %rd990;
	ld.global.u64 	%rd992, [%rd948+56];
	add.s64 	%rd993, %rd992, %rd950;
	shl.b64 	%rd994, %rd993, 2;
	add.s64 	%rd995, %rd1, %rd994;
	ld.global.nc.u32 	%r263, [%rd995];
	setp.eq.s32 	%p158, %r263, 13;
	selp.u64 	%rd996, 1, 0, %p158;
	add.s64 	%rd2793, %rd991, %rd996;
	add.s64 	%rd2782, %rd2782, 8;
	and.b64  	%rd2788, %rd2764, -8;
	setp.ne.s64 	%p159, %rd2782, %rd2788;
	@%p159 bra 	$L__BB1_117;
$L__BB1_118:
	and.b64  	%rd997, %rd2764, 7;
	setp.eq.s64 	%p160, %rd997, 0;
	@%p160 bra 	$L__BB1_126;
	and.b64  	%rd999, %rd2764, 7;
	add.s64 	%rd1000, %rd999, -1;
	setp.lt.u64 	%p161, %rd1000, 3;
	@%p161 bra 	$L__BB1_121;
	shl.b64 	%rd1001, %rd2788, 3;
	add.s64 	%rd1002, %rd32, %rd1001;
	ld.global.u64 	%rd1003, [%rd1002];
	mad.lo.s32 	%r264, %r659, 1296, 1296;
	cvt.u64.u32 	%rd1004, %r264;
	add.s64 	%rd1005, %rd1003, %rd1004;
	shl.b64 	%rd1006, %rd1005, 2;
	add.s64 	%rd1007, %rd1, %rd1006;
	ld.global.nc.u32 	%r265, [%rd1007];
	setp.eq.s32 	%p162, %r265, 13;
	selp.u64 	%rd1008, 1, 0, %p162;
	add.s64 	%rd1009, %rd2793, %rd1008;
	add.s64 	%rd1010, %rd1001, 8;
	and.b64  	%rd1011, %rd1010, 34359738360;
	add.s64 	%rd1012, %rd32, %rd1011;
	ld.global.u64 	%rd1013, [%rd1012];
	add.s64 	%rd1014, %rd1013, %rd1004;
	shl.b64 	%rd1015, %rd1014, 2;
	add.s64 	%rd1016, %rd1, %rd1015;
	ld.global.nc.u32 	%r266, [%rd1016];
	setp.eq.s32 	%p163, %r266, 13;
	selp.u64 	%rd1017, 1, 0, %p163;
	add.s64 	%rd1018, %rd1009, %rd1017;
	add.s64 	%rd1019, %rd1001, 16;
	and.b64  	%rd1020, %rd1019, 34359738360;
	add.s64 	%rd1021, %rd32, %rd1020;
	ld.global.u64 	%rd1022, [%rd1021];
	add.s64 	%rd1023, %rd1022, %rd1004;
	shl.b64 	%rd1024, %rd1023, 2;
	add.s64 	%rd1025, %rd1, %rd1024;
	ld.global.nc.u32 	%r267, [%rd1025];
	setp.eq.s32 	%p164, %r267, 13;
	selp.u64 	%rd1026, 1, 0, %p164;
	add.s64 	%rd1027, %rd1018, %rd1026;
	add.s64 	%rd1028, %rd1001, 24;
	and.b64  	%rd1029, %rd1028, 34359738360;
	add.s64 	%rd1030, %rd32, %rd1029;
	ld.global.u64 	%rd1031, [%rd1030];
	add.s64 	%rd1032, %rd1031, %rd1004;
	shl.b64 	%rd1033, %rd1032, 2;
	add.s64 	%rd1034, %rd1, %rd1033;
	ld.global.nc.u32 	%r268, [%rd1034];
	setp.eq.s32 	%p165, %r268, 13;
	selp.u64 	%rd1035, 1, 0, %p165;
	add.s64 	%rd2793, %rd1027, %rd1035;
	add.s64 	%rd1036, %rd2788, 4;
	and.b64  	%rd2788, %rd1036, 4294967295;
$L__BB1_121:
	@%p88 bra 	$L__BB1_126;
	setp.eq.s64 	%p167, %rd54, 1;
	@%p167 bra 	$L__BB1_124;
	shl.b64 	%rd1038, %rd2788, 3;
	add.s64 	%rd1039, %rd32, %rd1038;
	ld.global.u64 	%rd1040, [%rd1039];
	mad.lo.s32 	%r269, %r659, 1296, 1296;
	cvt.u64.u32 	%rd1041, %r269;
	add.s64 	%rd1042, %rd1040, %rd1041;
	shl.b64 	%rd1043, %rd1042, 2;
	add.s64 	%rd1044, %rd1, %rd1043;
	ld.global.nc.u32 	%r270, [%rd1044];
	setp.eq.s32 	%p168, %r270, 13;
	selp.u64 	%rd1045, 1, 0, %p168;
	add.s64 	%rd1046, %rd2793, %rd1045;
	add.s64 	%rd1047, %rd1038, 8;
	and.b64  	%rd1048, %rd1047, 34359738360;
	add.s64 	%rd1049, %rd32, %rd1048;
	ld.global.u64 	%rd1050, [%rd1049];
	add.s64 	%rd1051, %rd1050, %rd1041;
	shl.b64 	%rd1052, %rd1051, 2;
	add.s64 	%rd1053, %rd1, %rd1052;
	ld.global.nc.u32 	%r271, [%rd1053];
	setp.eq.s32 	%p169, %r271, 13;
	selp.u64 	%rd1054, 1, 0, %p169;
	add.s64 	%rd2793, %rd1046, %rd1054;
	add.s64 	%rd1055, %rd2788, 2;
	and.b64  	%rd2788, %rd1055, 4294967295;
$L__BB1_124:
	and.b64  	%rd1056, %rd2764, 1;
	setp.eq.b64 	%p170, %rd1056, 1;
	not.pred 	%p171, %p170;
	@%p171 bra 	$L__BB1_126;
	shl.b64 	%rd1057, %rd2788, 3;
	add.s64 	%rd1058, %rd32, %rd1057;
	ld.global.u64 	%rd1059, [%rd1058];
	mad.lo.s32 	%r272, %r659, 1296, 1296;
	cvt.u64.u32 	%rd1060, %r272;
	add.s64 	%rd1061, %rd1059, %rd1060;
	shl.b64 	%rd1062, %rd1061, 2;
	add.s64 	%rd1063, %rd1, %rd1062;
	ld.global.nc.u32 	%r273, [%rd1063];
	setp.eq.s32 	%p172, %r273, 13;
	selp.u64 	%rd1064, 1, 0, %p172;
	add.s64 	%rd2793, %rd2793, %rd1064;
$L__BB1_126:
	add.s32 	%r660, %r659, 1;
	setp.ne.s64 	%p173, %rd2793, 0;
	@%p173 bra 	$L__BB1_128;
$L__BB1_127:
	add.s32 	%r32, %r659, 1;
	setp.ne.s32 	%p174, %r659, 1294;
	mov.u32 	%r659, %r32;
	mov.u32 	%r660, %r658;
	@%p174 bra 	$L__BB1_114;
$L__BB1_128:
	mul.lo.s32 	%r274, %r660, 1296;
	mul.wide.s32 	%rd1066, %r654, 4;
	add.s64 	%rd1067, %rd1, %rd1066;
	mul.wide.s32 	%rd1068, %r274, 4;
	add.s64 	%rd1069, %rd1067, %rd1068;
	ld.global.nc.u32 	%r34, [%rd1069];
	setp.eq.s32 	%p175, %r34, 13;
	mov.b64 	%rd2958, 2;
	@%p175 bra 	$L__BB1_506;
	cvt.s64.s32 	%rd114, %r660;
	add.s64 	%rd1072, %rd2764, -1;
	setp.lt.u64 	%p176, %rd1072, 3;
	mov.b64 	%rd2801, 0;
	mov.u64 	%rd2796, %rd2801;
	@%p176 bra 	$L__BB1_140;
	mov.b64 	%rd2794, 0;
	mov.u64 	%rd2796, %rd2794;
$L__BB1_131:
	shl.b64 	%rd1074, %rd2794, 3;
	add.s64 	%rd117, %rd32, %rd1074;
	ld.global.u64 	%rd118, [%rd117];
	mad.lo.s64 	%rd1075, %rd118, 1296, %rd114;
	shl.b64 	%rd1076, %rd1075, 2;
	add.s64 	%rd1077, %rd1, %rd1076;
	ld.global.nc.u32 	%r275, [%rd1077];
	setp.ne.s32 	%p177, %r275, %r34;
	@%p177 bra 	$L__BB1_133;
	add.s64 	%rd119, %rd2796, 1;
	shl.b64 	%rd1078, %rd2796, 3;
	add.s64 	%rd1079, %rd32, %rd1078;
	st.global.u64 	[%rd1079], %rd118;
	mov.u64 	%rd2796, %rd119;
$L__BB1_133:
	ld.global.u64 	%rd121, [%rd117+8];
	mad.lo.s64 	%rd1080, %rd121, 1296, %rd114;
	shl.b64 	%rd1081, %rd1080, 2;
	add.s64 	%rd1082, %rd1, %rd1081;
	ld.global.nc.u32 	%r276, [%rd1082];
	setp.ne.s32 	%p178, %r276, %r34;
	@%p178 bra 	$L__BB1_135;
	add.s64 	%rd122, %rd2796, 1;
	shl.b64 	%rd1083, %rd2796, 3;
	add.s64 	%rd1084, %rd32, %rd1083;
	st.global.u64 	[%rd1084], %rd121;
	mov.u64 	%rd2796, %rd122;
$L__BB1_135:
	ld.global.u64 	%rd124, [%rd117+16];
	mad.lo.s64 	%rd1085, %rd124, 1296, %rd114;
	shl.b64 	%rd1086, %rd1085, 2;
	add.s64 	%rd1087, %rd1, %rd1086;
	ld.global.nc.u32 	%r277, [%rd1087];
	setp.ne.s32 	%p179, %r277, %r34;
	@%p179 bra 	$L__BB1_137;
	add.s64 	%rd125, %rd2796, 1;
	shl.b64 	%rd1088, %rd2796, 3;
	add.s64 	%rd1089, %rd32, %rd1088;
	st.global.u64 	[%rd1089], %rd124;
	mov.u64 	%rd2796, %rd125;
$L__BB1_137:
	ld.global.u64 	%rd127, [%rd117+24];
	mad.lo.s64 	%rd1090, %rd127, 1296, %rd114;
	shl.b64 	%rd1091, %rd1090, 2;
	add.s64 	%rd1092, %rd1, %rd1091;
	ld.global.nc.u32 	%r278, [%rd1092];
	setp.ne.s32 	%p180, %r278, %r34;
	@%p180 bra 	$L__BB1_139;
	add.s64 	%rd128, %rd2796, 1;
	shl.b64 	%rd1093, %rd2796, 3;
	add.s64 	%rd1094, %rd32, %rd1093;
	st.global.u64 	[%rd1094], %rd127;
	mov.u64 	%rd2796, %rd128;
$L__BB1_139:
	add.s64 	%rd2794, %rd2794, 4;
	setp.ne.s64 	%p181, %rd2794, %rd55;
	mov.u64 	%rd2801, %rd55;
	@%p181 bra 	$L__BB1_131;
$L__BB1_140:
	setp.eq.s64 	%p182, %rd54, 0;
	@%p182 bra 	$L__BB1_149;
	shl.b64 	%rd1095, %rd2801, 3;
	add.s64 	%rd1096, %rd32, %rd1095;
	ld.global.u64 	%rd134, [%rd1096];
	mad.lo.s64 	%rd1097, %rd134, 1296, %rd114;
	shl.b64 	%rd1098, %rd1097, 2;
	add.s64 	%rd1099, %rd1, %rd1098;
	ld.global.nc.u32 	%r279, [%rd1099];
	setp.ne.s32 	%p183, %r279, %r34;
	@%p183 bra 	$L__BB1_143;
	add.s64 	%rd135, %rd2796, 1;
	shl.b64 	%rd1100, %rd2796, 3;
	add.s64 	%rd1101, %rd32, %rd1100;
	st.global.u64 	[%rd1101], %rd134;
	mov.u64 	%rd2796, %rd135;
$L__BB1_143:
	setp.eq.s64 	%p184, %rd54, 1;
	@%p184 bra 	$L__BB1_149;
	add.s64 	%rd1103, %rd1095, 8;
	and.b64  	%rd1104, %rd1103, 34359738360;
	add.s64 	%rd1105, %rd32, %rd1104;
	ld.global.u64 	%rd137, [%rd1105];
	mad.lo.s64 	%rd1106, %rd137, 1296, %rd114;
	shl.b64 	%rd1107, %rd1106, 2;
	add.s64 	%rd1108, %rd1, %rd1107;
	ld.global.nc.u32 	%r280, [%rd1108];
	setp.ne.s32 	%p185, %r280, %r34;
	@%p185 bra 	$L__BB1_146;
	add.s64 	%rd138, %rd2796, 1;
	shl.b64 	%rd1109, %rd2796, 3;
	add.s64 	%rd1110, %rd32, %rd1109;
	st.global.u64 	[%rd1110], %rd137;
	mov.u64 	%rd2796, %rd138;
$L__BB1_146:
	setp.eq.s64 	%p186, %rd54, 2;
	@%p186 bra 	$L__BB1_149;
	add.s64 	%rd1112, %rd1095, 16;
	and.b64  	%rd1113, %rd1112, 34359738360;
	add.s64 	%rd1114, %rd32, %rd1113;
	ld.global.u64 	%rd140, [%rd1114];
	mad.lo.s64 	%rd1115, %rd140, 1296, %rd114;
	shl.b64 	%rd1116, %rd1115, 2;
	add.s64 	%rd1117, %rd1, %rd1116;
	ld.global.nc.u32 	%r281, [%rd1117];
	setp.ne.s32 	%p187, %r281, %r34;
	@%p187 bra 	$L__BB1_149;
	add.s64 	%rd141, %rd2796, 1;
	shl.b64 	%rd1118, %rd2796, 3;
	add.s64 	%rd1119, %rd32, %rd1118;
	st.global.u64 	[%rd1119], %rd140;
	mov.u64 	%rd2796, %rd141;
$L__BB1_149:
	mov.b64 	%rd2959, 3;
	setp.eq.s64 	%p188, %rd2796, 0;
	mov.u64 	%rd2958, %rd714;
	@%p188 bra 	$L__BB1_506;
	setp.eq.s64 	%p189, %rd2796, 1;
	@%p189 bra 	$L__BB1_507;
	shl.b64 	%rd1123, %rd2796, 2;
	add.s64 	%rd1122, %rd502, %rd1123;
	// begin inline asm
	ld.global.nc.f32 %f435, [%rd1122];
	// end inline asm
	cvt.rn.f32.u64 	%f75, %rd2796;
	and.b64  	%rd143, %rd2796, 3;
	and.b64  	%rd144, %rd2796, -4;
	mov.b32 	%r661, 0;
$L__BB1_152:
	setp.lt.u64 	%p190, %rd2796, 4;
	mov.b64 	%rd2807, 0;
	st.local.v2.u64 	[%rd4], {%rd2807, %rd2807};
	st.local.v2.u64 	[%rd4+16], {%rd2807, %rd2807};
	st.local.v2.u64 	[%rd4+32], {%rd2807, %rd2807};
	st.local.v2.u64 	[%rd4+48], {%rd2807, %rd2807};
	st.local.v2.u64 	[%rd4+64], {%rd2807, %rd2807};
	st.local.v2.u64 	[%rd4+80], {%rd2807, %rd2807};
	st.local.v2.u64 	[%rd4+96], {%rd2807, %rd2807};
	@%p190 bra 	$L__BB1_155;
	mov.b64 	%rd2806, 0;
$L__BB1_154:
	shl.b64 	%rd1126, %rd2806, 3;
	add.s64 	%rd1127, %rd32, %rd1126;
	ld.global.u64 	%rd1128, [%rd1127];
	mul.lo.s32 	%r283, %r661, 1296;
	cvt.u64.u32 	%rd1129, %r283;
	add.s64 	%rd1130, %rd1128, %rd1129;
	shl.b64 	%rd1131, %rd1130, 2;
	add.s64 	%rd1132, %rd1, %rd1131;
	ld.global.nc.u32 	%r284, [%rd1132];
	mul.wide.s32 	%rd1133, %r284, 8;
	add.s64 	%rd1134, %rd4, %rd1133;
	ld.local.u64 	%rd1135, [%rd1134];
	add.s64 	%rd1136, %rd1135, 1;
	st.local.u64 	[%rd1134], %rd1136;
	ld.global.u64 	%rd1137, [%rd1127+8];
	add.s64 	%rd1138, %rd1137, %rd1129;
	shl.b64 	%rd1139, %rd1138, 2;
	add.s64 	%rd1140, %rd1, %rd1139;
	ld.global.nc.u32 	%r285, [%rd1140];
	mul.wide.s32 	%rd1141, %r285, 8;
	add.s64 	%rd1142, %rd4, %rd1141;
	ld.local.u64 	%rd1143, [%rd1142];
	add.s64 	%rd1144, %rd1143, 1;
	st.local.u64 	[%rd1142], %rd1144;
	ld.global.u64 	%rd1145, [%rd1127+16];
	add.s64 	%rd1146, %rd1145, %rd1129;
	shl.b64 	%rd1147, %rd1146, 2;
	add.s64 	%rd1148, %rd1, %rd1147;
	ld.global.nc.u32 	%r286, [%rd1148];
	mul.wide.s32 	%rd1149, %r286, 8;
	add.s64 	%rd1150, %rd4, %rd1149;
	ld.local.u64 	%rd1151, [%rd1150];
	add.s64 	%rd1152, %rd1151, 1;
	st.local.u64 	[%rd1150], %rd1152;
	ld.global.u64 	%rd1153, [%rd1127+24];
	add.s64 	%rd1154, %rd1153, %rd1129;
	shl.b64 	%rd1155, %rd1154, 2;
	add.s64 	%rd1156, %rd1, %rd1155;
	ld.global.nc.u32 	%r287, [%rd1156];
	mul.wide.s32 	%rd1157, %r287, 8;
	add.s64 	%rd1158, %rd4, %rd1157;
	ld.local.u64 	%rd1159, [%rd1158];
	add.s64 	%rd1160, %rd1159, 1;
	st.local.u64 	[%rd1158], %rd1160;
	add.s64 	%rd2806, %rd2806, 4;
	setp.ne.s64 	%p191, %rd2806, %rd144;
	mov.u64 	%rd2807, %rd144;
	@%p191 bra 	$L__BB1_154;
$L__BB1_155:
	setp.eq.s64 	%p192, %rd143, 0;
	@%p192 bra 	$L__BB1_159;
	setp.eq.s64 	%p193, %rd143, 1;
	shl.b64 	%rd1161, %rd2807, 3;
	add.s64 	%rd1162, %rd32, %rd1161;
	ld.global.u64 	%rd1163, [%rd1162];
	mul.lo.s32 	%r288, %r661, 1296;
	cvt.u64.u32 	%rd1164, %r288;
	add.s64 	%rd1165, %rd1163, %rd1164;
	shl.b64 	%rd1166, %rd1165, 2;
	add.s64 	%rd1167, %rd1, %rd1166;
	ld.global.nc.u32 	%r289, [%rd1167];
	mul.wide.s32 	%rd1168, %r289, 8;
	add.s64 	%rd1169, %rd4, %rd1168;
	ld.local.u64 	%rd1170, [%rd1169];
	add.s64 	%rd1171, %rd1170, 1;
	st.local.u64 	[%rd1169], %rd1171;
	@%p193 bra 	$L__BB1_159;
	setp.eq.s64 	%p194, %rd143, 2;
	add.s64 	%rd1173, %rd1161, 8;
	and.b64  	%rd1174, %rd1173, 34359738360;
	add.s64 	%rd1175, %rd32, %rd1174;
	ld.global.u64 	%rd1176, [%rd1175];
	cvt.u64.u32 	%rd1177, %r288;
	add.s64 	%rd1178, %rd1176, %rd1177;
	shl.b64 	%rd1179, %rd1178, 2;
	add.s64 	%rd1180, %rd1, %rd1179;
	ld.global.nc.u32 	%r291, [%rd1180];
	mul.wide.s32 	%rd1181, %r291, 8;
	add.s64 	%rd1182, %rd4, %rd1181;
	ld.local.u64 	%rd1183, [%rd1182];
	add.s64 	%rd1184, %rd1183, 1;
	st.local.u64 	[%rd1182], %rd1184;
	@%p194 bra 	$L__BB1_159;
	add.s64 	%rd1186, %rd1161, 16;
	and.b64  	%rd1187, %rd1186, 34359738360;
	add.s64 	%rd1188, %rd32, %rd1187;
	ld.global.u64 	%rd1189, [%rd1188];
	mul.lo.s32 	%r292, %r661, 1296;
	cvt.u64.u32 	%rd1190, %r292;
	add.s64 	%rd1191, %rd1189, %rd1190;
	shl.b64 	%rd1192, %rd1191, 2;
	add.s64 	%rd1193, %rd1, %rd1192;
	ld.global.nc.u32 	%r293, [%rd1193];
	mul.wide.s32 	%rd1194, %r293, 8;
	add.s64 	%rd1195, %rd4, %rd1194;
	ld.local.u64 	%rd1196, [%rd1195];
	add.s64 	%rd1197, %rd1196, 1;
	st.local.u64 	[%rd1195], %rd1197;
$L__BB1_159:
	mul.wide.u32 	%rd1198, %r661, 4;
	add.s64 	%rd148, %rd2, %rd1198;
	mov.b32 	%r294, 0;
	st.local.u32 	[%rd148], %r294;
	ld.local.u64 	%rd149, [%rd4];
	setp.eq.s64 	%p195, %rd149, 0;
	mov.f32 	%f948, 0f00000000;
	@%p195 bra 	$L__BB1_161;
	cvt.rn.f32.u64 	%f438, %rd149;
	shl.b64 	%rd1200, %rd149, 2;
	add.s64 	%rd1199, %rd502, %rd1200;
	// begin inline asm
	ld.global.nc.f32 %f437, [%rd1199];
	// end inline asm
	div.rn.f32 	%f439, %f438, %f75;
	sub.f32 	%f440, %f437, %f435;
	mul.f32 	%f441, %f439, %f440;
	mul.f32 	%f442, %f1, %f441;
	mov.f32 	%f443, 0f00000000;
	sub.f32 	%f948, %f443, %f442;
	st.local.f32 	[%rd148], %f948;
$L__BB1_161:
	ld.local.u64 	%rd150, [%rd4+8];
	setp.eq.s64 	%p196, %rd150, 0;
	@%p196 bra 	$L__BB1_163;
	cvt.rn.f32.u64 	%f445, %rd150;
	shl.b64 	%rd1202, %rd150, 2;
	add.s64 	%rd1201, %rd502, %rd1202;
	// begin inline asm
	ld.global.nc.f32 %f444, [%rd1201];
	// end inline asm
	div.rn.f32 	%f446, %f445, %f75;
	sub.f32 	%f447, %f444, %f435;
	mul.f32 	%f448, %f446, %f447;
	mul.f32 	%f449, %f2, %f448;
	sub.f32 	%f948, %f948, %f449;
	st.local.f32 	[%rd148], %f948;
$L__BB1_163:
	ld.local.u64 	%rd151, [%rd4+16];
	setp.eq.s64 	%p197, %rd151, 0;
	@%p197 bra 	$L__BB1_165;
	cvt.rn.f32.u64 	%f451, %rd151;
	shl.b64 	%rd1204, %rd151, 2;
	add.s64 	%rd1203, %rd502, %rd1204;
	// begin inline asm
	ld.global.nc.f32 %f450, [%rd1203];
	// end inline asm
	div.rn.f32 	%f452, %f451, %f75;
	sub.f32 	%f453, %f450, %f435;
	mul.f32 	%f454, %f452, %f453;
	mul.f32 	%f455, %f3, %f454;
	sub.f32 	%f948, %f948, %f455;
	st.local.f32 	[%rd148], %f948;
$L__BB1_165:
	ld.local.u64 	%rd152, [%rd4+24];
	setp.eq.s64 	%p198, %rd152, 0;
	@%p198 bra 	$L__BB1_167;
	cvt.rn.f32.u64 	%f457, %rd152;
	shl.b64 	%rd1206, %rd152, 2;
	add.s64 	%rd1205, %rd502, %rd1206;
	// begin inline asm
	ld.global.nc.f32 %f456, [%rd1205];
	// end inline asm
	div.rn.f32 	%f458, %f457, %f75;
	sub.f32 	%f459, %f456, %f435;
	mul.f32 	%f460, %f458, %f459;
	mul.f32 	%f461, %f4, %f460;
	sub.f32 	%f948, %f948, %f461;
	st.local.f32 	[%rd148], %f948;
$L__BB1_167:
	ld.local.u64 	%rd153, [%rd4+32];
	setp.eq.s64 	%p199, %rd153, 0;
	@%p199 bra 	$L__BB1_169;
	cvt.rn.f32.u64 	%f463, %rd153;
	shl.b64 	%rd1208, %rd153, 2;
	add.s64 	%rd1207, %rd502, %rd1208;
	// begin inline asm
	ld.global.nc.f32 %f462, [%rd1207];
	// end inline asm
	div.rn.f32 	%f464, %f463, %f75;
	sub.f32 	%f465, %f462, %f435;
	mul.f32 	%f466, %f464, %f465;
	mul.f32 	%f467, %f5, %f466;
	sub.f32 	%f948, %f948, %f467;
	st.local.f32 	[%rd148], %f948;
$L__BB1_169:
	ld.local.u64 	%rd154, [%rd4+40];
	setp.eq.s64 	%p200, %rd154, 0;
	@%p200 bra 	$L__BB1_171;
	cvt.rn.f32.u64 	%f469, %rd154;
	shl.b64 	%rd1210, %rd154, 2;
	add.s64 	%rd1209, %rd502, %rd1210;
	// begin inline asm
	ld.global.nc.f32 %f468, [%rd1209];
	// end inline asm
	div.rn.f32 	%f470, %f469, %f75;
	sub.f32 	%f471, %f468, %f435;
	mul.f32 	%f472, %f470, %f471;
	mul.f32 	%f473, %f6, %f472;
	sub.f32 	%f948, %f948, %f473;
	st.local.f32 	[%rd148], %f948;
$L__BB1_171:
	ld.local.u64 	%rd155, [%rd4+48];
	setp.eq.s64 	%p201, %rd155, 0;
	@%p201 bra 	$L__BB1_173;
	cvt.rn.f32.u64 	%f475, %rd155;
	shl.b64 	%rd1212, %rd155, 2;
	add.s64 	%rd1211, %rd502, %rd1212;
	// begin inline asm
	ld.global.nc.f32 %f474, [%rd1211];
	// end inline asm
	div.rn.f32 	%f476, %f475, %f75;
	sub.f32 	%f477, %f474, %f435;
	mul.f32 	%f478, %f476, %f477;
	mul.f32 	%f479, %f7, %f478;
	sub.f32 	%f948, %f948, %f479;
	st.local.f32 	[%rd148], %f948;
$L__BB1_173:
	ld.local.u64 	%rd156, [%rd4+56];
	setp.eq.s64 	%p202, %rd156, 0;
	@%p202 bra 	$L__BB1_175;
	cvt.rn.f32.u64 	%f481, %rd156;
	shl.b64 	%rd1214, %rd156, 2;
	add.s64 	%rd1213, %rd502, %rd1214;
	// begin inline asm
	ld.global.nc.f32 %f480, [%rd1213];
	// end inline asm
	div.rn.f32 	%f482, %f481, %f75;
	sub.f32 	%f483, %f480, %f435;
	mul.f32 	%f484, %f482, %f483;
	mul.f32 	%f485, %f8, %f484;
	sub.f32 	%f948, %f948, %f485;
	st.local.f32 	[%rd148], %f948;
$L__BB1_175:
	ld.local.u64 	%rd157, [%rd4+64];
	setp.eq.s64 	%p203, %rd157, 0;
	@%p203 bra 	$L__BB1_177;
	cvt.rn.f32.u64 	%f487, %rd157;
	shl.b64 	%rd1216, %rd157, 2;
	add.s64 	%rd1215, %rd502, %rd1216;
	// begin inline asm
	ld.global.nc.f32 %f486, [%rd1215];
	// end inline asm
	div.rn.f32 	%f488, %f487, %f75;
	sub.f32 	%f489, %f486, %f435;
	mul.f32 	%f490, %f488, %f489;
	mul.f32 	%f491, %f9, %f490;
	sub.f32 	%f948, %f948, %f491;
	st.local.f32 	[%rd148], %f948;
$L__BB1_177:
	ld.local.u64 	%rd158, [%rd4+72];
	setp.eq.s64 	%p204, %rd158, 0;
	@%p204 bra 	$L__BB1_179;
	cvt.rn.f32.u64 	%f493, %rd158;
	shl.b64 	%rd1218, %rd158, 2;
	add.s64 	%rd1217, %rd502, %rd1218;
	// begin inline asm
	ld.global.nc.f32 %f492, [%rd1217];
	// end inline asm
	div.rn.f32 	%f494, %f493, %f75;
	sub.f32 	%f495, %f492, %f435;
	mul.f32 	%f496, %f494, %f495;
	mul.f32 	%f497, %f10, %f496;
	sub.f32 	%f948, %f948, %f497;
	st.local.f32 	[%rd148], %f948;
$L__BB1_179:
	ld.local.u64 	%rd159, [%rd4+80];
	setp.eq.s64 	%p205, %rd159, 0;
	@%p205 bra 	$L__BB1_181;
	cvt.rn.f32.u64 	%f499, %rd159;
	shl.b64 	%rd1220, %rd159, 2;
	add.s64 	%rd1219, %rd502, %rd1220;
	// begin inline asm
	ld.global.nc.f32 %f498, [%rd1219];
	// end inline asm
	div.rn.f32 	%f500, %f499, %f75;
	sub.f32 	%f501, %f498, %f435;
	mul.f32 	%f502, %f500, %f501;
	mul.f32 	%f503, %f11, %f502;
	sub.f32 	%f948, %f948, %f503;
	st.local.f32 	[%rd148], %f948;
$L__BB1_181:
	ld.local.u64 	%rd160, [%rd4+88];
	setp.eq.s64 	%p206, %rd160, 0;
	@%p206 bra 	$L__BB1_183;
	cvt.rn.f32.u64 	%f505, %rd160;
	shl.b64 	%rd1222, %rd160, 2;
	add.s64 	%rd1221, %rd502, %rd1222;
	// begin inline asm
	ld.global.nc.f32 %f504, [%rd1221];
	// end inline asm
	div.rn.f32 	%f506, %f505, %f75;
	sub.f32 	%f507, %f504, %f435;
	mul.f32 	%f508, %f506, %f507;
	mul.f32 	%f509, %f12, %f508;
	sub.f32 	%f948, %f948, %f509;
	st.local.f32 	[%rd148], %f948;
$L__BB1_183:
	ld.local.u64 	%rd161, [%rd4+96];
	setp.eq.s64 	%p207, %rd161, 0;
	@%p207 bra 	$L__BB1_185;
	cvt.rn.f32.u64 	%f511, %rd161;
	shl.b64 	%rd1224, %rd161, 2;
	add.s64 	%rd1223, %rd502, %rd1224;
	// begin inline asm
	ld.global.nc.f32 %f510, [%rd1223];
	// end inline asm
	div.rn.f32 	%f512, %f511, %f75;
	sub.f32 	%f513, %f510, %f435;
	mul.f32 	%f514, %f512, %f513;
	mul.f32 	%f515, %f13, %f514;
	sub.f32 	%f948, %f948, %f515;
	st.local.f32 	[%rd148], %f948;
$L__BB1_185:
	ld.local.u64 	%rd162, [%rd4+104];
	setp.eq.s64 	%p208, %rd162, 0;
	@%p208 bra 	$L__BB1_187;
	cvt.rn.f32.u64 	%f517, %rd162;
	shl.b64 	%rd1226, %rd162, 2;
	add.s64 	%rd1225, %rd502, %rd1226;
	// begin inline asm
	ld.global.nc.f32 %f516, [%rd1225];
	// end inline asm
	div.rn.f32 	%f518, %f517, %f75;
	sub.f32 	%f519, %f516, %f435;
	mul.f32 	%f520, %f518, %f519;
	mul.f32 	%f521, %f14, %f520;
	sub.f32 	%f522, %f948, %f521;
	st.local.f32 	[%rd148], %f522;
$L__BB1_187:
	add.s32 	%r661, %r661, 1;
	setp.ne.s32 	%p209, %r661, 1296;
	@%p209 bra 	$L__BB1_152;
	mov.f32 	%f960, 0f00000000;
	mov.b32 	%r662, 0;
	mov.u32 	%r663, %r662;
$L__BB1_189:
	mul.wide.u32 	%rd1227, %r662, 4;
	add.s64 	%rd1228, %rd2, %rd1227;
	ld.local.v4.f32 	{%f524, %f525, %f526, %f527}, [%rd1228];
	setp.gt.f32 	%p210, %f524, %f960;
	selp.b32 	%r296, %r662, %r663, %p210;
	selp.f32 	%f528, %f524, %f960, %p210;
	add.s32 	%r297, %r662, 1;
	setp.gt.f32 	%p211, %f525, %f528;
	selp.b32 	%r298, %r297, %r296, %p211;
	selp.f32 	%f529, %f525, %f528, %p211;
	add.s32 	%r299, %r662, 2;
	setp.gt.f32 	%p212, %f526, %f529;
	selp.b32 	%r300, %r299, %r298, %p212;
	selp.f32 	%f530, %f526, %f529, %p212;
	add.s32 	%r301, %r662, 3;
	setp.gt.f32 	%p213, %f527, %f530;
	selp.b32 	%r302, %r301, %r300, %p213;
	selp.f32 	%f531, %f527, %f530, %p213;
	add.s32 	%r303, %r662, 4;
	ld.local.v4.f32 	{%f532, %f533, %f534, %f535}, [%rd1228+16];
	setp.gt.f32 	%p214, %f532, %f531;
	selp.b32 	%r304, %r303, %r302, %p214;
	selp.f32 	%f536, %f532, %f531, %p214;
	add.s32 	%r305, %r662, 5;
	setp.gt.f32 	%p215, %f533, %f536;
	selp.b32 	%r306, %r305, %r304, %p215;
	selp.f32 	%f537, %f533, %f536, %p215;
	add.s32 	%r307, %r662, 6;
	setp.gt.f32 	%p216, %f534, %f537;
	selp.b32 	%r308, %r307, %r306, %p216;
	selp.f32 	%f538, %f534, %f537, %p216;
	add.s32 	%r309, %r662, 7;
	setp.gt.f32 	%p217, %f535, %f538;
	selp.b32 	%r310, %r309, %r308, %p217;
	selp.f32 	%f539, %f535, %f538, %p217;
	add.s32 	%r311, %r662, 8;
	ld.local.v4.f32 	{%f540, %f541, %f542, %f543}, [%rd1228+32];
	setp.gt.f32 	%p218, %f540, %f539;
	selp.b32 	%r312, %r311, %r310, %p218;
	selp.f32 	%f544, %f540, %f539, %p218;
	add.s32 	%r313, %r662, 9;
	setp.gt.f32 	%p219, %f541, %f544;
	selp.b32 	%r314, %r313, %r312, %p219;
	selp.f32 	%f545, %f541, %f544, %p219;
	add.s32 	%r315, %r662, 10;
	setp.gt.f32 	%p220, %f542, %f545;
	selp.b32 	%r316, %r315, %r314, %p220;
	selp.f32 	%f546, %f542, %f545, %p220;
	add.s32 	%r317, %r662, 11;
	setp.gt.f32 	%p221, %f543, %f546;
	selp.b32 	%r318, %r317, %r316, %p221;
	selp.f32 	%f547, %f543, %f546, %p221;
	add.s32 	%r319, %r662, 12;
	ld.local.v4.f32 	{%f548, %f549, %f550, %f551}, [%rd1228+48];
	setp.gt.f32 	%p222, %f548, %f547;
	selp.b32 	%r320, %r319, %r318, %p222;
	selp.f32 	%f552, %f548, %f547, %p222;
	add.s32 	%r321, %r662, 13;
	setp.gt.f32 	%p223, %f549, %f552;
	selp.b32 	%r322, %r321, %r320, %p223;
	selp.f32 	%f553, %f549, %f552, %p223;
	add.s32 	%r323, %r662, 14;
	setp.gt.f32 	%p224, %f550, %f553;
	selp.b32 	%r324, %r323, %r322, %p224;
	selp.f32 	%f554, %f550, %f553, %p224;
	add.s32 	%r325, %r662, 15;
	setp.gt.f32 	%p225, %f551, %f554;
	selp.b32 	%r663, %r325, %r324, %p225;
	selp.f32 	%f960, %f551, %f554, %p225;
	add.s32 	%r662, %r662, 16;
	setp.ne.s32 	%p226, %r662, 1296;
	@%p226 bra 	$L__BB1_189;
	setp.lt.u64 	%p227, %rd2796, 8;
	mov.b64 	%rd2814, 0;
	mov.u64 	%rd2819, %rd2814;
	@%p227 bra 	$L__BB1_193;
	mov.b64 	%rd2808, 0;
	mov.u64 	%rd2819, %rd2808;
$L__BB1_192:
	.pragma "nounroll";
	shl.b64 	%rd1232, %rd2808, 3;
	add.s64 	%rd1233, %rd32, %rd1232;
	ld.global.u64 	%rd1234, [%rd1233];
	mul.lo.s32 	%r326, %r663, 1296;
	cvt.u64.u32 	%rd1235, %r326;
	add.s64 	%rd1236, %rd1234, %rd1235;
	shl.b64 	%rd1237, %rd1236, 2;
	add.s64 	%rd1238, %rd1, %rd1237;
	ld.global.nc.u32 	%r327, [%rd1238];
	setp.eq.s32 	%p228, %r327, 13;
	selp.u64 	%rd1239, 1, 0, %p228;
	add.s64 	%rd1240, %rd2819, %rd1239;
	ld.global.u64 	%rd1241, [%rd1233+8];
	add.s64 	%rd1242, %rd1241, %rd1235;
	shl.b64 	%rd1243, %rd1242, 2;
	add.s64 	%rd1244, %rd1, %rd1243;
	ld.global.nc.u32 	%r328, [%rd1244];
	setp.eq.s32 	%p229, %r328, 13;
	selp.u64 	%rd1245, 1, 0, %p229;
	add.s64 	%rd1246, %rd1240, %rd1245;
	ld.global.u64 	%rd1247, [%rd1233+16];
	add.s64 	%rd1248, %rd1247, %rd1235;
	shl.b64 	%rd1249, %rd1248, 2;
	add.s64 	%rd1250, %rd1, %rd1249;
	ld.global.nc.u32 	%r329, [%rd1250];
	setp.eq.s32 	%p230, %r329, 13;
	selp.u64 	%rd1251, 1, 0, %p230;
	add.s64 	%rd1252, %rd1246, %rd1251;
	ld.global.u64 	%rd1253, [%rd1233+24];
	add.s64 	%rd1254, %rd1253, %rd1235;
	shl.b64 	%rd1255, %rd1254, 2;
	add.s64 	%rd1256, %rd1, %rd1255;
	ld.global.nc.u32 	%r330, [%rd1256];
	setp.eq.s32 	%p231, %r330, 13;
	selp.u64 	%rd1257, 1, 0, %p231;
	add.s64 	%rd1258, %rd1252, %rd1257;
	ld.global.u64 	%rd1259, [%rd1233+32];
	add.s64 	%rd1260, %rd1259, %rd1235;
	shl.b64 	%rd1261, %rd1260, 2;
	add.s64 	%rd1262, %rd1, %rd1261;
	ld.global.nc.u32 	%r331, [%rd1262];
	setp.eq.s32 	%p232, %r331, 13;
	selp.u64 	%rd1263, 1, 0, %p232;
	add.s64 	%rd1264, %rd1258, %rd1263;
	ld.global.u64 	%rd1265, [%rd1233+40];
	add.s64 	%rd1266, %rd1265, %rd1235;
	shl.b64 	%rd1267, %rd1266, 2;
	add.s64 	%rd1268, %rd1, %rd1267;
	ld.global.nc.u32 	%r332, [%rd1268];
	setp.eq.s32 	%p233, %r332, 13;
	selp.u64 	%rd1269, 1, 0, %p233;
	add.s64 	%rd1270, %rd1264, %rd1269;
	ld.global.u64 	%rd1271, [%rd1233+48];
	add.s64 	%rd1272, %rd1271, %rd1235;
	shl.b64 	%rd1273, %rd1272, 2;
	add.s64 	%rd1274, %rd1, %rd1273;
	ld.global.nc.u32 	%r333, [%rd1274];
	setp.eq.s32 	%p234, %r333, 13;
	selp.u64 	%rd1275, 1, 0, %p234;
	add.s64 	%rd1276, %rd1270, %rd1275;
	ld.global.u64 	%rd1277, [%rd1233+56];
	add.s64 	%rd1278, %rd1277, %rd1235;
	shl.b64 	%rd1279, %rd1278, 2;
	add.s64 	%rd1280, %rd1, %rd1279;
	ld.global.nc.u32 	%r334, [%rd1280];
	setp.eq.s32 	%p235, %r334, 13;
	selp.u64 	%rd1281, 1, 0, %p235;
	add.s64 	%rd2819, %rd1276, %rd1281;
	add.s64 	%rd2808, %rd2808, 8;
	and.b64  	%rd2814, %rd2796, -8;
	setp.ne.s64 	%p236, %rd2808, %rd2814;
	@%p236 bra 	$L__BB1_192;
$L__BB1_193:
	and.b64  	%rd1282, %rd2796, 7;
	setp.eq.s64 	%p237, %rd1282, 0;
	@%p237 bra 	$L__BB1_201;
	setp.lt.u64 	%p238, %rd1282, 4;
	@%p238 bra 	$L__BB1_196;
	shl.b64 	%rd1285, %rd2814, 3;
	add.s64 	%rd1286, %rd32, %rd1285;
	ld.global.u64 	%rd1287, [%rd1286];
	mul.lo.s32 	%r335, %r663, 1296;
	cvt.u64.u32 	%rd1288, %r335;
	add.s64 	%rd1289, %rd1287, %rd1288;
	shl.b64 	%rd1290, %rd1289, 2;
	add.s64 	%rd1291, %rd1, %rd1290;
	ld.global.nc.u32 	%r336, [%rd1291];
	setp.eq.s32 	%p239, %r336, 13;
	selp.u64 	%rd1292, 1, 0, %p239;
	add.s64 	%rd1293, %rd2819, %rd1292;
	add.s64 	%rd1294, %rd1285, 8;
	and.b64  	%rd1295, %rd1294, 34359738360;
	add.s64 	%rd1296, %rd32, %rd1295;
	ld.global.u64 	%rd1297, [%rd1296];
	add.s64 	%rd1298, %rd1297, %rd1288;
	shl.b64 	%rd1299, %rd1298, 2;
	add.s64 	%rd1300, %rd1, %rd1299;
	ld.global.nc.u32 	%r337, [%rd1300];
	setp.eq.s32 	%p240, %r337, 13;
	selp.u64 	%rd1301, 1, 0, %p240;
	add.s64 	%rd1302, %rd1293, %rd1301;
	add.s64 	%rd1303, %rd1285, 16;
	and.b64  	%rd1304, %rd1303, 34359738360;
	add.s64 	%rd1305, %rd32, %rd1304;
	ld.global.u64 	%rd1306, [%rd1305];
	add.s64 	%rd1307, %rd1306, %rd1288;
	shl.b64 	%rd1308, %rd1307, 2;
	add.s64 	%rd1309, %rd1, %rd1308;
	ld.global.nc.u32 	%r338, [%rd1309];
	setp.eq.s32 	%p241, %r338, 13;
	selp.u64 	%rd1310, 1, 0, %p241;
	add.s64 	%rd1311, %rd1302, %rd1310;
	add.s64 	%rd1312, %rd1285, 24;
	and.b64  	%rd1313, %rd1312, 34359738360;
	add.s64 	%rd1314, %rd32, %rd1313;
	ld.global.u64 	%rd1315, [%rd1314];
	add.s64 	%rd1316, %rd1315, %rd1288;
	shl.b64 	%rd1317, %rd1316, 2;
	add.s64 	%rd1318, %rd1, %rd1317;
	ld.global.nc.u32 	%r339, [%rd1318];
	setp.eq.s32 	%p242, %r339, 13;
	selp.u64 	%rd1319, 1, 0, %p242;
	add.s64 	%rd2819, %rd1311, %rd1319;
	add.s64 	%rd1320, %rd2814, 4;
	and.b64  	%rd2814, %rd1320, 4294967295;
$L__BB1_196:
	setp.eq.s64 	%p243, %rd143, 0;
	@%p243 bra 	$L__BB1_201;
	setp.eq.s64 	%p244, %rd143, 1;
	@%p244 bra 	$L__BB1_199;
	shl.b64 	%rd1322, %rd2814, 3;
	add.s64 	%rd1323, %rd32, %rd1322;
	ld.global.u64 	%rd1324, [%rd1323];
	mul.lo.s32 	%r340, %r663, 1296;
	cvt.u64.u32 	%rd1325, %r340;
	add.s64 	%rd1326, %rd1324, %rd1325;
	shl.b64 	%rd1327, %rd1326, 2;
	add.s64 	%rd1328, %rd1, %rd1327;
	ld.global.nc.u32 	%r341, [%rd1328];
	setp.eq.s32 	%p245, %r341, 13;
	selp.u64 	%rd1329, 1, 0, %p245;
	add.s64 	%rd1330, %rd2819, %rd1329;
	add.s64 	%rd1331, %rd1322, 8;
	and.b64  	%rd1332, %rd1331, 34359738360;
	add.s64 	%rd1333, %rd32, %rd1332;
	ld.global.u64 	%rd1334, [%rd1333];
	add.s64 	%rd1335, %rd1334, %rd1325;
	shl.b64 	%rd1336, %rd1335, 2;
	add.s64 	%rd1337, %rd1, %rd1336;
	ld.global.nc.u32 	%r342, [%rd1337];
	setp.eq.s32 	%p246, %r342, 13;
	selp.u64 	%rd1338, 1, 0, %p246;
	add.s64 	%rd2819, %rd1330, %rd1338;
	add.s64 	%rd1339, %rd2814, 2;
	and.b64  	%rd2814, %rd1339, 4294967295;
$L__BB1_199:
	and.b64  	%rd1340, %rd2796, 1;
	setp.eq.b64 	%p247, %rd1340, 1;
	not.pred 	%p248, %p247;
	@%p248 bra 	$L__BB1_201;
	shl.b64 	%rd1341, %rd2814, 3;
	add.s64 	%rd1342, %rd32, %rd1341;
	ld.global.u64 	%rd1343, [%rd1342];
	mul.lo.s32 	%r343, %r663, 1296;
	cvt.u64.u32 	%rd1344, %r343;
	add.s64 	%rd1345, %rd1343, %rd1344;
	shl.b64 	%rd1346, %rd1345, 2;
	add.s64 	%rd1347, %rd1, %rd1346;
	ld.global.nc.u32 	%r344, [%rd1347];
	setp.eq.s32 	%p249, %r344, 13;
	selp.u64 	%rd1348, 1, 0, %p249;
	add.s64 	%rd2819, %rd2819, %rd1348;
$L__BB1_201:
	setp.eq.s64 	%p250, %rd2819, 1;
	setp.gt.u32 	%p251, %r663, 1294;
	or.pred  	%p252, %p250, %p251;
	mov.u32 	%r665, %r663;
	@%p252 bra 	$L__BB1_217;
	mov.u32 	%r664, %r663;
$L__BB1_203:
	mul.wide.u32 	%rd1349, %r664, 4;
	add.s64 	%rd1350, %rd2, %rd1349;
	ld.local.f32 	%f555, [%rd1350+4];
	setp.neu.f32 	%p253, %f555, %f960;
	@%p253 bra 	$L__BB1_216;
	mov.b64 	%rd2826, 0;
	mov.u64 	%rd2831, %rd2826;
	@%p227 bra 	$L__BB1_207;
	mov.b64 	%rd2820, 0;
	mov.u64 	%rd2831, %rd2820;
$L__BB1_206:
	.pragma "nounroll";
	shl.b64 	%rd1354, %rd2820, 3;
	add.s64 	%rd1355, %rd32, %rd1354;
	ld.global.u64 	%rd1356, [%rd1355];
	mad.lo.s32 	%r345, %r664, 1296, 1296;
	cvt.u64.u32 	%rd1357, %r345;
	add.s64 	%rd1358, %rd1356, %rd1357;
	shl.b64 	%rd1359, %rd1358, 2;
	add.s64 	%rd1360, %rd1, %rd1359;
	ld.global.nc.u32 	%r346, [%rd1360];
	setp.eq.s32 	%p255, %r346, 13;
	selp.u64 	%rd1361, 1, 0, %p255;
	add.s64 	%rd1362, %rd2831, %rd1361;
	ld.global.u64 	%rd1363, [%rd1355+8];
	add.s64 	%rd1364, %rd1363, %rd1357;
	shl.b64 	%rd1365, %rd1364, 2;
	add.s64 	%rd1366, %rd1, %rd1365;
	ld.global.nc.u32 	%r347, [%rd1366];
	setp.eq.s32 	%p256, %r347, 13;
	selp.u64 	%rd1367, 1, 0, %p256;
	add.s64 	%rd1368, %rd1362, %rd1367;
	ld.global.u64 	%rd1369, [%rd1355+16];
	add.s64 	%rd1370, %rd1369, %rd1357;
	shl.b64 	%rd1371, %rd1370, 2;
	add.s64 	%rd1372, %rd1, %rd1371;
	ld.global.nc.u32 	%r348, [%rd1372];
	setp.eq.s32 	%p257, %r348, 13;
	selp.u64 	%rd1373, 1, 0, %p257;
	add.s64 	%rd1374, %rd1368, %rd1373;
	ld.global.u64 	%rd1375, [%rd1355+24];
	add.s64 	%rd1376, %rd1375, %rd1357;
	shl.b64 	%rd1377, %rd1376, 2;
	add.s64 	%rd1378, %rd1, %rd1377;
	ld.global.nc.u32 	%r349, [%rd1378];
	setp.eq.s32 	%p258, %r349, 13;
	selp.u64 	%rd1379, 1, 0, %p258;
	add.s64 	%rd1380, %rd1374, %rd1379;
	ld.global.u64 	%rd1381, [%rd1355+32];
	add.s64 	%rd1382, %rd1381, %rd1357;
	shl.b64 	%rd1383, %rd1382, 2;
	add.s64 	%rd1384, %rd1, %rd1383;
	ld.global.nc.u32 	%r350, [%rd1384];
	setp.eq.s32 	%p259, %r350, 13;
	selp.u64 	%rd1385, 1, 0, %p259;
	add.s64 	%rd1386, %rd1380, %rd1385;
	ld.global.u64 	%rd1387, [%rd1355+40];
	add.s64 	%rd1388, %rd1387, %rd1357;
	shl.b64 	%rd1389, %rd1388, 2;
	add.s64 	%rd1390, %rd1, %rd1389;
	ld.global.nc.u32 	%r351, [%rd1390];
	setp.eq.s32 	%p260, %r351, 13;
	selp.u64 	%rd1391, 1, 0, %p260;
	add.s64 	%rd1392, %rd1386, %rd1391;
	ld.global.u64 	%rd1393, [%rd1355+48];
	add.s64 	%rd1394, %rd1393, %rd1357;
	shl.b64 	%rd1395, %rd1394, 2;
	add.s64 	%rd1396, %rd1, %rd1395;
	ld.global.nc.u32 	%r352, [%rd1396];
	setp.eq.s32 	%p261, %r352, 13;
	selp.u64 	%rd1397, 1, 0, %p261;
	add.s64 	%rd1398, %rd1392, %rd1397;
	ld.global.u64 	%rd1399, [%rd1355+56];
	add.s64 	%rd1400, %rd1399, %rd1357;
	shl.b64 	%rd1401, %rd1400, 2;
	add.s64 	%rd1402, %rd1, %rd1401;
	ld.global.nc.u32 	%r353, [%rd1402];
	setp.eq.s32 	%p262, %r353, 13;
	selp.u64 	%rd1403, 1, 0, %p262;
	add.s64 	%rd2831, %rd1398, %rd1403;
	add.s64 	%rd2820, %rd2820, 8;
	and.b64  	%rd2826, %rd2796, -8;
	setp.ne.s64 	%p263, %rd2820, %rd2826;
	@%p263 bra 	$L__BB1_206;
$L__BB1_207:
	and.b64  	%rd1404, %rd2796, 7;
	setp.eq.s64 	%p264, %rd1404, 0;
	@%p264 bra 	$L__BB1_215;
	and.b64  	%rd1406, %rd2796, 7;
	add.s64 	%rd1407, %rd1406, -1;
	setp.lt.u64 	%p265, %rd1407, 3;
	@%p265 bra 	$L__BB1_210;
	shl.b64 	%rd1408, %rd2826, 3;
	add.s64 	%rd1409, %rd32, %rd1408;
	ld.global.u64 	%rd1410, [%rd1409];
	mad.lo.s32 	%r354, %r664, 1296, 1296;
	cvt.u64.u32 	%rd1411, %r354;
	add.s64 	%rd1412, %rd1410, %rd1411;
	shl.b64 	%rd1413, %rd1412, 2;
	add.s64 	%rd1414, %rd1, %rd1413;
	ld.global.nc.u32 	%r355, [%rd1414];
	setp.eq.s32 	%p266, %r355, 13;
	selp.u64 	%rd1415, 1, 0, %p266;
	add.s64 	%rd1416, %rd2831, %rd1415;
	add.s64 	%rd1417, %rd1408, 8;
	and.b64  	%rd1418, %rd1417, 34359738360;
	add.s64 	%rd1419, %rd32, %rd1418;
	ld.global.u64 	%rd1420, [%rd1419];
	add.s64 	%rd1421, %rd1420, %rd1411;
	shl.b64 	%rd1422, %rd1421, 2;
	add.s64 	%rd1423, %rd1, %rd1422;
	ld.global.nc.u32 	%r356, [%rd1423];
	setp.eq.s32 	%p267, %r356, 13;
	selp.u64 	%rd1424, 1, 0, %p267;
	add.s64 	%rd1425, %rd1416, %rd1424;
	add.s64 	%rd1426, %rd1408, 16;
	and.b64  	%rd1427, %rd1426, 34359738360;
	add.s64 	%rd1428, %rd32, %rd1427;
	ld.global.u64 	%rd1429, [%rd1428];
	add.s64 	%rd1430, %rd1429, %rd1411;
	shl.b64 	%rd1431, %rd1430, 2;
	add.s64 	%rd1432, %rd1, %rd1431;
	ld.global.nc.u32 	%r357, [%rd1432];
	setp.eq.s32 	%p268, %r357, 13;
	selp.u64 	%rd1433, 1, 0, %p268;
	add.s64 	%rd1434, %rd1425, %rd1433;
	add.s64 	%rd1435, %rd1408, 24;
	and.b64  	%rd1436, %rd1435, 34359738360;
	add.s64 	%rd1437, %rd32, %rd1436;
	ld.global.u64 	%rd1438, [%rd1437];
	add.s64 	%rd1439, %rd1438, %rd1411;
	shl.b64 	%rd1440, %rd1439, 2;
	add.s64 	%rd1441, %rd1, %rd1440;
	ld.global.nc.u32 	%r358, [%rd1441];
	setp.eq.s32 	%p269, %r358, 13;
	selp.u64 	%rd1442, 1, 0, %p269;
	add.s64 	%rd2831, %rd1434, %rd1442;
	add.s64 	%rd1443, %rd2826, 4;
	and.b64  	%rd2826, %rd1443, 4294967295;
$L__BB1_210:
	@%p192 bra 	$L__BB1_215;
	setp.eq.s64 	%p271, %rd143, 1;
	@%p271 bra 	$L__BB1_213;
	shl.b64 	%rd1445, %rd2826, 3;
	add.s64 	%rd1446, %rd32, %rd1445;
	ld.global.u64 	%rd1447, [%rd1446];
	mad.lo.s32 	%r359, %r664, 1296, 1296;
	cvt.u64.u32 	%rd1448, %r359;
	add.s64 	%rd1449, %rd1447, %rd1448;
	shl.b64 	%rd1450, %rd1449, 2;
	add.s64 	%rd1451, %rd1, %rd1450;
	ld.global.nc.u32 	%r360, [%rd1451];
	setp.eq.s32 	%p272, %r360, 13;
	selp.u64 	%rd1452, 1, 0, %p272;
	add.s64 	%rd1453, %rd2831, %rd1452;
	add.s64 	%rd1454, %rd1445, 8;
	and.b64  	%rd1455, %rd1454, 34359738360;
	add.s64 	%rd1456, %rd32, %rd1455;
	ld.global.u64 	%rd1457, [%rd1456];
	add.s64 	%rd1458, %rd1457, %rd1448;
	shl.b64 	%rd1459, %rd1458, 2;
	add.s64 	%rd1460, %rd1, %rd1459;
	ld.global.nc.u32 	%r361, [%rd1460];
	setp.eq.s32 	%p273, %r361, 13;
	selp.u64 	%rd1461, 1, 0, %p273;
	add.s64 	%rd2831, %rd1453, %rd1461;
	add.s64 	%rd1462, %rd2826, 2;
	and.b64  	%rd2826, %rd1462, 4294967295;
$L__BB1_213:
	and.b64  	%rd1463, %rd2796, 1;
	setp.eq.b64 	%p274, %rd1463, 1;
	not.pred 	%p275, %p274;
	@%p275 bra 	$L__BB1_215;
	shl.b64 	%rd1464, %rd2826, 3;
	add.s64 	%rd1465, %rd32, %rd1464;
	ld.global.u64 	%rd1466, [%rd1465];
	mad.lo.s32 	%r362, %r664, 1296, 1296;
	cvt.u64.u32 	%rd1467, %r362;
	add.s64 	%rd1468, %rd1466, %rd1467;
	shl.b64 	%rd1469, %rd1468, 2;
	add.s64 	%rd1470, %rd1, %rd1469;
	ld.global.nc.u32 	%r363, [%rd1470];
	setp.eq.s32 	%p276, %r363, 13;
	selp.u64 	%rd1471, 1, 0, %p276;
	add.s64 	%rd2831, %rd2831, %rd1471;
$L__BB1_215:
	add.s32 	%r665, %r664, 1;
	setp.ne.s64 	%p277, %rd2831, 0;
	@%p277 bra 	$L__BB1_217;
$L__BB1_216:
	add.s32 	%r43, %r664, 1;
	setp.ne.s32 	%p278, %r664, 1294;
	mov.u32 	%r664, %r43;
	mov.u32 	%r665, %r663;
	@%p278 bra 	$L__BB1_203;
$L__BB1_217:
	mul.lo.s32 	%r364, %r665, 1296;
	mul.wide.s32 	%rd1473, %r654, 4;
	add.s64 	%rd1474, %rd1, %rd1473;
	mul.wide.s32 	%rd1475, %r364, 4;
	add.s64 	%rd1476, %rd1474, %rd1475;
	ld.global.nc.u32 	%r45, [%rd1476];
	setp.eq.s32 	%p279, %r45, 13;
	mov.b64 	%rd2958, 3;
	@%p279 bra 	$L__BB1_506;
	cvt.s64.s32 	%rd203, %r665;
	add.s64 	%rd1479, %rd2796, -1;
	setp.lt.u64 	%p280, %rd1479, 3;
	mov.b64 	%rd2839, 0;
	mov.u64 	%rd2834, %rd2839;
	@%p280 bra 	$L__BB1_229;
	mov.b64 	%rd2832, 0;
	mov.u64 	%rd2834, %rd2832;
$L__BB1_220:
	shl.b64 	%rd1481, %rd2832, 3;
	add.s64 	%rd206, %rd32, %rd1481;
	ld.global.u64 	%rd207, [%rd206];
	mad.lo.s64 	%rd1482, %rd207, 1296, %rd203;
	shl.b64 	%rd1483, %rd1482, 2;
	add.s64 	%rd1484, %rd1, %rd1483;
	ld.global.nc.u32 	%r365, [%rd1484];
	setp.ne.s32 	%p281, %r365, %r45;
	@%p281 bra 	$L__BB1_222;
	add.s64 	%rd208, %rd2834, 1;
	shl.b64 	%rd1485, %rd2834, 3;
	add.s64 	%rd1486, %rd32, %rd1485;
	st.global.u64 	[%rd1486], %rd207;
	mov.u64 	%rd2834, %rd208;
$L__BB1_222:
	ld.global.u64 	%rd210, [%rd206+8];
	mad.lo.s64 	%rd1487, %rd210, 1296, %rd203;
	shl.b64 	%rd1488, %rd1487, 2;
	add.s64 	%rd1489, %rd1, %rd1488;
	ld.global.nc.u32 	%r366, [%rd1489];
	setp.ne.s32 	%p282, %r366, %r45;
	@%p282 bra 	$L__BB1_224;
	add.s64 	%rd211, %rd2834, 1;
	shl.b64 	%rd1490, %rd2834, 3;
	add.s64 	%rd1491, %rd32, %rd1490;
	st.global.u64 	[%rd1491], %rd210;
	mov.u64 	%rd2834, %rd211;
$L__BB1_224:
	ld.global.u64 	%rd213, [%rd206+16];
	mad.lo.s64 	%rd1492, %rd213, 1296, %rd203;
	shl.b64 	%rd1493, %rd1492, 2;
	add.s64 	%rd1494, %rd1, %rd1493;
	ld.global.nc.u32 	%r367, [%rd1494];
	setp.ne.s32 	%p283, %r367, %r45;
	@%p283 bra 	$L__BB1_226;
	add.s64 	%rd214, %rd2834, 1;
	shl.b64 	%rd1495, %rd2834, 3;
	add.s64 	%rd1496, %rd32, %rd1495;
	st.global.u64 	[%rd1496], %rd213;
	mov.u64 	%rd2834, %rd214;
$L__BB1_226:
	ld.global.u64 	%rd216, [%rd206+24];
	mad.lo.s64 	%rd1497, %rd216, 1296, %rd203;
	shl.b64 	%rd1498, %rd1497, 2;
	add.s64 	%rd1499, %rd1, %rd1498;
	ld.global.nc.u32 	%r368, [%rd1499];
	setp.ne.s32 	%p284, %r368, %r45;
	@%p284 bra 	$L__BB1_228;
	add.s64 	%rd217, %rd2834, 1;
	shl.b64 	%rd1500, %rd2834, 3;
	add.s64 	%rd1501, %rd32, %rd1500;
	st.global.u64 	[%rd1501], %rd216;
	mov.u64 	%rd2834, %rd217;
$L__BB1_228:
	add.s64 	%rd2832, %rd2832, 4;
	setp.ne.s64 	%p285, %rd2832, %rd144;
	mov.u64 	%rd2839, %rd144;
	@%p285 bra 	$L__BB1_220;
$L__BB1_229:
	setp.eq.s64 	%p286, %rd143, 0;
	@%p286 bra 	$L__BB1_238;
	shl.b64 	%rd1502, %rd2839, 3;
	add.s64 	%rd1503, %rd32, %rd1502;
	ld.global.u64 	%rd223, [%rd1503];
	mad.lo.s64 	%rd1504, %rd223, 1296, %rd203;
	shl.b64 	%rd1505, %rd1504, 2;
	add.s64 	%rd1506, %rd1, %rd1505;
	ld.global.nc.u32 	%r369, [%rd1506];
	setp.ne.s32 	%p287, %r369, %r45;
	@%p287 bra 	$L__BB1_232;
	add.s64 	%rd224, %rd2834, 1;
	shl.b64 	%rd1507, %rd2834, 3;
	add.s64 	%rd1508, %rd32, %rd1507;
	st.global.u64 	[%rd1508], %rd223;
	mov.u64 	%rd2834, %rd224;
$L__BB1_232:
	setp.eq.s64 	%p288, %rd143, 1;
	@%p288 bra 	$L__BB1_238;
	add.s64 	%rd1510, %rd1502, 8;
	and.b64  	%rd1511, %rd1510, 34359738360;
	add.s64 	%rd1512, %rd32, %rd1511;
	ld.global.u64 	%rd226, [%rd1512];
	mad.lo.s64 	%rd1513, %rd226, 1296, %rd203;
	shl.b64 	%rd1514, %rd1513, 2;
	add.s64 	%rd1515, %rd1, %rd1514;
	ld.global.nc.u32 	%r370, [%rd1515];
	setp.ne.s32 	%p289, %r370, %r45;
	@%p289 bra 	$L__BB1_235;
	add.s64 	%rd227, %rd2834, 1;
	shl.b64 	%rd1516, %rd2834, 3;
	add.s64 	%rd1517, %rd32, %rd1516;
	st.global.u64 	[%rd1517], %rd226;
	mov.u64 	%rd2834, %rd227;
$L__BB1_235:
	setp.eq.s64 	%p290, %rd143, 2;
	@%p290 bra 	$L__BB1_238;
	add.s64 	%rd1519, %rd1502, 16;
	and.b64  	%rd1520, %rd1519, 34359738360;
	add.s64 	%rd1521, %rd32, %rd1520;
	ld.global.u64 	%rd229, [%rd1521];
	mad.lo.s64 	%rd1522, %rd229, 1296, %rd203;
	shl.b64 	%rd1523, %rd1522, 2;
	add.s64 	%rd1524, %rd1, %rd1523;
	ld.global.nc.u32 	%r371, [%rd1524];
	setp.ne.s32 	%p291, %r371, %r45;
	@%p291 bra 	$L__BB1_238;
	add.s64 	%rd230, %rd2834, 1;
	shl.b64 	%rd1525, %rd2834, 3;
	add.s64 	%rd1526, %rd32, %rd1525;
	st.global.u64 	[%rd1526], %rd229;
	mov.u64 	%rd2834, %rd230;
$L__BB1_238:
	mov.b64 	%rd2959, 4;
	setp.eq.s64 	%p292, %rd2834, 0;
	mov.u64 	%rd2958, %rd714;
	@%p292 bra 	$L__BB1_506;
	setp.eq.s64 	%p293, %rd2834, 1;
	@%p293 bra 	$L__BB1_507;
	shl.b64 	%rd1530, %rd2834, 2;
	add.s64 	%rd1529, %rd502, %rd1530;
	// begin inline asm
	ld.global.nc.f32 %f556, [%rd1529];
	// end inline asm
	cvt.rn.f32.u64 	%f105, %rd2834;
	and.b64  	%rd232, %rd2834, 3;
	and.b64  	%rd233, %rd2834, -4;
	mov.b32 	%r666, 0;
$L__BB1_241:
	setp.lt.u64 	%p294, %rd2834, 4;
	mov.b64 	%rd2845, 0;
	st.local.v2.u64 	[%rd4], {%rd2845, %rd2845};
	st.local.v2.u64 	[%rd4+16], {%rd2845, %rd2845};
	st.local.v2.u64 	[%rd4+32], {%rd2845, %rd2845};
	st.local.v2.u64 	[%rd4+48], {%rd2845, %rd2845};
	st.local.v2.u64 	[%rd4+64], {%rd2845, %rd2845};
	st.local.v2.u64 	[%rd4+80], {%rd2845, %rd2845};
	st.local.v2.u64 	[%rd4+96], {%rd2845, %rd2845};
	@%p294 bra 	$L__BB1_244;
	mov.b64 	%rd2844, 0;
$L__BB1_243:
	shl.b64 	%rd1533, %rd2844, 3;
	add.s64 	%rd1534, %rd32, %rd1533;
	ld.global.u64 	%rd1535, [%rd1534];
	mul.lo.s32 	%r373, %r666, 1296;
	cvt.u64.u32 	%rd1536, %r373;
	add.s64 	%rd1537, %rd1535, %rd1536;
	shl.b64 	%rd1538, %rd1537, 2;
	add.s64 	%rd1539, %rd1, %rd1538;
	ld.global.nc.u32 	%r374, [%rd1539];
	mul.wide.s32 	%rd1540, %r374, 8;
	add.s64 	%rd1541, %rd4, %rd1540;
	ld.local.u64 	%rd1542, [%rd1541];
	add.s64 	%rd1543, %rd1542, 1;
	st.local.u64 	[%rd1541], %rd1543;
	ld.global.u64 	%rd1544, [%rd1534+8];
	add.s64 	%rd1545, %rd1544, %rd1536;
	shl.b64 	%rd1546, %rd1545, 2;
	add.s64 	%rd1547, %rd1, %rd1546;
	ld.global.nc.u32 	%r375, [%rd1547];
	mul.wide.s32 	%rd1548, %r375, 8;
	add.s64 	%rd1549, %rd4, %rd1548;
	ld.local.u64 	%rd1550, [%rd1549];
	add.s64 	%rd1551, %rd1550, 1;
	st.local.u64 	[%rd1549], %rd1551;
	ld.global.u64 	%rd1552, [%rd1534+16];
	add.s64 	%rd1553, %rd1552, %rd1536;
	shl.b64 	%rd1554, %rd1553, 2;
	add.s64 	%rd1555, %rd1, %rd1554;
	ld.global.nc.u32 	%r376, [%rd1555];
	mul.wide.s32 	%rd1556, %r376, 8;
	add.s64 	%rd1557, %rd4, %rd1556;
	ld.local.u64 	%rd1558, [%rd1557];
	add.s64 	%rd1559, %rd1558, 1;
	st.local.u64 	[%rd1557], %rd1559;
	ld.global.u64 	%rd1560, [%rd1534+24];
	add.s64 	%rd1561, %rd1560, %rd1536;
	shl.b64 	%rd1562, %rd1561, 2;
	add.s64 	%rd1563, %rd1, %rd1562;
	ld.global.nc.u32 	%r377, [%rd1563];
	mul.wide.s32 	%rd1564, %r377, 8;
	add.s64 	%rd1565, %rd4, %rd1564;
	ld.local.u64 	%rd1566, [%rd1565];
	add.s64 	%rd1567, %rd1566, 1;
	st.local.u64 	[%rd1565], %rd1567;
	add.s64 	%rd2844, %rd2844, 4;
	setp.ne.s64 	%p295, %rd2844, %rd233;
	mov.u64 	%rd2845, %rd233;
	@%p295 bra 	$L__BB1_243;
$L__BB1_244:
	setp.eq.s64 	%p296, %rd232, 0;
	@%p296 bra 	$L__BB1_248;
	setp.eq.s64 	%p297, %rd232, 1;
	shl.b64 	%rd1568, %rd2845, 3;
	add.s64 	%rd1569, %rd32, %rd1568;
	ld.global.u64 	%rd1570, [%rd1569];
	mul.lo.s32 	%r378, %r666, 1296;
	cvt.u64.u32 	%rd1571, %r378;
	add.s64 	%rd1572, %rd1570, %rd1571;
	shl.b64 	%rd1573, %rd1572, 2;
	add.s64 	%rd1574, %rd1, %rd1573;
	ld.global.nc.u32 	%r379, [%rd1574];
	mul.wide.s32 	%rd1575, %r379, 8;
	add.s64 	%rd1576, %rd4, %rd1575;
	ld.local.u64 	%rd1577, [%rd1576];
	add.s64 	%rd1578, %rd1577, 1;
	st.local.u64 	[%rd1576], %rd1578;
	@%p297 bra 	$L__BB1_248;
	setp.eq.s64 	%p298, %rd232, 2;
	add.s64 	%rd1580, %rd1568, 8;
	and.b64  	%rd1581, %rd1580, 34359738360;
	add.s64 	%rd1582, %rd32, %rd1581;
	ld.global.u64 	%rd1583, [%rd1582];
	cvt.u64.u32 	%rd1584, %r378;
	add.s64 	%rd1585, %rd1583, %rd1584;
	shl.b64 	%rd1586, %rd1585, 2;
	add.s64 	%rd1587, %rd1, %rd1586;
	ld.global.nc.u32 	%r381, [%rd1587];
	mul.wide.s32 	%rd1588, %r381, 8;
	add.s64 	%rd1589, %rd4, %rd1588;
	ld.local.u64 	%rd1590, [%rd1589];
	add.s64 	%rd1591, %rd1590, 1;
	st.local.u64 	[%rd1589], %rd1591;
	@%p298 bra 	$L__BB1_248;
	add.s64 	%rd1593, %rd1568, 16;
	and.b64  	%rd1594, %rd1593, 34359738360;
	add.s64 	%rd1595, %rd32, %rd1594;
	ld.global.u64 	%rd1596, [%rd1595];
	mul.lo.s32 	%r382, %r666, 1296;
	cvt.u64.u32 	%rd1597, %r382;
	add.s64 	%rd1598, %rd1596, %rd1597;
	shl.b64 	%rd1599, %rd1598, 2;
	add.s64 	%rd1600, %rd1, %rd1599;
	ld.global.nc.u32 	%r383, [%rd1600];
	mul.wide.s32 	%rd1601, %r383, 8;
	add.s64 	%rd1602, %rd4, %rd1601;
	ld.local.u64 	%rd1603, [%rd1602];
	add.s64 	%rd1604, %rd1603, 1;
	st.local.u64 	[%rd1602], %rd1604;
$L__BB1_248:
	mul.wide.u32 	%rd1605, %r666, 4;
	add.s64 	%rd237, %rd2, %rd1605;
	mov.b32 	%r384, 0;
	st.local.u32 	[%rd237], %r384;
	ld.local.u64 	%rd238, [%rd4];
	setp.eq.s64 	%p299, %rd238, 0;
	mov.f32 	%f962, 0f00000000;
	@%p299 bra 	$L__BB1_250;
	cvt.rn.f32.u64 	%f559, %rd238;
	shl.b64 	%rd1607, %rd238, 2;
	add.s64 	%rd1606, %rd502, %rd1607;
	// begin inline asm
	ld.global.nc.f32 %f558, [%rd1606];
	// end inline asm
	div.rn.f32 	%f560, %f559, %f105;
	sub.f32 	%f561, %f558, %f556;
	mul.f32 	%f562, %f560, %f561;
	mul.f32 	%f563, %f1, %f562;
	mov.f32 	%f564, 0f00000000;
	sub.f32 	%f962, %f564, %f563;
	st.local.f32 	[%rd237], %f962;
$L__BB1_250:
	ld.local.u64 	%rd239, [%rd4+8];
	setp.eq.s64 	%p300, %rd239, 0;
	@%p300 bra 	$L__BB1_252;
	cvt.rn.f32.u64 	%f566, %rd239;
	shl.b64 	%rd1609, %rd239, 2;
	add.s64 	%rd1608, %rd502, %rd1609;
	// begin inline asm
	ld.global.nc.f32 %f565, [%rd1608];
	// end inline asm
	div.rn.f32 	%f567, %f566, %f105;
	sub.f32 	%f568, %f565, %f556;
	mul.f32 	%f569, %f567, %f568;
	mul.f32 	%f570, %f2, %f569;
	sub.f32 	%f962, %f962, %f570;
	st.local.f32 	[%rd237], %f962;
$L__BB1_252:
	ld.local.u64 	%rd240, [%rd4+16];
	setp.eq.s64 	%p301, %rd240, 0;
	@%p301 bra 	$L__BB1_254;
	cvt.rn.f32.u64 	%f572, %rd240;
	shl.b64 	%rd1611, %rd240, 2;
	add.s64 	%rd1610, %rd502, %rd1611;
	// begin inline asm
	ld.global.nc.f32 %f571, [%rd1610];
	// end inline asm
	div.rn.f32 	%f573, %f572, %f105;
	sub.f32 	%f574, %f571, %f556;
	mul.f32 	%f575, %f573, %f574;
	mul.f32 	%f576, %f3, %f575;
	sub.f32 	%f962, %f962, %f576;
	st.local.f32 	[%rd237], %f962;
$L__BB1_254:
	ld.local.u64 	%rd241, [%rd4+24];
	setp.eq.s64 	%p302, %rd241, 0;
	@%p302 bra 	$L__BB1_256;
	cvt.rn.f32.u64 	%f578, %rd241;
	shl.b64 	%rd1613, %rd241, 2;
	add.s64 	%rd1612, %rd502, %rd1613;
	// begin inline asm
	ld.global.nc.f32 %f577, [%rd1612];
	// end inline asm
	div.rn.f32 	%f579, %f578, %f105;
	sub.f32 	%f580, %f577, %f556;
	mul.f32 	%f581, %f579, %f580;
	mul.f32 	%f582, %f4, %f581;
	sub.f32 	%f962, %f962, %f582;
	st.local.f32 	[%rd237], %f962;
$L__BB1_256:
	ld.local.u64 	%rd242, [%rd4+32];
	setp.eq.s64 	%p303, %rd242, 0;
	@%p303 bra 	$L__BB1_258;
	cvt.rn.f32.u64 	%f584, %rd242;
	shl.b64 	%rd1615, %rd242, 2;
	add.s64 	%rd1614, %rd502, %rd1615;
	// begin inline asm
	ld.global.nc.f32 %f583, [%rd1614];
	// end inline asm
	div.rn.f32 	%f585, %f584, %f105;
	sub.f32 	%f586, %f583, %f556;
	mul.f32 	%f587, %f585, %f586;
	mul.f32 	%f588, %f5, %f587;
	sub.f32 	%f962, %f962, %f588;
	st.local.f32 	[%rd237], %f962;
$L__BB1_258:
	ld.local.u64 	%rd243, [%rd4+40];
	setp.eq.s64 	%p304, %rd243, 0;
	@%p304 bra 	$L__BB1_260;
	cvt.rn.f32.u64 	%f590, %rd243;
	shl.b64 	%rd1617, %rd243, 2;
	add.s64 	%rd1616, %rd502, %rd1617;
	// begin inline asm
	ld.global.nc.f32 %f589, [%rd1616];
	// end inline asm
	div.rn.f32 	%f591, %f590, %f105;
	sub.f32 	%f592, %f589, %f556;
	mul.f32 	%f593, %f591, %f592;
	mul.f32 	%f594, %f6, %f593;
	sub.f32 	%f962, %f962, %f594;
	st.local.f32 	[%rd237], %f962;
$L__BB1_260:
	ld.local.u64 	%rd244, [%rd4+48];
	setp.eq.s64 	%p305, %rd244, 0;
	@%p305 bra 	$L__BB1_262;
	cvt.rn.f32.u64 	%f596, %rd244;
	shl.b64 	%rd1619, %rd244, 2;
	add.s64 	%rd1618, %rd502, %rd1619;
	// begin inline asm
	ld.global.nc.f32 %f595, [%rd1618];
	// end inline asm
	div.rn.f32 	%f597, %f596, %f105;
	sub.f32 	%f598, %f595, %f556;
	mul.f32 	%f599, %f597, %f598;
	mul.f32 	%f600, %f7, %f599;
	sub.f32 	%f962, %f962, %f600;
	st.local.f32 	[%rd237], %f962;
$L__BB1_262:
	ld.local.u64 	%rd245, [%rd4+56];
	setp.eq.s64 	%p306, %rd245, 0;
	@%p306 bra 	$L__BB1_264;
	cvt.rn.f32.u64 	%f602, %rd245;
	shl.b64 	%rd1621, %rd245, 2;
	add.s64 	%rd1620, %rd502, %rd1621;
	// begin inline asm
	ld.global.nc.f32 %f601, [%rd1620];
	// end inline asm
	div.rn.f32 	%f603, %f602, %f105;
	sub.f32 	%f604, %f601, %f556;
	mul.f32 	%f605, %f603, %f604;
	mul.f32 	%f606, %f8, %f605;
	sub.f32 	%f962, %f962, %f606;
	st.local.f32 	[%rd237], %f962;
$L__BB1_264:
	ld.local.u64 	%rd246, [%rd4+64];
	setp.eq.s64 	%p307, %rd246, 0;
	@%p307 bra 	$L__BB1_266;
	cvt.rn.f32.u64 	%f608, %rd246;
	shl.b64 	%rd1623, %rd246, 2;
	add.s64 	%rd1622, %rd502, %rd1623;
	// begin inline asm
	ld.global.nc.f32 %f607, [%rd1622];
	// end inline asm
	div.rn.f32 	%f609, %f608, %f105;
	sub.f32 	%f610, %f607, %f556;
	mul.f32 	%f611, %f609, %f610;
	mul.f32 	%f612, %f9, %f611;
	sub.f32 	%f962, %f962, %f612;
	st.local.f32 	[%rd237], %f962;
$L__BB1_266:
	ld.local.u64 	%rd247, [%rd4+72];
	setp.eq.s64 	%p308, %rd247, 0;
	@%p308 bra 	$L__BB1_268;
	cvt.rn.f32.u64 	%f614, %rd247;
	shl.b64 	%rd1625, %rd247, 2;
	add.s64 	%rd1624, %rd502, %rd1625;
	// begin inline asm
	ld.global.nc.f32 %f613, [%rd1624];
	// end inline asm
	div.rn.f32 	%f615, %f614, %f105;
	sub.f32 	%f616, %f613, %f556;
	mul.f32 	%f617, %f615, %f616;
	mul.f32 	%f618, %f10, %f617;
	sub.f32 	%f962, %f962, %f618;
	st.local.f32 	[%rd237], %f962;
$L__BB1_268:
	ld.local.u64 	%rd248, [%rd4+80];
	setp.eq.s64 	%p309, %rd248, 0;
	@%p309 bra 	$L__BB1_270;
	cvt.rn.f32.u64 	%f620, %rd248;
	shl.b64 	%rd1627, %rd248, 2;
	add.s64 	%rd1626, %rd502, %rd1627;
	// begin inline asm
	ld.global.nc.f32 %f619, [%rd1626];
	// end inline asm
	div.rn.f32 	%f621, %f620, %f105;
	sub.f32 	%f622, %f619, %f556;
	mul.f32 	%f623, %f621, %f622;
	mul.f32 	%f624, %f11, %f623;
	sub.f32 	%f962, %f962, %f624;
	st.local.f32 	[%rd237], %f962;
$L__BB1_270:
	ld.local.u64 	%rd249, [%rd4+88];
	setp.eq.s64 	%p310, %rd249, 0;
	@%p310 bra 	$L__BB1_272;
	cvt.rn.f32.u64 	%f626, %rd249;
	shl.b64 	%rd1629, %rd249, 2;
	add.s64 	%rd1628, %rd502, %rd1629;
	// begin inline asm
	ld.global.nc.f32 %f625, [%rd1628];
	// end inline asm
	div.rn.f32 	%f627, %f626, %f105;
	sub.f32 	%f628, %f625, %f556;
	mul.f32 	%f629, %f627, %f628;
	mul.f32 	%f630, %f12, %f629;
	sub.f32 	%f962, %f962, %f630;
	st.local.f32 	[%rd237], %f962;
$L__BB1_272:
	ld.local.u64 	%rd250, [%rd4+96];
	setp.eq.s64 	%p311, %rd250, 0;
	@%p311 bra 	$L__BB1_274;
	cvt.rn.f32.u64 	%f632, %rd250;
	shl.b64 	%rd1631, %rd250, 2;
	add.s64 	%rd1630, %rd502, %rd1631;
	// begin inline asm
	ld.global.nc.f32 %f631, [%rd1630];
	// end inline asm
	div.rn.f32 	%f633, %f632, %f105;
	sub.f32 	%f634, %f631, %f556;
	mul.f32 	%f635, %f633, %f634;
	mul.f32 	%f636, %f13, %f635;
	sub.f32 	%f962, %f962, %f636;
	st.local.f32 	[%rd237], %f962;
$L__BB1_274:
	ld.local.u64 	%rd251, [%rd4+104];
	setp.eq.s64 	%p312, %rd251, 0;
	@%p312 bra 	$L__BB1_276;
	cvt.rn.f32.u64 	%f638, %rd251;
	shl.b64 	%rd1633, %rd251, 2;
	add.s64 	%rd1632, %rd502, %rd1633;
	// begin inline asm
	ld.global.nc.f32 %f637, [%rd1632];
	// end inline asm
	div.rn.f32 	%f639, %f638, %f105;
	sub.f32 	%f640, %f637, %f556;
	mul.f32 	%f641, %f639, %f640;
	mul.f32 	%f642, %f14, %f641;
	sub.f32 	%f643, %f962, %f642;
	st.local.f32 	[%rd237], %f643;
$L__BB1_276:
	add.s32 	%r666, %r666, 1;
	setp.ne.s32 	%p313, %r666, 1296;
	@%p313 bra 	$L__BB1_241;
	mov.f32 	%f974, 0f00000000;
	mov.b32 	%r667, 0;
	mov.u32 	%r668, %r667;
$L__BB1_278:
	mul.wide.u32 	%rd1634, %r667, 4;
	add.s64 	%rd1635, %rd2, %rd1634;
	ld.local.v4.f32 	{%f645, %f646, %f647, %f648}, [%rd1635];
	setp.gt.f32 	%p314, %f645, %f974;
	selp.b32 	%r386, %r667, %r668, %p314;
	selp.f32 	%f649, %f645, %f974, %p314;
	add.s32 	%r387, %r667, 1;
	setp.gt.f32 	%p315, %f646, %f649;
	selp.b32 	%r388, %r387, %r386, %p315;
	selp.f32 	%f650, %f646, %f649, %p315;
	add.s32 	%r389, %r667, 2;
	setp.gt.f32 	%p316, %f647, %f650;
	selp.b32 	%r390, %r389, %r388, %p316;
	selp.f32 	%f651, %f647, %f650, %p316;
	add.s32 	%r391, %r667, 3;
	setp.gt.f32 	%p317, %f648, %f651;
	selp.b32 	%r392, %r391, %r390, %p317;
	selp.f32 	%f652, %f648, %f651, %p317;
	add.s32 	%r393, %r667, 4;
	ld.local.v4.f32 	{%f653, %f654, %f655, %f656}, [%rd1635+16];
	setp.gt.f32 	%p318, %f653, %f652;
	selp.b32 	%r394, %r393, %r392, %p318;
	selp.f32 	%f657, %f653, %f652, %p318;
	add.s32 	%r395, %r667, 5;
	setp.gt.f32 	%p319, %f654, %f657;
	selp.b32 	%r396, %r395, %r394, %p319;
	selp.f32 	%f658, %f654, %f657, %p319;
	add.s32 	%r397, %r667, 6;
	setp.gt.f32 	%p320, %f655, %f658;
	selp.b32 	%r398, %r397, %r396, %p320;
	selp.f32 	%f659, %f655, %f658, %p320;
	add.s32 	%r399, %r667, 7;
	setp.gt.f32 	%p321, %f656, %f659;
	selp.b32 	%r400, %r399, %r398, %p321;
	selp.f32 	%f660, %f656, %f659, %p321;
	add.s32 	%r401, %r667, 8;
	ld.local.v4.f32 	{%f661, %f662, %f663, %f664}, [%rd1635+32];
	setp.gt.f32 	%p322, %f661, %f660;
	selp.b32 	%r402, %r401, %r400, %p322;
	selp.f32 	%f665, %f661, %f660, %p322;
	add.s32 	%r403, %r667, 9;
	setp.gt.f32 	%p323, %f662, %f665;
	selp.b32 	%r404, %r403, %r402, %p323;
	selp.f32 	%f666, %f662, %f665, %p323;
	add.s32 	%r405, %r667, 10;
	setp.gt.f32 	%p324, %f663, %f666;
	selp.b32 	%r406, %r405, %r404, %p324;
	selp.f32 	%f667, %f663, %f666, %p324;
	add.s32 	%r407, %r667, 11;
	setp.gt.f32 	%p325, %f664, %f667;
	selp.b32 	%r408, %r407, %r406, %p325;
	selp.f32 	%f668, %f664, %f667, %p325;
	add.s32 	%r409, %r667, 12;
	ld.local.v4.f32 	{%f669, %f670, %f671, %f672}, [%rd1635+48];
	setp.gt.f32 	%p326, %f669, %f668;
	selp.b32 	%r410, %r409, %r408, %p326;
	selp.f32 	%f673, %f669, %f668, %p326;
	add.s32 	%r411, %r667, 13;
	setp.gt.f32 	%p327, %f670, %f673;
	selp.b32 	%r412, %r411, %r410, %p327;
	selp.f32 	%f674, %f670, %f673, %p327;
	add.s32 	%r413, %r667, 14;
	setp.gt.f32 	%p328, %f671, %f674;
	selp.b32 	%r414, %r413, %r412, %p328;
	selp.f32 	%f675, %f671, %f674, %p328;
	add.s32 	%r415, %r667, 15;
	setp.gt.f32 	%p329, %f672, %f675;
	selp.b32 	%r668, %r415, %r414, %p329;
	selp.f32 	%f974, %f672, %f675, %p329;
	add.s32 	%r667, %r667, 16;
	setp.ne.s32 	%p330, %r667, 1296;
	@%p330 bra 	$L__BB1_278;
	setp.lt.u64 	%p331, %rd2834, 8;
	mov.b64 	%rd2852, 0;
	mov.u64 	%rd2857, %rd2852;
	@%p331 bra 	$L__BB1_282;
	mov.b64 	%rd2846, 0;
	mov.u64 	%rd2857, %rd2846;
$L__BB1_281:
	.pragma "nounroll";
	shl.b64 	%rd1639, %rd2846, 3;
	add.s64 	%rd1640, %rd32, %rd1639;
	ld.global.u64 	%rd1641, [%rd1640];
	mul.lo.s32 	%r416, %r668, 1296;
	cvt.u64.u32 	%rd1642, %r416;
	add.s64 	%rd1643, %rd1641, %rd1642;
	shl.b64 	%rd1644, %rd1643, 2;
	add.s64 	%rd1645, %rd1, %rd1644;
	ld.global.nc.u32 	%r417, [%rd1645];
	setp.eq.s32 	%p332, %r417, 13;
	selp.u64 	%rd1646, 1, 0, %p332;
	add.s64 	%rd1647, %rd2857, %rd1646;
	ld.global.u64 	%rd1648, [%rd1640+8];
	add.s64 	%rd1649, %rd1648, %rd1642;
	shl.b64 	%rd1650, %rd1649, 2;
	add.s64 	%rd1651, %rd1, %rd1650;
	ld.global.nc.u32 	%r418, [%rd1651];
	setp.eq.s32 	%p333, %r418, 13;
	selp.u64 	%rd1652, 1, 0, %p333;
	add.s64 	%rd1653, %rd1647, %rd1652;
	ld.global.u64 	%rd1654, [%rd1640+16];
	add.s64 	%rd1655, %rd1654, %rd1642;
	shl.b64 	%rd1656, %rd1655, 2;
	add.s64 	%rd1657, %rd1, %rd1656;
	ld.global.nc.u32 	%r419, [%rd1657];
	setp.eq.s32 	%p334, %r419, 13;
	selp.u64 	%rd1658, 1, 0, %p334;
	add.s64 	%rd1659, %rd1653, %rd1658;
	ld.global.u64 	%rd1660, [%rd1640+24];
	add.s64 	%rd1661, %rd1660, %rd1642;
	shl.b64 	%rd1662, %rd1661, 2;
	add.s64 	%rd1663, %rd1, %rd1662;
	ld.global.nc.u32 	%r420, [%rd1663];
	setp.eq.s32 	%p335, %r420, 13;
	selp.u64 	%rd1664, 1, 0, %p335;
	add.s64 	%rd1665, %rd1659, %rd1664;
	ld.global.u64 	%rd1666, [%rd1640+32];
	add.s64 	%rd1667, %rd1666, %rd1642;
	shl.b64 	%rd1668, %rd1667, 2;
	add.s64 	%rd1669, %rd1, %rd1668;
	ld.global.nc.u32 	%r421, [%rd1669];
	setp.eq.s32 	%p336, %r421, 13;
	selp.u64 	%rd1670, 1, 0, %p336;
	add.s64 	%rd1671, %rd1665, %rd1670;
	ld.global.u64 	%rd1672, [%rd1640+40];
	add.s64 	%rd1673, %rd1672, %rd1642;
	shl.b64 	%rd1674, %rd1673, 2;
	add.s64 	%rd1675, %rd1, %rd1674;
	ld.global.nc.u32 	%r422, [%rd1675];
	setp.eq.s32 	%p337, %r422, 13;
	selp.u64 	%rd1676, 1, 0, %p337;
	add.s64 	%rd1677, %rd1671, %rd1676;
	ld.global.u64 	%rd1678, [%rd1640+48];
	add.s64 	%rd1679, %rd1678, %rd1642;
	shl.b64 	%rd1680, %rd1679, 2;
	add.s64 	%rd1681, %rd1, %rd1680;
	ld.global.nc.u32 	%r423, [%rd1681];
	setp.eq.s32 	%p338, %r423, 13;
	selp.u64 	%rd1682, 1, 0, %p338;
	add.s64 	%rd1683, %rd1677, %rd1682;
	ld.global.u64 	%rd1684, [%rd1640+56];
	add.s64 	%rd1685, %rd1684, %rd1642;
	shl.b64 	%rd1686, %rd1685, 2;
	add.s64 	%rd1687, %rd1, %rd1686;
	ld.global.nc.u32 	%r424, [%rd1687];
	setp.eq.s32 	%p339, %r424, 13;
	selp.u64 	%rd1688, 1, 0, %p339;
	add.s64 	%rd2857, %rd1683, %rd1688;
	add.s64 	%rd2846, %rd2846, 8;
	and.b64  	%rd2852, %rd2834, -8;
	setp.ne.s64 	%p340, %rd2846, %rd2852;
	@%p340 bra 	$L__BB1_281;
$L__BB1_282:
	and.b64  	%rd1689, %rd2834, 7;
	setp.eq.s64 	%p341, %rd1689, 0;
	@%p341 bra 	$L__BB1_290;
	setp.lt.u64 	%p342, %rd1689, 4;
	@%p342 bra 	$L__BB1_285;
	shl.b64 	%rd1692, %rd2852, 3;
	add.s64 	%rd1693, %rd32, %rd1692;
	ld.global.u64 	%rd1694, [%rd1693];
	mul.lo.s32 	%r425, %r668, 1296;
	cvt.u64.u32 	%rd1695, %r425;
	add.s64 	%rd1696, %rd1694, %rd1695;
	shl.b64 	%rd1697, %rd1696, 2;
	add.s64 	%rd1698, %rd1, %rd1697;
	ld.global.nc.u32 	%r426, [%rd1698];
	setp.eq.s32 	%p343, %r426, 13;
	selp.u64 	%rd1699, 1, 0, %p343;
	add.s64 	%rd1700, %rd2857, %rd1699;
	add.s64 	%rd1701, %rd1692, 8;
	and.b64  	%rd1702, %rd1701, 34359738360;
	add.s64 	%rd1703, %rd32, %rd1702;
	ld.global.u64 	%rd1704, [%rd1703];
	add.s64 	%rd1705, %rd1704, %rd1695;
	shl.b64 	%rd1706, %rd1705, 2;
	add.s64 	%rd1707, %rd1, %rd1706;
	ld.global.nc.u32 	%r427, [%rd1707];
	setp.eq.s32 	%p344, %r427, 13;
	selp.u64 	%rd1708, 1, 0, %p344;
	add.s64 	%rd1709, %rd1700, %rd1708;
	add.s64 	%rd1710, %rd1692, 16;
	and.b64  	%rd1711, %rd1710, 34359738360;
	add.s64 	%rd1712, %rd32, %rd1711;
	ld.global.u64 	%rd1713, [%rd1712];
	add.s64 	%rd1714, %rd1713, %rd1695;
	shl.b64 	%rd1715, %rd1714, 2;
	add.s64 	%rd1716, %rd1, %rd1715;
	ld.global.nc.u32 	%r428, [%rd1716];
	setp.eq.s32 	%p345, %r428, 13;
	selp.u64 	%rd1717, 1, 0, %p345;
	add.s64 	%rd1718, %rd1709, %rd1717;
	add.s64 	%rd1719, %rd1692, 24;
	and.b64  	%rd1720, %rd1719, 34359738360;
	add.s64 	%rd1721, %rd32, %rd1720;
	ld.global.u64 	%rd1722, [%rd1721];
	add.s64 	%rd1723, %rd1722, %rd1695;
	shl.b64 	%rd1724, %rd1723, 2;
	add.s64 	%rd1725, %rd1, %rd1724;
	ld.global.nc.u32 	%r429, [%rd1725];
	setp.eq.s32 	%p346, %r429, 13;
	selp.u64 	%rd1726, 1, 0, %p346;
	add.s64 	%rd2857, %rd1718, %rd1726;
	add.s64 	%rd1727, %rd2852, 4;
	and.b64  	%rd2852, %rd1727, 4294967295;
$L__BB1_285:
	setp.eq.s64 	%p347, %rd232, 0;
	@%p347 bra 	$L__BB1_290;
	setp.eq.s64 	%p348, %rd232, 1;
	@%p348 bra 	$L__BB1_288;
	shl.b64 	%rd1729, %rd2852, 3;
	add.s64 	%rd1730, %rd32, %rd1729;
	ld.global.u64 	%rd1731, [%rd1730];
	mul.lo.s32 	%r430, %r668, 1296;
	cvt.u64.u32 	%rd1732, %r430;
	add.s64 	%rd1733, %rd1731, %rd1732;
	shl.b64 	%rd1734, %rd1733, 2;
	add.s64 	%rd1735, %rd1, %rd1734;
	ld.global.nc.u32 	%r431, [%rd1735];
	setp.eq.s32 	%p349, %r431, 13;
	selp.u64 	%rd1736, 1, 0, %p349;
	add.s64 	%rd1737, %rd2857, %rd1736;
	add.s64 	%rd1738, %rd1729, 8;
	and.b64  	%rd1739, %rd1738, 34359738360;
	add.s64 	%rd1740, %rd32, %rd1739;
	ld.global.u64 	%rd1741, [%rd1740];
	add.s64 	%rd1742, %rd1741, %rd1732;
	shl.b64 	%rd1743, %rd1742, 2;
	add.s64 	%rd1744, %rd1, %rd1743;
	ld.global.nc.u32 	%r432, [%rd1744];
	setp.eq.s32 	%p350, %r432, 13;
	selp.u64 	%rd1745, 1, 0, %p350;
	add.s64 	%rd2857, %rd1737, %rd1745;
	add.s64 	%rd1746, %rd2852, 2;
	and.b64  	%rd2852, %rd1746, 4294967295;
$L__BB1_288:
	and.b64  	%rd1747, %rd2834, 1;
	setp.eq.b64 	%p351, %rd1747, 1;
	not.pred 	%p352, %p351;
	@%p352 bra 	$L__BB1_290;
	shl.b64 	%rd1748, %rd2852, 3;
	add.s64 	%rd1749, %rd32, %rd1748;
	ld.global.u64 	%rd1750, [%rd1749];
	mul.lo.s32 	%r433, %r668, 1296;
	cvt.u64.u32 	%rd1751, %r433;
	add.s64 	%rd1752, %rd1750, %rd1751;
	shl.b64 	%rd1753, %rd1752, 2;
	add.s64 	%rd1754, %rd1, %rd1753;
	ld.global.nc.u32 	%r434, [%rd1754];
	setp.eq.s32 	%p353, %r434, 13;
	selp.u64 	%rd1755, 1, 0, %p353;
	add.s64 	%rd2857, %rd2857, %rd1755;
$L__BB1_290:
	setp.eq.s64 	%p354, %rd2857, 1;
	setp.gt.u32 	%p355, %r668, 1294;
	or.pred  	%p356, %p354, %p355;
	mov.u32 	%r670, %r668;
	@%p356 bra 	$L__BB1_306;
	mov.u32 	%r669, %r668;
$L__BB1_292:
	mul.wide.u32 	%rd1756, %r669, 4;
	add.s64 	%rd1757, %rd2, %rd1756;
	ld.local.f32 	%f676, [%rd1757+4];
	setp.neu.f32 	%p357, %f676, %f974;
	@%p357 bra 	$L__BB1_305;
	mov.b64 	%rd2864, 0;
	mov.u64 	%rd2869, %rd2864;
	@%p331 bra 	$L__BB1_296;
	mov.b64 	%rd2858, 0;
	mov.u64 	%rd2869, %rd2858;
$L__BB1_295:
	.pragma "nounroll";
	shl.b64 	%rd1761, %rd2858, 3;
	add.s64 	%rd1762, %rd32, %rd1761;
	ld.global.u64 	%rd1763, [%rd1762];
	mad.lo.s32 	%r435, %r669, 1296, 1296;
	cvt.u64.u32 	%rd1764, %r435;
	add.s64 	%rd1765, %rd1763, %rd1764;
	shl.b64 	%rd1766, %rd1765, 2;
	add.s64 	%rd1767, %rd1, %rd1766;
	ld.global.nc.u32 	%r436, [%rd1767];
	setp.eq.s32 	%p359, %r436, 13;
	selp.u64 	%rd1768, 1, 0, %p359;
	add.s64 	%rd1769, %rd2869, %rd1768;
	ld.global.u64 	%rd1770, [%rd1762+8];
	add.s64 	%rd1771, %rd1770, %rd1764;
	shl.b64 	%rd1772, %rd1771, 2;
	add.s64 	%rd1773, %rd1, %rd1772;
	ld.global.nc.u32 	%r437, [%rd1773];
	setp.eq.s32 	%p360, %r437, 13;
	selp.u64 	%rd1774, 1, 0, %p360;
	add.s64 	%rd1775, %rd1769, %rd1774;
	ld.global.u64 	%rd1776, [%rd1762+16];
	add.s64 	%rd1777, %rd1776, %rd1764;
	shl.b64 	%rd1778, %rd1777, 2;
	add.s64 	%rd1779, %rd1, %rd1778;
	ld.global.nc.u32 	%r438, [%rd1779];
	setp.eq.s32 	%p361, %r438, 13;
	selp.u64 	%rd1780, 1, 0, %p361;
	add.s64 	%rd1781, %rd1775, %rd1780;
	ld.global.u64 	%rd1782, [%rd1762+24];
	add.s64 	%rd1783, %rd1782, %rd1764;
	shl.b64 	%rd1784, %rd1783, 2;
	add.s64 	%rd1785, %rd1, %rd1784;
	ld.global.nc.u32 	%r439, [%rd1785];
	setp.eq.s32 	%p362, %r439, 13;
	selp.u64 	%rd1786, 1, 0, %p362;
	add.s64 	%rd1787, %rd1781, %rd1786;
	ld.global.u64 	%rd1788, [%rd1762+32];
	add.s64 	%rd1789, %rd1788, %rd1764;
	shl.b64 	%rd1790, %rd1789, 2;
	add.s64 	%rd1791, %rd1, %rd1790;
	ld.global.nc.u32 	%r440, [%rd1791];
	setp.eq.s32 	%p363, %r440, 13;
	selp.u64 	%rd1792, 1, 0, %p363;
	add.s64 	%rd1793, %rd1787, %rd1792;
	ld.global.u64 	%rd1794, [%rd1762+40];
	add.s64 	%rd1795, %rd1794, %rd1764;
	shl.b64 	%rd1796, %rd1795, 2;
	add.s64 	%rd1797, %rd1, %rd1796;
	ld.global.nc.u32 	%r441, [%rd1797];
	setp.eq.s32 	%p364, %r441, 13;
	selp.u64 	%rd1798, 1, 0, %p364;
	add.s64 	%rd1799, %rd1793, %rd1798;
	ld.global.u64 	%rd1800, [%rd1762+48];
	add.s64 	%rd1801, %rd1800, %rd1764;
	shl.b64 	%rd1802, %rd1801, 2;
	add.s64 	%rd1803, %rd1, %rd1802;
	ld.global.nc.u32 	%r442, [%rd1803];
	setp.eq.s32 	%p365, %r442, 13;
	selp.u64 	%rd1804, 1, 0, %p365;
	add.s64 	%rd1805, %rd1799, %rd1804;
	ld.global.u64 	%rd1806, [%rd1762+56];
	add.s64 	%rd1807, %rd1806, %rd1764;
	shl.b64 	%rd1808, %rd1807, 2;
	add.s64 	%rd1809, %rd1, %rd1808;
	ld.global.nc.u32 	%r443, [%rd1809];
	setp.eq.s32 	%p366, %r443, 13;
	selp.u64 	%rd1810, 1, 0, %p366;
	add.s64 	%rd2869, %rd1805, %rd1810;
	add.s64 	%rd2858, %rd2858, 8;
	and.b64  	%rd2864, %rd2834, -8;
	setp.ne.s64 	%p367, %rd2858, %rd2864;
	@%p367 bra 	$L__BB1_295;
$L__BB1_296:
	and.b64  	%rd1811, %rd2834, 7;
	setp.eq.s64 	%p368, %rd1811, 0;
	@%p368 bra 	$L__BB1_304;
	and.b64  	%rd1813, %rd2834, 7;
	add.s64 	%rd1814, %rd1813, -1;
	setp.lt.u64 	%p369, %rd1814, 3;
	@%p369 bra 	$L__BB1_299;
	shl.b64 	%rd1815, %rd2864, 3;
	add.s64 	%rd1816, %rd32, %rd1815;
	ld.global.u64 	%rd1817, [%rd1816];
	mad.lo.s32 	%r444, %r669, 1296, 1296;
	cvt.u64.u32 	%rd1818, %r444;
	add.s64 	%rd1819, %rd1817, %rd1818;
	shl.b64 	%rd1820, %rd1819, 2;
	add.s64 	%rd1821, %rd1, %rd1820;
	ld.global.nc.u32 	%r445, [%rd1821];
	setp.eq.s32 	%p370, %r445, 13;
	selp.u64 	%rd1822, 1, 0, %p370;
	add.s64 	%rd1823, %rd2869, %rd1822;
	add.s64 	%rd1824, %rd1815, 8;
	and.b64  	%rd1825, %rd1824, 34359738360;
	add.s64 	%rd1826, %rd32, %rd1825;
	ld.global.u64 	%rd1827, [%rd1826];
	add.s64 	%rd1828, %rd1827, %rd1818;
	shl.b64 	%rd1829, %rd1828, 2;
	add.s64 	%rd1830, %rd1, %rd1829;
	ld.global.nc.u32 	%r446, [%rd1830];
	setp.eq.s32 	%p371, %r446, 13;
	selp.u64 	%rd1831, 1, 0, %p371;
	add.s64 	%rd1832, %rd1823, %rd1831;
	add.s64 	%rd1833, %rd1815, 16;
	and.b64  	%rd1834, %rd1833, 34359738360;
	add.s64 	%rd1835, %rd32, %rd1834;
	ld.global.u64 	%rd1836, [%rd1835];
	add.s64 	%rd1837, %rd1836, %rd1818;
	shl.b64 	%rd1838, %rd1837, 2;
	add.s64 	%rd1839, %rd1, %rd1838;
	ld.global.nc.u32 	%r447, [%rd1839];
	setp.eq.s32 	%p372, %r447, 13;
	selp.u64 	%rd1840, 1, 0, %p372;
	add.s64 	%rd1841, %rd1832, %rd1840;
	add.s64 	%rd1842, %rd1815, 24;
	and.b64  	%rd1843, %rd1842, 34359738360;
	add.s64 	%rd1844, %rd32, %rd1843;
	ld.global.u64 	%rd1845, [%rd1844];
	add.s64 	%rd1846, %rd1845, %rd1818;
	shl.b64 	%rd1847, %rd1846, 2;
	add.s64 	%rd1848, %rd1, %rd1847;
	ld.global.nc.u32 	%r448, [%rd1848];
	setp.eq.s32 	%p373, %r448, 13;
	selp.u64 	%rd1849, 1, 0, %p373;
	add.s64 	%rd2869, %rd1841, %rd1849;
	add.s64 	%rd1850, %rd2864, 4;
	and.b64  	%rd2864, %rd1850, 4294967295;
$L__BB1_299:
	@%p296 bra 	$L__BB1_304;
	setp.eq.s64 	%p375, %rd232, 1;
	@%p375 bra 	$L__BB1_302;
	shl.b64 	%rd1852, %rd2864, 3;
	add.s64 	%rd1853, %rd32, %rd1852;
	ld.global.u64 	%rd1854, [%rd1853];
	mad.lo.s32 	%r449, %r669, 1296, 1296;
	cvt.u64.u32 	%rd1855, %r449;
	add.s64 	%rd1856, %rd1854, %rd1855;
	shl.b64 	%rd1857, %rd1856, 2;
	add.s64 	%rd1858, %rd1, %rd1857;
	ld.global.nc.u32 	%r450, [%rd1858];
	setp.eq.s32 	%p376, %r450, 13;
	selp.u64 	%rd1859, 1, 0, %p376;
	add.s64 	%rd1860, %rd2869, %rd1859;
	add.s64 	%rd1861, %rd1852, 8;
	and.b64  	%rd1862, %rd1861, 34359738360;
	add.s64 	%rd1863, %rd32, %rd1862;
	ld.global.u64 	%rd1864, [%rd1863];
	add.s64 	%rd1865, %rd1864, %rd1855;
	shl.b64 	%rd1866, %rd1865, 2;
	add.s64 	%rd1867, %rd1, %rd1866;
	ld.global.nc.u32 	%r451, [%rd1867];
	setp.eq.s32 	%p377, %r451, 13;
	selp.u64 	%rd1868, 1, 0, %p377;
	add.s64 	%rd2869, %rd1860, %rd1868;
	add.s64 	%rd1869, %rd2864, 2;
	and.b64  	%rd2864, %rd1869, 4294967295;
$L__BB1_302:
	and.b64  	%rd1870, %rd2834, 1;
	setp.eq.b64 	%p378, %rd1870, 1;
	not.pred 	%p379, %p378;
	@%p379 bra 	$L__BB1_304;
	shl.b64 	%rd1871, %rd2864, 3;
	add.s64 	%rd1872, %rd32, %rd1871;
	ld.global.u64 	%rd1873, [%rd1872];
	mad.lo.s32 	%r452, %r669, 1296, 1296;
	cvt.u64.u32 	%rd1874, %r452;
	add.s64 	%rd1875, %rd1873, %rd1874;
	shl.b64 	%rd1876, %rd1875, 2;
	add.s64 	%rd1877, %rd1, %rd1876;
	ld.global.nc.u32 	%r453, [%rd1877];
	setp.eq.s32 	%p380, %r453, 13;
	selp.u64 	%rd1878, 1, 0, %p380;
	add.s64 	%rd2869, %rd2869, %rd1878;
$L__BB1_304:
	add.s32 	%r670, %r669, 1;
	setp.ne.s64 	%p381, %rd2869, 0;
	@%p381 bra 	$L__BB1_306;
$L__BB1_305:
	add.s32 	%r54, %r669, 1;
	setp.ne.s32 	%p382, %r669, 1294;
	mov.u32 	%r669, %r54;
	mov.u32 	%r670, %r668;
	@%p382 bra 	$L__BB1_292;
$L__BB1_306:
	mul.lo.s32 	%r454, %r670, 1296;
	mul.wide.s32 	%rd1880, %r654, 4;
	add.s64 	%rd1881, %rd1, %rd1880;
	mul.wide.s32 	%rd1882, %r454, 4;
	add.s64 	%rd1883, %rd1881, %rd1882;
	ld.global.nc.u32 	%r56, [%rd1883];
	setp.eq.s32 	%p383, %r56, 13;
	mov.b64 	%rd2958, 4;
	@%p383 bra 	$L__BB1_506;
	cvt.s64.s32 	%rd292, %r670;
	add.s64 	%rd1886, %rd2834, -1;
	setp.lt.u64 	%p384, %rd1886, 3;
	mov.b64 	%rd2877, 0;
	mov.u64 	%rd2872, %rd2877;
	@%p384 bra 	$L__BB1_318;
	mov.b64 	%rd2870, 0;
	mov.u64 	%rd2872, %rd2870;
$L__BB1_309:
	shl.b64 	%rd1888, %rd2870, 3;
	add.s64 	%rd295, %rd32, %rd1888;
	ld.global.u64 	%rd296, [%rd295];
	mad.lo.s64 	%rd1889, %rd296, 1296, %rd292;
	shl.b64 	%rd1890, %rd1889, 2;
	add.s64 	%rd1891, %rd1, %rd1890;
	ld.global.nc.u32 	%r455, [%rd1891];
	setp.ne.s32 	%p385, %r455, %r56;
	@%p385 bra 	$L__BB1_311;
	add.s64 	%rd297, %rd2872, 1;
	shl.b64 	%rd1892, %rd2872, 3;
	add.s64 	%rd1893, %rd32, %rd1892;
	st.global.u64 	[%rd1893], %rd296;
	mov.u64 	%rd2872, %rd297;
$L__BB1_311:
	ld.global.u64 	%rd299, [%rd295+8];
	mad.lo.s64 	%rd1894, %rd299, 1296, %rd292;
	shl.b64 	%rd1895, %rd1894, 2;
	add.s64 	%rd1896, %rd1, %rd1895;
	ld.global.nc.u32 	%r456, [%rd1896];
	setp.ne.s32 	%p386, %r456, %r56;
	@%p386 bra 	$L__BB1_313;
	add.s64 	%rd300, %rd2872, 1;
	shl.b64 	%rd1897, %rd2872, 3;
	add.s64 	%rd1898, %rd32, %rd1897;
	st.global.u64 	[%rd1898], %rd299;
	mov.u64 	%rd2872, %rd300;
$L__BB1_313:
	ld.global.u64 	%rd302, [%rd295+16];
	mad.lo.s64 	%rd1899, %rd302, 1296, %rd292;
	shl.b64 	%rd1900, %rd1899, 2;
	add.s64 	%rd1901, %rd1, %rd1900;
	ld.global.nc.u32 	%r457, [%rd1901];
	setp.ne.s32 	%p387, %r457, %r56;
	@%p387 bra 	$L__BB1_315;
	add.s64 	%rd303, %rd2872, 1;
	shl.b64 	%rd1902, %rd2872, 3;
	add.s64 	%rd1903, %rd32, %rd1902;
	st.global.u64 	[%rd1903], %rd302;
	mov.u64 	%rd2872, %rd303;
$L__BB1_315:
	ld.global.u64 	%rd305, [%rd295+24];
	mad.lo.s64 	%rd1904, %rd305, 1296, %rd292;
	shl.b64 	%rd1905, %rd1904, 2;
	add.s64 	%rd1906, %rd1, %rd1905;
	ld.global.nc.u32 	%r458, [%rd1906];
	setp.ne.s32 	%p388, %r458, %r56;
	@%p388 bra 	$L__BB1_317;
	add.s64 	%rd306, %rd2872, 1;
	shl.b64 	%rd1907, %rd2872, 3;
	add.s64 	%rd1908, %rd32, %rd1907;
	st.global.u64 	[%rd1908], %rd305;
	mov.u64 	%rd2872, %rd306;
$L__BB1_317:
	add.s64 	%rd2870, %rd2870, 4;
	setp.ne.s64 	%p389, %rd2870, %rd233;
	mov.u64 	%rd2877, %rd233;
	@%p389 bra 	$L__BB1_309;
$L__BB1_318:
	setp.eq.s64 	%p390, %rd232, 0;
	@%p390 bra 	$L__BB1_327;
	shl.b64 	%rd1909, %rd2877, 3;
	add.s64 	%rd1910, %rd32, %rd1909;
	ld.global.u64 	%rd312, [%rd1910];
	mad.lo.s64 	%rd1911, %rd312, 1296, %rd292;
	shl.b64 	%rd1912, %rd1911, 2;
	add.s64 	%rd1913, %rd1, %rd1912;
	ld.global.nc.u32 	%r459, [%rd1913];
	setp.ne.s32 	%p391, %r459, %r56;
	@%p391 bra 	$L__BB1_321;
	add.s64 	%rd313, %rd2872, 1;
	shl.b64 	%rd1914, %rd2872, 3;
	add.s64 	%rd1915, %rd32, %rd1914;
	st.global.u64 	[%rd1915], %rd312;
	mov.u64 	%rd2872, %rd313;
$L__BB1_321:
	setp.eq.s64 	%p392, %rd232, 1;
	@%p392 bra 	$L__BB1_327;
	add.s64 	%rd1917, %rd1909, 8;
	and.b64  	%rd1918, %rd1917, 34359738360;
	add.s64 	%rd1919, %rd32, %rd1918;
	ld.global.u64 	%rd315, [%rd1919];
	mad.lo.s64 	%rd1920, %rd315, 1296, %rd292;
	shl.b64 	%rd1921, %rd1920, 2;
	add.s64 	%rd1922, %rd1, %rd1921;
	ld.global.nc.u32 	%r460, [%rd1922];
	setp.ne.s32 	%p393, %r460, %r56;
	@%p393 bra 	$L__BB1_324;
	add.s64 	%rd316, %rd2872, 1;
	shl.b64 	%rd1923, %rd2872, 3;
	add.s64 	%rd1924, %rd32, %rd1923;
	st.global.u64 	[%rd1924], %rd315;
	mov.u64 	%rd2872, %rd316;
$L__BB1_324:
	setp.eq.s64 	%p394, %rd232, 2;
	@%p394 bra 	$L__BB1_327;
	add.s64 	%rd1926, %rd1909, 16;
	and.b64  	%rd1927, %rd1926, 34359738360;
	add.s64 	%rd1928, %rd32, %rd1927;
	ld.global.u64 	%rd318, [%rd1928];
	mad.lo.s64 	%rd1929, %rd318, 1296, %rd292;
	shl.b64 	%rd1930, %rd1929, 2;
	add.s64 	%rd1931, %rd1, %rd1930;
	ld.global.nc.u32 	%r461, [%rd1931];
	setp.ne.s32 	%p395, %r461, %r56;
	@%p395 bra 	$L__BB1_327;
	add.s64 	%rd319, %rd2872, 1;
	shl.b64 	%rd1932, %rd2872, 3;
	add.s64 	%rd1933, %rd32, %rd1932;
	st.global.u64 	[%rd1933], %rd318;
	mov.u64 	%rd2872, %rd319;
$L__BB1_327:
	mov.b64 	%rd2959, 5;
	setp.eq.s64 	%p396, %rd2872, 0;
	mov.u64 	%rd2958, %rd714;
	@%p396 bra 	$L__BB1_506;
	setp.eq.s64 	%p397, %rd2872, 1;
	@%p397 bra 	$L__BB1_507;
	shl.b64 	%rd1937, %rd2872, 2;
	add.s64 	%rd1936, %rd502, %rd1937;
	// begin inline asm
	ld.global.nc.f32 %f677, [%rd1936];
	// end inline asm
	cvt.rn.f32.u64 	%f135, %rd2872;
	and.b64  	%rd321, %rd2872, 3;
	and.b64  	%rd322, %rd2872, -4;
	mov.b32 	%r671, 0;
$L__BB1_330:
	setp.lt.u64 	%p398, %rd2872, 4;
	mov.b64 	%rd2883, 0;
	st.local.v2.u64 	[%rd4], {%rd2883, %rd2883};
	st.local.v2.u64 	[%rd4+16], {%rd2883, %rd2883};
	st.local.v2.u64 	[%rd4+32], {%rd2883, %rd2883};
	st.local.v2.u64 	[%rd4+48], {%rd2883, %rd2883};
	st.local.v2.u64 	[%rd4+64], {%rd2883, %rd2883};
	st.local.v2.u64 	[%rd4+80], {%rd2883, %rd2883};
	st.local.v2.u64 	[%rd4+96], {%rd2883, %rd2883};
	@%p398 bra 	$L__BB1_333;
	mov.b64 	%rd2882, 0;
$L__BB1_332:
	shl.b64 	%rd1940, %rd2882, 3;
	add.s64 	%rd1941, %rd32, %rd1940;
	ld.global.u64 	%rd1942, [%rd1941];
	mul.lo.s32 	%r463, %r671, 1296;
	cvt.u64.u32 	%rd1943, %r463;
	add.s64 	%rd1944, %rd1942, %rd1943;
	shl.b64 	%rd1945, %rd1944, 2;
	add.s64 	%rd1946, %rd1, %rd1945;
	ld.global.nc.u32 	%r464, [%rd1946];
	mul.wide.s32 	%rd1947, %r464, 8;
	add.s64 	%rd1948, %rd4, %rd1947;
	ld.local.u64 	%rd1949, [%rd1948];
	add.s64 	%rd1950, %rd1949, 1;
	st.local.u64 	[%rd1948], %rd1950;
	ld.global.u64 	%rd1951, [%rd1941+8];
	add.s64 	%rd1952, %rd1951, %rd1943;
	shl.b64 	%rd1953, %rd1952, 2;
	add.s64 	%rd1954, %rd1, %rd1953;
	ld.global.nc.u32 	%r465, [%rd1954];
	mul.wide.s32 	%rd1955, %r465, 8;
	add.s64 	%rd1956, %rd4, %rd1955;
	ld.local.u64 	%rd1957, [%rd1956];
	add.s64 	%rd1958, %rd1957, 1;
	st.local.u64 	[%rd1956], %rd1958;
	ld.global.u64 	%rd1959, [%rd1941+16];
	add.s64 	%rd1960, %rd1959, %rd1943;
	shl.b64 	%rd1961, %rd1960, 2;
	add.s64 	%rd1962, %rd1, %rd1961;
	ld.global.nc.u32 	%r466, [%rd1962];
	mul.wide.s32 	%rd1963, %r466, 8;
	add.s64 	%rd1964, %rd4, %rd1963;
	ld.local.u64 	%rd1965, [%rd1964];
	add.s64 	%rd1966, %rd1965, 1;
	st.local.u64 	[%rd1964], %rd1966;
	ld.global.u64 	%rd1967, [%rd1941+24];
	add.s64 	%rd1968, %rd1967, %rd1943;
	shl.b64 	%rd1969, %rd1968, 2;
	add.s64 	%rd1970, %rd1, %rd1969;
	ld.global.nc.u32 	%r467, [%rd1970];
	mul.wide.s32 	%rd1971, %r467, 8;
	add.s64 	%rd1972, %rd4, %rd1971;
	ld.local.u64 	%rd1973, [%rd1972];
	add.s64 	%rd1974, %rd1973, 1;
	st.local.u64 	[%rd1972], %rd1974;
	add.s64 	%rd2882, %rd2882, 4;
	setp.ne.s64 	%p399, %rd2882, %rd322;
	mov.u64 	%rd2883, %rd322;
	@%p399 bra 	$L__BB1_332;
$L__BB1_333:
	setp.eq.s64 	%p400, %rd321, 0;
	@%p400 bra 	$L__BB1_337;
	setp.eq.s64 	%p401, %rd321, 1;
	shl.b64 	%rd1975, %rd2883, 3;
	add.s64 	%rd1976, %rd32, %rd1975;
	ld.global.u64 	%rd1977, [%rd1976];
	mul.lo.s32 	%r468, %r671, 1296;
	cvt.u64.u32 	%rd1978, %r468;
	add.s64 	%rd1979, %rd1977, %rd1978;
	shl.b64 	%rd1980, %rd1979, 2;
	add.s64 	%rd1981, %rd1, %rd1980;
	ld.global.nc.u32 	%r469, [%rd1981];
	mul.wide.s32 	%rd1982, %r469, 8;
	add.s64 	%rd1983, %rd4, %rd1982;
	ld.local.u64 	%rd1984, [%rd1983];
	add.s64 	%rd1985, %rd1984, 1;
	st.local.u64 	[%rd1983], %rd1985;
	@%p401 bra 	$L__BB1_337;
	setp.eq.s64 	%p402, %rd321, 2;
	add.s64 	%rd1987, %rd1975, 8;
	and.b64  	%rd1988, %rd1987, 34359738360;
	add.s64 	%rd1989, %rd32, %rd1988;
	ld.global.u64 	%rd1990, [%rd1989];
	cvt.u64.u32 	%rd1991, %r468;
	add.s64 	%rd1992, %rd1990, %rd1991;
	shl.b64 	%rd1993, %rd1992, 2;
	add.s64 	%rd1994, %rd1, %rd1993;
	ld.global.nc.u32 	%r471, [%rd1994];
	mul.wide.s32 	%rd1995, %r471, 8;
	add.s64 	%rd1996, %rd4, %rd1995;
	ld.local.u64 	%rd1997, [%rd1996];
	add.s64 	%rd1998, %rd1997, 1;
	st.local.u64 	[%rd1996], %rd1998;
	@%p402 bra 	$L__BB1_337;
	add.s64 	%rd2000, %rd1975, 16;
	and.b64  	%rd2001, %rd2000, 34359738360;
	add.s64 	%rd2002, %rd32, %rd2001;
	ld.global.u64 	%rd2003, [%rd2002];
	mul.lo.s32 	%r472, %r671, 1296;
	cvt.u64.u32 	%rd2004, %r472;
	add.s64 	%rd2005, %rd2003, %rd2004;
	shl.b64 	%rd2006, %rd2005, 2;
	add.s64 	%rd2007, %rd1, %rd2006;
	ld.global.nc.u32 	%r473, [%rd2007];
	mul.wide.s32 	%rd2008, %r473, 8;
	add.s64 	%rd2009, %rd4, %rd2008;
	ld.local.u64 	%rd2010, [%rd2009];
	add.s64 	%rd2011, %rd2010, 1;
	st.local.u64 	[%rd2009], %rd2011;
$L__BB1_337:
	mul.wide.u32 	%rd2012, %r671, 4;
	add.s64 	%rd326, %rd2, %rd2012;
	mov.b32 	%r474, 0;
	st.local.u32 	[%rd326], %r474;
	ld.local.u64 	%rd327, [%rd4];
	setp.eq.s64 	%p403, %rd327, 0;
	mov.f32 	%f976, 0f00000000;
	@%p403 bra 	$L__BB1_339;
	cvt.rn.f32.u64 	%f680, %rd327;
	shl.b64 	%rd2014, %rd327, 2;
	add.s64 	%rd2013, %rd502, %rd2014;
	// begin inline asm
	ld.global.nc.f32 %f679, [%rd2013];
	// end inline asm
	div.rn.f32 	%f681, %f680, %f135;
	sub.f32 	%f682, %f679, %f677;
	mul.f32 	%f683, %f681, %f682;
	mul.f32 	%f684, %f1, %f683;
	mov.f32 	%f685, 0f00000000;
	sub.f32 	%f976, %f685, %f684;
	st.local.f32 	[%rd326], %f976;
$L__BB1_339:
	ld.local.u64 	%rd328, [%rd4+8];
	setp.eq.s64 	%p404, %rd328, 0;
	@%p404 bra 	$L__BB1_341;
	cvt.rn.f32.u64 	%f687, %rd328;
	shl.b64 	%rd2016, %rd328, 2;
	add.s64 	%rd2015, %rd502, %rd2016;
	// begin inline asm
	ld.global.nc.f32 %f686, [%rd2015];
	// end inline asm
	div.rn.f32 	%f688, %f687, %f135;
	sub.f32 	%f689, %f686, %f677;
	mul.f32 	%f690, %f688, %f689;
	mul.f32 	%f691, %f2, %f690;
	sub.f32 	%f976, %f976, %f691;
	st.local.f32 	[%rd326], %f976;
$L__BB1_341:
	ld.local.u64 	%rd329, [%rd4+16];
	setp.eq.s64 	%p405, %rd329, 0;
	@%p405 bra 	$L__BB1_343;
	cvt.rn.f32.u64 	%f693, %rd329;
	shl.b64 	%rd2018, %rd329, 2;
	add.s64 	%rd2017, %rd502, %rd2018;
	// begin inline asm
	ld.global.nc.f32 %f692, [%rd2017];
	// end inline asm
	div.rn.f32 	%f694, %f693, %f135;
	sub.f32 	%f695, %f692, %f677;
	mul.f32 	%f696, %f694, %f695;
	mul.f32 	%f697, %f3, %f696;
	sub.f32 	%f976, %f976, %f697;
	st.local.f32 	[%rd326], %f976;
$L__BB1_343:
	ld.local.u64 	%rd330, [%rd4+24];
	setp.eq.s64 	%p406, %rd330, 0;
	@%p406 bra 	$L__BB1_345;
	cvt.rn.f32.u64 	%f699, %rd330;
	shl.b64 	%rd2020, %rd330, 2;
	add.s64 	%rd2019, %rd502, %rd2020;
	// begin inline asm
	ld.global.nc.f32 %f698, [%rd2019];
	// end inline asm
	div.rn.f32 	%f700, %f699, %f135;
	sub.f32 	%f701, %f698, %f677;
	mul.f32 	%f702, %f700, %f701;
	mul.f32 	%f703, %f4, %f702;
	sub.f32 	%f976, %f976, %f703;
	st.local.f32 	[%rd326], %f976;
$L__BB1_345:
	ld.local.u64 	%rd331, [%rd4+32];
	setp.eq.s64 	%p407, %rd331, 0;
	@%p407 bra 	$L__BB1_347;
	cvt.rn.f32.u64 	%f705, %rd331;
	shl.b64 	%rd2022, %rd331, 2;
	add.s64 	%rd2021, %rd502, %rd2022;
	// begin inline asm
	ld.global.nc.f32 %f704, [%rd2021];
	// end inline asm
	div.rn.f32 	%f706, %f705, %f135;
	sub.f32 	%f707, %f704, %f677;
	mul.f32 	%f708, %f706, %f707;
	mul.f32 	%f709, %f5, %f708;
	sub.f32 	%f976, %f976, %f709;
	st.local.f32 	[%rd326], %f976;
$L__BB1_347:
	ld.local.u64 	%rd332, [%rd4+40];
	setp.eq.s64 	%p408, %rd332, 0;
	@%p408 bra 	$L__BB1_349;
	cvt.rn.f32.u64 	%f711, %rd332;
	shl.b64 	%rd2024, %rd332, 2;
	add.s64 	%rd2023, %rd502, %rd2024;
	// begin inline asm
	ld.global.nc.f32 %f710, [%rd2023];
	// end inline asm
	div.rn.f32 	%f712, %f711, %f135;
	sub.f32 	%f713, %f710, %f677;
	mul.f32 	%f714, %f712, %f713;
	mul.f32 	%f715, %f6, %f714;
	sub.f32 	%f976, %f976, %f715;
	st.local.f32 	[%rd326], %f976;
$L__BB1_349:
	ld.local.u64 	%rd333, [%rd4+48];
	setp.eq.s64 	%p409, %rd333, 0;
	@%p409 bra 	$L__BB1_351;
	cvt.rn.f32.u64 	%f717, %rd333;
	shl.b64 	%rd2026, %rd333, 2;
	add.s64 	%rd2025, %rd502, %rd2026;
	// begin inline asm
	ld.global.nc.f32 %f716, [%rd2025];
	// end inline asm
	div.rn.f32 	%f718, %f717, %f135;
	sub.f32 	%f719, %f716, %f677;
	mul.f32 	%f720, %f718, %f719;
	mul.f32 	%f721, %f7, %f720;
	sub.f32 	%f976, %f976, %f721;
	st.local.f32 	[%rd326], %f976;
$L__BB1_351:
	ld.local.u64 	%rd334, [%rd4+56];
	setp.eq.s64 	%p410, %rd334, 0;
	@%p410 bra 	$L__BB1_353;
	cvt.rn.f32.u64 	%f723, %rd334;
	shl.b64 	%rd2028, %rd334, 2;
	add.s64 	%rd2027, %rd502, %rd2028;
	// begin inline asm
	ld.global.nc.f32 %f722, [%rd2027];
	// end inline asm
	div.rn.f32 	%f724, %f723, %f135;
	sub.f32 	%f725, %f722, %f677;
	mul.f32 	%f726, %f724, %f725;
	mul.f32 	%f727, %f8, %f726;
	sub.f32 	%f976, %f976, %f727;
	st.local.f32 	[%rd326], %f976;
$L__BB1_353:
	ld.local.u64 	%rd335, [%rd4+64];
	setp.eq.s64 	%p411, %rd335, 0;
	@%p411 bra 	$L__BB1_355;
	cvt.rn.f32.u64 	%f729, %rd335;
	shl.b64 	%rd2030, %rd335, 2;
	add.s64 	%rd2029, %rd502, %rd2030;
	// begin inline asm
	ld.global.nc.f32 %f728, [%rd2029];
	// end inline asm
	div.rn.f32 	%f730, %f729, %f135;
	sub.f32 	%f731, %f728, %f677;
	mul.f32 	%f732, %f730, %f731;
	mul.f32 	%f733, %f9, %f732;
	sub.f32 	%f976, %f976, %f733;
	st.local.f32 	[%rd326], %f976;
$L__BB1_355:
	ld.local.u64 	%rd336, [%rd4+72];
	setp.eq.s64 	%p412, %rd336, 0;
	@%p412 bra 	$L__BB1_357;
	cvt.rn.f32.u64 	%f735, %rd336;
	shl.b64 	%rd2032, %rd336, 2;
	add.s64 	%rd2031, %rd502, %rd2032;
	// begin inline asm
	ld.global.nc.f32 %f734, [%rd2031];
	// end inline asm
	div.rn.f32 	%f736, %f735, %f135;
	sub.f32 	%f737, %f734, %f677;
	mul.f32 	%f738, %f736, %f737;
	mul.f32 	%f739, %f10, %f738;
	sub.f32 	%f976, %f976, %f739;
	st.local.f32 	[%rd326], %f976;
$L__BB1_357:
	ld.local.u64 	%rd337, [%rd4+80];
	setp.eq.s64 	%p413, %rd337, 0;
	@%p413 bra 	$L__BB1_359;
	cvt.rn.f32.u64 	%f741, %rd337;
	shl.b64 	%rd2034, %rd337, 2;
	add.s64 	%rd2033, %rd502, %rd2034;
	// begin inline asm
	ld.global.nc.f32 %f740, [%rd2033];
	// end inline asm
	div.rn.f32 	%f742, %f741, %f135;
	sub.f32 	%f743, %f740, %f677;
	mul.f32 	%f744, %f742, %f743;
	mul.f32 	%f745, %f11, %f744;
	sub.f32 	%f976, %f976, %f745;
	st.local.f32 	[%rd326], %f976;
$L__BB1_359:
	ld.local.u64 	%rd338, [%rd4+88];
	setp.eq.s64 	%p414, %rd338, 0;
	@%p414 bra 	$L__BB1_361;
	cvt.rn.f32.u64 	%f747, %rd338;
	shl.b64 	%rd2036, %rd338, 2;
	add.s64 	%rd2035, %rd502, %rd2036;
	// begin inline asm
	ld.global.nc.f32 %f746, [%rd2035];
	// end inline asm
	div.rn.f32 	%f748, %f747, %f135;
	sub.f32 	%f749, %f746, %f677;
	mul.f32 	%f750, %f748, %f749;
	mul.f32 	%f751, %f12, %f750;
	sub.f32 	%f976, %f976, %f751;
	st.local.f32 	[%rd326], %f976;
$L__BB1_361:
	ld.local.u64 	%rd339, [%rd4+96];
	setp.eq.s64 	%p415, %rd339, 0;
	@%p415 bra 	$L__BB1_363;
	cvt.rn.f32.u64 	%f753, %rd339;
	shl.b64 	%rd2038, %rd339, 2;
	add.s64 	%rd2037, %rd502, %rd2038;
	// begin inline asm
	ld.global.nc.f32 %f752, [%rd2037];
	// end inline asm
	div.rn.f32 	%f754, %f753, %f135;
	sub.f32 	%f755, %f752, %f677;
	mul.f32 	%f756, %f754, %f755;
	mul.f32 	%f757, %f13, %f756;
	sub.f32 	%f976, %f976, %f757;
	st.local.f32 	[%rd326], %f976;
$L__BB1_363:
	ld.local.u64 	%rd340, [%rd4+104];
	setp.eq.s64 	%p416, %rd340, 0;
	@%p416 bra 	$L__BB1_365;
	cvt.rn.f32.u64 	%f759, %rd340;
	shl.b64 	%rd2040, %rd340, 2;
	add.s64 	%rd2039, %rd502, %rd2040;
	// begin inline asm
	ld.global.nc.f32 %f758, [%rd2039];
	// end inline asm
	div.rn.f32 	%f760, %f759, %f135;
	sub.f32 	%f761, %f758, %f677;
	mul.f32 	%f762, %f760, %f761;
	mul.f32 	%f763, %f14, %f762;
	sub.f32 	%f764, %f976, %f763;
	st.local.f32 	[%rd326], %f764;
$L__BB1_365:
	add.s32 	%r671, %r671, 1;
	setp.ne.s32 	%p417, %r671, 1296;
	@%p417 bra 	$L__BB1_330;
	mov.f32 	%f988, 0f00000000;
	mov.b32 	%r672, 0;
	mov.u32 	%r673, %r672;
$L__BB1_367:
	mul.wide.u32 	%rd2041, %r672, 4;
	add.s64 	%rd2042, %rd2, %rd2041;
	ld.local.v4.f32 	{%f766, %f767, %f768, %f769}, [%rd2042];
	setp.gt.f32 	%p418, %f766, %f988;
	selp.b32 	%r476, %r672, %r673, %p418;
	selp.f32 	%f770, %f766, %f988, %p418;
	add.s32 	%r477, %r672, 1;
	setp.gt.f32 	%p419, %f767, %f770;
	selp.b32 	%r478, %r477, %r476, %p419;
	selp.f32 	%f771, %f767, %f770, %p419;
	add.s32 	%r479, %r672, 2;
	setp.gt.f32 	%p420, %f768, %f771;
	selp.b32 	%r480, %r479, %r478, %p420;
	selp.f32 	%f772, %f768, %f771, %p420;
	add.s32 	%r481, %r672, 3;
	setp.gt.f32 	%p421, %f769, %f772;
	selp.b32 	%r482, %r481, %r480, %p421;
	selp.f32 	%f773, %f769, %f772, %p421;
	add.s32 	%r483, %r672, 4;
	ld.local.v4.f32 	{%f774, %f775, %f776, %f777}, [%rd2042+16];
	setp.gt.f32 	%p422, %f774, %f773;
	selp.b32 	%r484, %r483, %r482, %p422;
	selp.f32 	%f778, %f774, %f773, %p422;
	add.s32 	%r485, %r672, 5;
	setp.gt.f32 	%p423, %f775, %f778;
	selp.b32 	%r486, %r485, %r484, %p423;
	selp.f32 	%f779, %f775, %f778, %p423;
	add.s32 	%r487, %r672, 6;
	setp.gt.f32 	%p424, %f776, %f779;
	selp.b32 	%r488, %r487, %r486, %p424;
	selp.f32 	%f780, %f776, %f779, %p424;
	add.s32 	%r489, %r672, 7;
	setp.gt.f32 	%p425, %f777, %f780;
	selp.b32 	%r490, %r489, %r488, %p425;
	selp.f32 	%f781, %f777, %f780, %p425;
	add.s32 	%r491, %r672, 8;
	ld.local.v4.f32 	{%f782, %f783, %f784, %f785}, [%rd2042+32];
	setp.gt.f32 	%p426, %f782, %f781;
	selp.b32 	%r492, %r491, %r490, %p426;
	selp.f32 	%f786, %f782, %f781, %p426;
	add.s32 	%r493, %r672, 9;
	setp.gt.f32 	%p427, %f783, %f786;
	selp.b32 	%r494, %r493, %r492, %p427;
	selp.f32 	%f787, %f783, %f786, %p427;
	add.s32 	%r495, %r672, 10;
	setp.gt.f32 	%p428, %f784, %f787;
	selp.b32 	%r496, %r495, %r494, %p428;
	selp.f32 	%f788, %f784, %f787, %p428;
	add.s32 	%r497, %r672, 11;
	setp.gt.f32 	%p429, %f785, %f788;
	selp.b32 	%r498, %r497, %r496, %p429;
	selp.f32 	%f789, %f785, %f788, %p429;
	add.s32 	%r499, %r672, 12;
	ld.local.v4.f32 	{%f790, %f791, %f792, %f793}, [%rd2042+48];
	setp.gt.f32 	%p430, %f790, %f789;
	selp.b32 	%r500, %r499, %r498, %p430;
	selp.f32 	%f794, %f790, %f789, %p430;
	add.s32 	%r501, %r672, 13;
	setp.gt.f32 	%p431, %f791, %f794;
	selp.b32 	%r502, %r501, %r500, %p431;
	selp.f32 	%f795, %f791, %f794, %p431;
	add.s32 	%r503, %r672, 14;
	setp.gt.f32 	%p432, %f792, %f795;
	selp.b32 	%r504, %r503, %r502, %p432;
	selp.f32 	%f796, %f792, %f795, %p432;
	add.s32 	%r505, %r672, 15;
	setp.gt.f32 	%p433, %f793, %f796;
	selp.b32 	%r673, %r505, %r504, %p433;
	selp.f32 	%f988, %f793, %f796, %p433;
	add.s32 	%r672, %r672, 16;
	setp.ne.s32 	%p434, %r672, 1296;
	@%p434 bra 	$L__BB1_367;
	setp.lt.u64 	%p435, %rd2872, 8;
	mov.b64 	%rd2890, 0;
	mov.u64 	%rd2895, %rd2890;
	@%p435 bra 	$L__BB1_371;
	mov.b64 	%rd2884, 0;
	mov.u64 	%rd2895, %rd2884;
$L__BB1_370:
	.pragma "nounroll";
	shl.b64 	%rd2046, %rd2884, 3;
	add.s64 	%rd2047, %rd32, %rd2046;
	ld.global.u64 	%rd2048, [%rd2047];
	mul.lo.s32 	%r506, %r673, 1296;
	cvt.u64.u32 	%rd2049, %r506;
	add.s64 	%rd2050, %rd2048, %rd2049;
	shl.b64 	%rd2051, %rd2050, 2;
	add.s64 	%rd2052, %rd1, %rd2051;
	ld.global.nc.u32 	%r507, [%rd2052];
	setp.eq.s32 	%p436, %r507, 13;
	selp.u64 	%rd2053, 1, 0, %p436;
	add.s64 	%rd2054, %rd2895, %rd2053;
	ld.global.u64 	%rd2055, [%rd2047+8];
	add.s64 	%rd2056, %rd2055, %rd2049;
	shl.b64 	%rd2057, %rd2056, 2;
	add.s64 	%rd2058, %rd1, %rd2057;
	ld.global.nc.u32 	%r508, [%rd2058];
	setp.eq.s32 	%p437, %r508, 13;
	selp.u64 	%rd2059, 1, 0, %p437;
	add.s64 	%rd2060, %rd2054, %rd2059;
	ld.global.u64 	%rd2061, [%rd2047+16];
	add.s64 	%rd2062, %rd2061, %rd2049;
	shl.b64 	%rd2063, %rd2062, 2;
	add.s64 	%rd2064, %rd1, %rd2063;
	ld.global.nc.u32 	%r509, [%rd2064];
	setp.eq.s32 	%p438, %r509, 13;
	selp.u64 	%rd2065, 1, 0, %p438;
	add.s64 	%rd2066, %rd2060, %rd2065;
	ld.global.u64 	%rd2067, [%rd2047+24];
	add.s64 	%rd2068, %rd2067, %rd2049;
	shl.b64 	%rd2069, %rd2068, 2;
	add.s64 	%rd2070, %rd1, %rd2069;
	ld.global.nc.u32 	%r510, [%rd2070];
	setp.eq.s32 	%p439, %r510, 13;
	selp.u64 	%rd2071, 1, 0, %p439;
	add.s64 	%rd2072, %rd2066, %rd2071;
	ld.global.u64 	%rd2073, [%rd2047+32];
	add.s64 	%rd2074, %rd2073, %rd2049;
	shl.b64 	%rd2075, %rd2074, 2;
	add.s64 	%rd2076, %rd1, %rd2075;
	ld.global.nc.u32 	%r511, [%rd2076];
	setp.eq.s32 	%p440, %r511, 13;
	selp.u64 	%rd2077, 1, 0, %p440;
	add.s64 	%rd2078, %rd2072, %rd2077;
	ld.global.u64 	%rd2079, [%rd2047+40];
	add.s64 	%rd2080, %rd2079, %rd2049;
	shl.b64 	%rd2081, %rd2080, 2;
	add.s64 	%rd2082, %rd1, %rd2081;
	ld.global.nc.u32 	%r512, [%rd2082];
	setp.eq.s32 	%p441, %r512, 13;
	selp.u64 	%rd2083, 1, 0, %p441;
	add.s64 	%rd2084, %rd2078, %rd2083;
	ld.global.u64 	%rd2085, [%rd2047+48];
	add.s64 	%rd2086, %rd2085, %rd2049;
	shl.b64 	%rd2087, %rd2086, 2;
	add.s64 	%rd2088, %rd1, %rd2087;
	ld.global.nc.u32 	%r513, [%rd2088];
	setp.eq.s32 	%p442, %r513, 13;
	selp.u64 	%rd2089, 1, 0, %p442;
	add.s64 	%rd2090, %rd2084, %rd2089;
	ld.global.u64 	%rd2091, [%rd2047+56];
	add.s64 	%rd2092, %rd2091, %rd2049;
	shl.b64 	%rd2093, %rd2092, 2;
	add.s64 	%rd2094, %rd1, %rd2093;
	ld.global.nc.u32 	%r514, [%rd2094];
	setp.eq.s32 	%p443, %r514, 13;
	selp.u64 	%rd2095, 1, 0, %p443;
	add.s64 	%rd2895, %rd2090, %rd2095;
	add.s64 	%rd2884, %rd2884, 8;
	and.b64  	%rd2890, %rd2872, -8;
	setp.ne.s64 	%p444, %rd2884, %rd2890;
	@%p444 bra 	$L__BB1_370;
$L__BB1_371:
	and.b64  	%rd2096, %rd2872, 7;
	setp.eq.s64 	%p445, %rd2096, 0;
	@%p445 bra 	$L__BB1_379;
	setp.lt.u64 	%p446, %rd2096, 4;
	@%p446 bra 	$L__BB1_374;
	shl.b64 	%rd2099, %rd2890, 3;
	add.s64 	%rd2100, %rd32, %rd2099;
	ld.global.u64 	%rd2101, [%rd2100];
	mul.lo.s32 	%r515, %r673, 1296;
	cvt.u64.u32 	%rd2102, %r515;
	add.s64 	%rd2103, %rd2101, %rd2102;
	shl.b64 	%rd2104, %rd2103, 2;
	add.s64 	%rd2105, %rd1, %rd2104;
	ld.global.nc.u32 	%r516, [%rd2105];
	setp.eq.s32 	%p447, %r516, 13;
	selp.u64 	%rd2106, 1, 0, %p447;
	add.s64 	%rd2107, %rd2895, %rd2106;
	add.s64 	%rd2108, %rd2099, 8;
	and.b64  	%rd2109, %rd2108, 34359738360;
	add.s64 	%rd2110, %rd32, %rd2109;
	ld.global.u64 	%rd2111, [%rd2110];
	add.s64 	%rd2112, %rd2111, %rd2102;
	shl.b64 	%rd2113, %rd2112, 2;
	add.s64 	%rd2114, %rd1, %rd2113;
	ld.global.nc.u32 	%r517, [%rd2114];
	setp.eq.s32 	%p448, %r517, 13;
	selp.u64 	%rd2115, 1, 0, %p448;
	add.s64 	%rd2116, %rd2107, %rd2115;
	add.s64 	%rd2117, %rd2099, 16;
	and.b64  	%rd2118, %rd2117, 34359738360;
	add.s64 	%rd2119, %rd32, %rd2118;
	ld.global.u64 	%rd2120, [%rd2119];
	add.s64 	%rd2121, %rd2120, %rd2102;
	shl.b64 	%rd2122, %rd2121, 2;
	add.s64 	%rd2123, %rd1, %rd2122;
	ld.global.nc.u32 	%r518, [%rd2123];
	setp.eq.s32 	%p449, %r518, 13;
	selp.u64 	%rd2124, 1, 0, %p449;
	add.s64 	%rd2125, %rd2116, %rd2124;
	add.s64 	%rd2126, %rd2099, 24;
	and.b64  	%rd2127, %rd2126, 34359738360;
	add.s64 	%rd2128, %rd32, %rd2127;
	ld.global.u64 	%rd2129, [%rd2128];
	add.s64 	%rd2130, %rd2129, %rd2102;
	shl.b64 	%rd2131, %rd2130, 2;
	add.s64 	%rd2132, %rd1, %rd2131;
	ld.global.nc.u32 	%r519, [%rd2132];
	setp.eq.s32 	%p450, %r519, 13;
	selp.u64 	%rd2133, 1, 0, %p450;
	add.s64 	%rd2895, %rd2125, %rd2133;
	add.s64 	%rd2134, %rd2890, 4;
	and.b64  	%rd2890, %rd2134, 4294967295;
$L__BB1_374:
	setp.eq.s64 	%p451, %rd321, 0;
	@%p451 bra 	$L__BB1_379;
	setp.eq.s64 	%p452, %rd321, 1;
	@%p452 bra 	$L__BB1_377;
	shl.b64 	%rd2136, %rd2890, 3;
	add.s64 	%rd2137, %rd32, %rd2136;
	ld.global.u64 	%rd2138, [%rd2137];
	mul.lo.s32 	%r520, %r673, 1296;
	cvt.u64.u32 	%rd2139, %r520;
	add.s64 	%rd2140, %rd2138, %rd2139;
	shl.b64 	%rd2141, %rd2140, 2;
	add.s64 	%rd2142, %rd1, %rd2141;
	ld.global.nc.u32 	%r521, [%rd2142];
	setp.eq.s32 	%p453, %r521, 13;
	selp.u64 	%rd2143, 1, 0, %p453;
	add.s64 	%rd2144, %rd2895, %rd2143;
	add.s64 	%rd2145, %rd2136, 8;
	and.b64  	%rd2146, %rd2145, 34359738360;
	add.s64 	%rd2147, %rd32, %rd2146;
	ld.global.u64 	%rd2148, [%rd2147];
	add.s64 	%rd2149, %rd2148, %rd2139;
	shl.b64 	%rd2150, %rd2149, 2;
	add.s64 	%rd2151, %rd1, %rd2150;
	ld.global.nc.u32 	%r522, [%rd2151];
	setp.eq.s32 	%p454, %r522, 13;
	selp.u64 	%rd2152, 1, 0, %p454;
	add.s64 	%rd2895, %rd2144, %rd2152;
	add.s64 	%rd2153, %rd2890, 2;
	and.b64  	%rd2890, %rd2153, 4294967295;
$L__BB1_377:
	and.b64  	%rd2154, %rd2872, 1;
	setp.eq.b64 	%p455, %rd2154, 1;
	not.pred 	%p456, %p455;
	@%p456 bra 	$L__BB1_379;
	shl.b64 	%rd2155, %rd2890, 3;
	add.s64 	%rd2156, %rd32, %rd2155;
	ld.global.u64 	%rd2157, [%rd2156];
	mul.lo.s32 	%r523, %r673, 1296;
	cvt.u64.u32 	%rd2158, %r523;
	add.s64 	%rd2159, %rd2157, %rd2158;
	shl.b64 	%rd2160, %rd2159, 2;
	add.s64 	%rd2161, %rd1, %rd2160;
	ld.global.nc.u32 	%r524, [%rd2161];
	setp.eq.s32 	%p457, %r524, 13;
	selp.u64 	%rd2162, 1, 0, %p457;
	add.s64 	%rd2895, %rd2895, %rd2162;
$L__BB1_379:
	setp.eq.s64 	%p458, %rd2895, 1;
	setp.gt.u32 	%p459, %r673, 1294;
	or.pred  	%p460, %p458, %p459;
	mov.u32 	%r675, %r673;
	@%p460 bra 	$L__BB1_395;
	mov.u32 	%r674, %r673;
$L__BB1_381:
	mul.wide.u32 	%rd2163, %r674, 4;
	add.s64 	%rd2164, %rd2, %rd2163;
	ld.local.f32 	%f797, [%rd2164+4];
	setp.neu.f32 	%p461, %f797, %f988;
	@%p461 bra 	$L__BB1_394;
	mov.b64 	%rd2902, 0;
	mov.u64 	%rd2907, %rd2902;
	@%p435 bra 	$L__BB1_385;
	mov.b64 	%rd2896, 0;
	mov.u64 	%rd2907, %rd2896;
$L__BB1_384:
	.pragma "nounroll";
	shl.b64 	%rd2168, %rd2896, 3;
	add.s64 	%rd2169, %rd32, %rd2168;
	ld.global.u64 	%rd2170, [%rd2169];
	mad.lo.s32 	%r525, %r674, 1296, 1296;
	cvt.u64.u32 	%rd2171, %r525;
	add.s64 	%rd2172, %rd2170, %rd2171;
	shl.b64 	%rd2173, %rd2172, 2;
	add.s64 	%rd2174, %rd1, %rd2173;
	ld.global.nc.u32 	%r526, [%rd2174];
	setp.eq.s32 	%p463, %r526, 13;
	selp.u64 	%rd2175, 1, 0, %p463;
	add.s64 	%rd2176, %rd2907, %rd2175;
	ld.global.u64 	%rd2177, [%rd2169+8];
	add.s64 	%rd2178, %rd2177, %rd2171;
	shl.b64 	%rd2179, %rd2178, 2;
	add.s64 	%rd2180, %rd1, %rd2179;
	ld.global.nc.u32 	%r527, [%rd2180];
	setp.eq.s32 	%p464, %r527, 13;
	selp.u64 	%rd2181, 1, 0, %p464;
	add.s64 	%rd2182, %rd2176, %rd2181;
	ld.global.u64 	%rd2183, [%rd2169+16];
	add.s64 	%rd2184, %rd2183, %rd2171;
	shl.b64 	%rd2185, %rd2184, 2;
	add.s64 	%rd2186, %rd1, %rd2185;
	ld.global.nc.u32 	%r528, [%rd2186];
	setp.eq.s32 	%p465, %r528, 13;
	selp.u64 	%rd2187, 1, 0, %p465;
	add.s64 	%rd2188, %rd2182, %rd2187;
	ld.global.u64 	%rd2189, [%rd2169+24];
	add.s64 	%rd2190, %rd2189, %rd2171;
	shl.b64 	%rd2191, %rd2190, 2;
	add.s64 	%rd2192, %rd1, %rd2191;
	ld.global.nc.u32 	%r529, [%rd2192];
	setp.eq.s32 	%p466, %r529, 13;
	selp.u64 	%rd2193, 1, 0, %p466;
	add.s64 	%rd2194, %rd2188, %rd2193;
	ld.global.u64 	%rd2195, [%rd2169+32];
	add.s64 	%rd2196, %rd2195, %rd2171;
	shl.b64 	%rd2197, %rd2196, 2;
	add.s64 	%rd2198, %rd1, %rd2197;
	ld.global.nc.u32 	%r530, [%rd2198];
	setp.eq.s32 	%p467, %r530, 13;
	selp.u64 	%rd2199, 1, 0, %p467;
	add.s64 	%rd2200, %rd2194, %rd2199;
	ld.global.u64 	%rd2201, [%rd2169+40];
	add.s64 	%rd2202, %rd2201, %rd2171;
	shl.b64 	%rd2203, %rd2202, 2;
	add.s64 	%rd2204, %rd1, %rd2203;
	ld.global.nc.u32 	%r531, [%rd2204];
	setp.eq.s32 	%p468, %r531, 13;
	selp.u64 	%rd2205, 1, 0, %p468;
	add.s64 	%rd2206, %rd2200, %rd2205;
	ld.global.u64 	%rd2207, [%rd2169+48];
	add.s64 	%rd2208, %rd2207, %rd2171;
	shl.b64 	%rd2209, %rd2208, 2;
	add.s64 	%rd2210, %rd1, %rd2209;
	ld.global.nc.u32 	%r532, [%rd2210];
	setp.eq.s32 	%p469, %r532, 13;
	selp.u64 	%rd2211, 1, 0, %p469;
	add.s64 	%rd2212, %rd2206, %rd2211;
	ld.global.u64 	%rd2213, [%rd2169+56];
	add.s64 	%rd2214, %rd2213, %rd2171;
	shl.b64 	%rd2215, %rd2214, 2;
	add.s64 	%rd2216, %rd1, %rd2215;
	ld.global.nc.u32 	%r533, [%rd2216];
	setp.eq.s32 	%p470, %r533, 13;
	selp.u64 	%rd2217, 1, 0, %p470;
	add.s64 	%rd2907, %rd2212, %rd2217;
	add.s64 	%rd2896, %rd2896, 8;
	and.b64  	%rd2902, %rd2872, -8;
	setp.ne.s64 	%p471, %rd2896, %rd2902;
	@%p471 bra 	$L__BB1_384;
$L__BB1_385:
	and.b64  	%rd2218, %rd2872, 7;
	setp.eq.s64 	%p472, %rd2218, 0;
	@%p472 bra 	$L__BB1_393;
	and.b64  	%rd2220, %rd2872, 7;
	add.s64 	%rd2221, %rd2220, -1;
	setp.lt.u64 	%p473, %rd2221, 3;
	@%p473 bra 	$L__BB1_388;
	shl.b64 	%rd2222, %rd2902, 3;
	add.s64 	%rd2223, %rd32, %rd2222;
	ld.global.u64 	%rd2224, [%rd2223];
	mad.lo.s32 	%r534, %r674, 1296, 1296;
	cvt.u64.u32 	%rd2225, %r534;
	add.s64 	%rd2226, %rd2224, %rd2225;
	shl.b64 	%rd2227, %rd2226, 2;
	add.s64 	%rd2228, %rd1, %rd2227;
	ld.global.nc.u32 	%r535, [%rd2228];
	setp.eq.s32 	%p474, %r535, 13;
	selp.u64 	%rd2229, 1, 0, %p474;
	add.s64 	%rd2230, %rd2907, %rd2229;
	add.s64 	%rd2231, %rd2222, 8;
	and.b64  	%rd2232, %rd2231, 34359738360;
	add.s64 	%rd2233, %rd32, %rd2232;
	ld.global.u64 	%rd2234, [%rd2233];
	add.s64 	%rd2235, %rd2234, %rd2225;
	shl.b64 	%rd2236, %rd2235, 2;
	add.s64 	%rd2237, %rd1, %rd2236;
	ld.global.nc.u32 	%r536, [%rd2237];
	setp.eq.s32 	%p475, %r536, 13;
	selp.u64 	%rd2238, 1, 0, %p475;
	add.s64 	%rd2239, %rd2230, %rd2238;
	add.s64 	%rd2240, %rd2222, 16;
	and.b64  	%rd2241, %rd2240, 34359738360;
	add.s64 	%rd2242, %rd32, %rd2241;
	ld.global.u64 	%rd2243, [%rd2242];
	add.s64 	%rd2244, %rd2243, %rd2225;
	shl.b64 	%rd2245, %rd2244, 2;
	add.s64 	%rd2246, %rd1, %rd2245;
	ld.global.nc.u32 	%r537, [%rd2246];
	setp.eq.s32 	%p476, %r537, 13;
	selp.u64 	%rd2247, 1, 0, %p476;
	add.s64 	%rd2248, %rd2239, %rd2247;
	add.s64 	%rd2249, %rd2222, 24;
	and.b64  	%rd2250, %rd2249, 34359738360;
	add.s64 	%rd2251, %rd32, %rd2250;
	ld.global.u64 	%rd2252, [%rd2251];
	add.s64 	%rd2253, %rd2252, %rd2225;
	shl.b64 	%rd2254, %rd2253, 2;
	add.s64 	%rd2255, %rd1, %rd2254;
	ld.global.nc.u32 	%r538, [%rd2255];
	setp.eq.s32 	%p477, %r538, 13;
	selp.u64 	%rd2256, 1, 0, %p477;
	add.s64 	%rd2907, %rd2248, %rd2256;
	add.s64 	%rd2257, %rd2902, 4;
	and.b64  	%rd2902, %rd2257, 4294967295;
$L__BB1_388:
	@%p400 bra 	$L__BB1_393;
	setp.eq.s64 	%p479, %rd321, 1;
	@%p479 bra 	$L__BB1_391;
	shl.b64 	%rd2259, %rd2902, 3;
	add.s64 	%rd2260, %rd32, %rd2259;
	ld.global.u64 	%rd2261, [%rd2260];
	mad.lo.s32 	%r539, %r674, 1296, 1296;
	cvt.u64.u32 	%rd2262, %r539;
	add.s64 	%rd2263, %rd2261, %rd2262;
	shl.b64 	%rd2264, %rd2263, 2;
	add.s64 	%rd2265, %rd1, %rd2264;
	ld.global.nc.u32 	%r540, [%rd2265];
	setp.eq.s32 	%p480, %r540, 13;
	selp.u64 	%rd2266, 1, 0, %p480;
	add.s64 	%rd2267, %rd2907, %rd2266;
	add.s64 	%rd2268, %rd2259, 8;
	and.b64  	%rd2269, %rd2268, 34359738360;
	add.s64 	%rd2270, %rd32, %rd2269;
	ld.global.u64 	%rd2271, [%rd2270];
	add.s64 	%rd2272, %rd2271, %rd2262;
	shl.b64 	%rd2273, %rd2272, 2;
	add.s64 	%rd2274, %rd1, %rd2273;
	ld.global.nc.u32 	%r541, [%rd2274];
	setp.eq.s32 	%p481, %r541, 13;
	selp.u64 	%rd2275, 1, 0, %p481;
	add.s64 	%rd2907, %rd2267, %rd2275;
	add.s64 	%rd2276, %rd2902, 2;
	and.b64  	%rd2902, %rd2276, 4294967295;
$L__BB1_391:
	and.b64  	%rd2277, %rd2872, 1;
	setp.eq.b64 	%p482, %rd2277, 1;
	not.pred 	%p483, %p482;
	@%p483 bra 	$L__BB1_393;
	shl.b64 	%rd2278, %rd2902, 3;
	add.s64 	%rd2279, %rd32, %rd2278;
	ld.global.u64 	%rd2280, [%rd2279];
	mad.lo.s32 	%r542, %r674, 1296, 1296;
	cvt.u64.u32 	%rd2281, %r542;
	add.s64 	%rd2282, %rd2280, %rd2281;
	shl.b64 	%rd2283, %rd2282, 2;
	add.s64 	%rd2284, %rd1, %rd2283;
	ld.global.nc.u32 	%r543, [%rd2284];
	setp.eq.s32 	%p484, %r543, 13;
	selp.u64 	%rd2285, 1, 0, %p484;
	add.s64 	%rd2907, %rd2907, %rd2285;
$L__BB1_393:
	add.s32 	%r675, %r674, 1;
	setp.ne.s64 	%p485, %rd2907, 0;
	@%p485 bra 	$L__BB1_395;
$L__BB1_394:
	add.s32 	%r65, %r674, 1;
	setp.ne.s32 	%p486, %r674, 1294;
	mov.u32 	%r674, %r65;
	mov.u32 	%r675, %r673;
	@%p486 bra 	$L__BB1_381;
$L__BB1_395:
	mul.lo.s32 	%r544, %r675, 1296;
	mul.wide.s32 	%rd2287, %r654, 4;
	add.s64 	%rd2288, %rd1, %rd2287;
	mul.wide.s32 	%rd2289, %r544, 4;
	add.s64 	%rd2290, %rd2288, %rd2289;
	ld.global.nc.u32 	%r67, [%rd2290];
	setp.eq.s32 	%p487, %r67, 13;
	mov.b64 	%rd2958, 5;
	@%p487 bra 	$L__BB1_506;
	cvt.s64.s32 	%rd381, %r675;
	add.s64 	%rd2293, %rd2872, -1;
	setp.lt.u64 	%p488, %rd2293, 3;
	mov.b64 	%rd2915, 0;
	mov.u64 	%rd2910, %rd2915;
	@%p488 bra 	$L__BB1_407;
	mov.b64 	%rd2908, 0;
	mov.u64 	%rd2910, %rd2908;
$L__BB1_398:
	shl.b64 	%rd2295, %rd2908, 3;
	add.s64 	%rd384, %rd32, %rd2295;
	ld.global.u64 	%rd385, [%rd384];
	mad.lo.s64 	%rd2296, %rd385, 1296, %rd381;
	shl.b64 	%rd2297, %rd2296, 2;
	add.s64 	%rd2298, %rd1, %rd2297;
	ld.global.nc.u32 	%r545, [%rd2298];
	setp.ne.s32 	%p489, %r545, %r67;
	@%p489 bra 	$L__BB1_400;
	add.s64 	%rd386, %rd2910, 1;
	shl.b64 	%rd2299, %rd2910, 3;
	add.s64 	%rd2300, %rd32, %rd2299;
	st.global.u64 	[%rd2300], %rd385;
	mov.u64 	%rd2910, %rd386;
$L__BB1_400:
	ld.global.u64 	%rd388, [%rd384+8];
	mad.lo.s64 	%rd2301, %rd388, 1296, %rd381;
	shl.b64 	%rd2302, %rd2301, 2;
	add.s64 	%rd2303, %rd1, %rd2302;
	ld.global.nc.u32 	%r546, [%rd2303];
	setp.ne.s32 	%p490, %r546, %r67;
	@%p490 bra 	$L__BB1_402;
	add.s64 	%rd389, %rd2910, 1;
	shl.b64 	%rd2304, %rd2910, 3;
	add.s64 	%rd2305, %rd32, %rd2304;
	st.global.u64 	[%rd2305], %rd388;
	mov.u64 	%rd2910, %rd389;
$L__BB1_402:
	ld.global.u64 	%rd391, [%rd384+16];
	mad.lo.s64 	%rd2306, %rd391, 1296, %rd381;
	shl.b64 	%rd2307, %rd2306, 2;
	add.s64 	%rd2308, %rd1, %rd2307;
	ld.global.nc.u32 	%r547, [%rd2308];
	setp.ne.s32 	%p491, %r547, %r67;
	@%p491 bra 	$L__BB1_404;
	add.s64 	%rd392, %rd2910, 1;
	shl.b64 	%rd2309, %rd2910, 3;
	add.s64 	%rd2310, %rd32, %rd2309;
	st.global.u64 	[%rd2310], %rd391;
	mov.u64 	%rd2910, %rd392;
$L__BB1_404:
	ld.global.u64 	%rd394, [%rd384+24];
	mad.lo.s64 	%rd2311, %rd394, 1296, %rd381;
	shl.b64 	%rd2312, %rd2311, 2;
	add.s64 	%rd2313, %rd1, %rd2312;
	ld.global.nc.u32 	%r548, [%rd2313];
	setp.ne.s32 	%p492, %r548, %r67;
	@%p492 bra 	$L__BB1_406;
	add.s64 	%rd395, %rd2910, 1;
	shl.b64 	%rd2314, %rd2910, 3;
	add.s64 	%rd2315, %rd32, %rd2314;
	st.global.u64 	[%rd2315], %rd394;
	mov.u64 	%rd2910, %rd395;
$L__BB1_406:
	add.s64 	%rd2908, %rd2908, 4;
	setp.ne.s64 	%p493, %rd2908, %rd322;
	mov.u64 	%rd2915, %rd322;
	@%p493 bra 	$L__BB1_398;
$L__BB1_407:
	setp.eq.s64 	%p494, %rd321, 0;
	@%p494 bra 	$L__BB1_416;
	shl.b64 	%rd2316, %rd2915, 3;
	add.s64 	%rd2317, %rd32, %rd2316;
	ld.global.u64 	%rd401, [%rd2317];
	mad.lo.s64 	%rd2318, %rd401, 1296, %rd381;
	shl.b64 	%rd2319, %rd2318, 2;
	add.s64 	%rd2320, %rd1, %rd2319;
	ld.global.nc.u32 	%r549, [%rd2320];
	setp.ne.s32 	%p495, %r549, %r67;
	@%p495 bra 	$L__BB1_410;
	add.s64 	%rd402, %rd2910, 1;
	shl.b64 	%rd2321, %rd2910, 3;
	add.s64 	%rd2322, %rd32, %rd2321;
	st.global.u64 	[%rd2322], %rd401;
	mov.u64 	%rd2910, %rd402;
$L__BB1_410:
	setp.eq.s64 	%p496, %rd321, 1;
	@%p496 bra 	$L__BB1_416;
	add.s64 	%rd2324, %rd2316, 8;
	and.b64  	%rd2325, %rd2324, 34359738360;
	add.s64 	%rd2326, %rd32, %rd2325;
	ld.global.u64 	%rd404, [%rd2326];
	mad.lo.s64 	%rd2327, %rd404, 1296, %rd381;
	shl.b64 	%rd2328, %rd2327, 2;
	add.s64 	%rd2329, %rd1, %rd2328;
	ld.global.nc.u32 	%r550, [%rd2329];
	setp.ne.s32 	%p497, %r550, %r67;
	@%p497 bra 	$L__BB1_413;
	add.s64 	%rd405, %rd2910, 1;
	shl.b64 	%rd2330, %rd2910, 3;
	add.s64 	%rd2331, %rd32, %rd2330;
	st.global.u64 	[%rd2331], %rd404;
	mov.u64 	%rd2910, %rd405;
$L__BB1_413:
	setp.eq.s64 	%p498, %rd321, 2;
	@%p498 bra 	$L__BB1_416;
	add.s64 	%rd2333, %rd2316, 16;
	and.b64  	%rd2334, %rd2333, 34359738360;
	add.s64 	%rd2335, %rd32, %rd2334;
	ld.global.u64 	%rd407, [%rd2335];
	mad.lo.s64 	%rd2336, %rd407, 1296, %rd381;
	shl.b64 	%rd2337, %rd2336, 2;
	add.s64 	%rd2338, %rd1, %rd2337;
	ld.global.nc.u32 	%r551, [%rd2338];
	setp.ne.s32 	%p499, %r551, %r67;
	@%p499 bra 	$L__BB1_416;
	add.s64 	%rd408, %rd2910, 1;
	shl.b64 	%rd2339, %rd2910, 3;
	add.s64 	%rd2340, %rd32, %rd2339;
	st.global.u64 	[%rd2340], %rd407;
	mov.u64 	%rd2910, %rd408;
$L__BB1_416:
	mov.b64 	%rd2959, 6;
	setp.eq.s64 	%p500, %rd2910, 0;
	mov.u64 	%rd2958, %rd714;
	@%p500 bra 	$L__BB1_506;
	setp.eq.s64 	%p501, %rd2910, 1;
	@%p501 bra 	$L__BB1_507;
	shl.b64 	%rd2344, %rd2910, 2;
	add.s64 	%rd2343, %rd502, %rd2344;
	// begin inline asm
	ld.global.nc.f32 %f798, [%rd2343];
	// end inline asm
	cvt.rn.f32.u64 	%f165, %rd2910;
	and.b64  	%rd410, %rd2910, 3;
	and.b64  	%rd411, %rd2910, -4;
	mov.b32 	%r676, 0;
$L__BB1_419:
	setp.lt.u64 	%p502, %rd2910, 4;
	mov.b64 	%rd2921, 0;
	st.local.v2.u64 	[%rd4], {%rd2921, %rd2921};
	st.local.v2.u64 	[%rd4+16], {%rd2921, %rd2921};
	st.local.v2.u64 	[%rd4+32], {%rd2921, %rd2921};
	st.local.v2.u64 	[%rd4+48], {%rd2921, %rd2921};
	st.local.v2.u64 	[%rd4+64], {%rd2921, %rd2921};
	st.local.v2.u64 	[%rd4+80], {%rd2921, %rd2921};
	st.local.v2.u64 	[%rd4+96], {%rd2921, %rd2921};
	@%p502 bra 	$L__BB1_422;
	mov.b64 	%rd2920, 0;
$L__BB1_421:
	shl.b64 	%rd2347, %rd2920, 3;
	add.s64 	%rd2348, %rd32, %rd2347;
	ld.global.u64 	%rd2349, [%rd2348];
	mul.lo.s32 	%r553, %r676, 1296;
	cvt.u64.u32 	%rd2350, %r553;
	add.s64 	%rd2351, %rd2349, %rd2350;
	shl.b64 	%rd2352, %rd2351, 2;
	add.s64 	%rd2353, %rd1, %rd2352;
	ld.global.nc.u32 	%r554, [%rd2353];
	mul.wide.s32 	%rd2354, %r554, 8;
	add.s64 	%rd2355, %rd4, %rd2354;
	ld.local.u64 	%rd2356, [%rd2355];
	add.s64 	%rd2357, %rd2356, 1;
	st.local.u64 	[%rd2355], %rd2357;
	ld.global.u64 	%rd2358, [%rd2348+8];
	add.s64 	%rd2359, %rd2358, %rd2350;
	shl.b64 	%rd2360, %rd2359, 2;
	add.s64 	%rd2361, %rd1, %rd2360;
	ld.global.nc.u32 	%r555, [%rd2361];
	mul.wide.s32 	%rd2362, %r555, 8;
	add.s64 	%rd2363, %rd4, %rd2362;
	ld.local.u64 	%rd2364, [%rd2363];
	add.s64 	%rd2365, %rd2364, 1;
	st.local.u64 	[%rd2363], %rd2365;
	ld.global.u64 	%rd2366, [%rd2348+16];
	add.s64 	%rd2367, %rd2366, %rd2350;
	shl.b64 	%rd2368, %rd2367, 2;
	add.s64 	%rd2369, %rd1, %rd2368;
	ld.global.nc.u32 	%r556, [%rd2369];
	mul.wide.s32 	%rd2370, %r556, 8;
	add.s64 	%rd2371, %rd4, %rd2370;
	ld.local.u64 	%rd2372, [%rd2371];
	add.s64 	%rd2373, %rd2372, 1;
	st.local.u64 	[%rd2371], %rd2373;
	ld.global.u64 	%rd2374, [%rd2348+24];
	add.s64 	%rd2375, %rd2374, %rd2350;
	shl.b64 	%rd2376, %rd2375, 2;
	add.s64 	%rd2377, %rd1, %rd2376;
	ld.global.nc.u32 	%r557, [%rd2377];
	mul.wide.s32 	%rd2378, %r557, 8;
	add.s64 	%rd2379, %rd4, %rd2378;
	ld.local.u64 	%rd2380, [%rd2379];
	add.s64 	%rd2381, %rd2380, 1;
	st.local.u64 	[%rd2379], %rd2381;
	add.s64 	%rd2920, %rd2920, 4;
	setp.ne.s64 	%p503, %rd2920, %rd411;
	mov.u64 	%rd2921, %rd411;
	@%p503 bra 	$L__BB1_421;
$L__BB1_422:
	setp.eq.s64 	%p504, %rd410, 0;
	@%p504 bra 	$L__BB1_426;
	setp.eq.s64 	%p505, %rd410, 1;
	shl.b64 	%rd2382, %rd2921, 3;
	add.s64 	%rd2383, %rd32, %rd2382;
	ld.global.u64 	%rd2384, [%rd2383];
	mul.lo.s32 	%r558, %r676, 1296;
	cvt.u64.u32 	%rd2385, %r558;
	add.s64 	%rd2386, %rd2384, %rd2385;
	shl.b64 	%rd2387, %rd2386, 2;
	add.s64 	%rd2388, %rd1, %rd2387;
	ld.global.nc.u32 	%r559, [%rd2388];
	mul.wide.s32 	%rd2389, %r559, 8;
	add.s64 	%rd2390, %rd4, %rd2389;
	ld.local.u64 	%rd2391, [%rd2390];
	add.s64 	%rd2392, %rd2391, 1;
	st.local.u64 	[%rd2390], %rd2392;
	@%p505 bra 	$L__BB1_426;
	setp.eq.s64 	%p506, %rd410, 2;
	add.s64 	%rd2394, %rd2382, 8;
	and.b64  	%rd2395, %rd2394, 34359738360;
	add.s64 	%rd2396, %rd32, %rd2395;
	ld.global.u64 	%rd2397, [%rd2396];
	cvt.u64.u32 	%rd2398, %r558;
	add.s64 	%rd2399, %rd2397, %rd2398;
	shl.b64 	%rd2400, %rd2399, 2;
	add.s64 	%rd2401, %rd1, %rd2400;
	ld.global.nc.u32 	%r561, [%rd2401];
	mul.wide.s32 	%rd2402, %r561, 8;
	add.s64 	%rd2403, %rd4, %rd2402;
	ld.local.u64 	%rd2404, [%rd2403];
	add.s64 	%rd2405, %rd2404, 1;
	st.local.u64 	[%rd2403], %rd2405;
	@%p506 bra 	$L__BB1_426;
	add.s64 	%rd2407, %rd2382, 16;
	and.b64  	%rd2408, %rd2407, 34359738360;
	add.s64 	%rd2409, %rd32, %rd2408;
	ld.global.u64 	%rd2410, [%rd2409];
	mul.lo.s32 	%r562, %r676, 1296;
	cvt.u64.u32 	%rd2411, %r562;
	add.s64 	%rd2412, %rd2410, %rd2411;
	shl.b64 	%rd2413, %rd2412, 2;
	add.s64 	%rd2414, %rd1, %rd2413;
	ld.global.nc.u32 	%r563, [%rd2414];
	mul.wide.s32 	%rd2415, %r563, 8;
	add.s64 	%rd2416, %rd4, %rd2415;
	ld.local.u64 	%rd2417, [%rd2416];
	add.s64 	%rd2418, %rd2417, 1;
	st.local.u64 	[%rd2416], %rd2418;
$L__BB1_426:
	mul.wide.u32 	%rd2419, %r676, 4;
	add.s64 	%rd415, %rd2, %rd2419;
	mov.b32 	%r564, 0;
	st.local.u32 	[%rd415], %r564;
	ld.local.u64 	%rd416, [%rd4];
	setp.eq.s64 	%p507, %rd416, 0;
	mov.f32 	%f990, 0f00000000;
	@%p507 bra 	$L__BB1_428;
	cvt.rn.f32.u64 	%f801, %rd416;
	shl.b64 	%rd2421, %rd416, 2;
	add.s64 	%rd2420, %rd502, %rd2421;
	// begin inline asm
	ld.global.nc.f32 %f800, [%rd2420];
	// end inline asm
	div.rn.f32 	%f802, %f801, %f165;
	sub.f32 	%f803, %f800, %f798;
	mul.f32 	%f804, %f802, %f803;
	mul.f32 	%f805, %f1, %f804;
	mov.f32 	%f806, 0f00000000;
	sub.f32 	%f990, %f806, %f805;
	st.local.f32 	[%rd415], %f990;
$L__BB1_428:
	ld.local.u64 	%rd417, [%rd4+8];
	setp.eq.s64 	%p508, %rd417, 0;
	@%p508 bra 	$L__BB1_430;
	cvt.rn.f32.u64 	%f808, %rd417;
	shl.b64 	%rd2423, %rd417, 2;
	add.s64 	%rd2422, %rd502, %rd2423;
	// begin inline asm
	ld.global.nc.f32 %f807, [%rd2422];
	// end inline asm
	div.rn.f32 	%f809, %f808, %f165;
	sub.f32 	%f810, %f807, %f798;
	mul.f32 	%f811, %f809, %f810;
	mul.f32 	%f812, %f2, %f811;
	sub.f32 	%f990, %f990, %f812;
	st.local.f32 	[%rd415], %f990;
$L__BB1_430:
	ld.local.u64 	%rd418, [%rd4+16];
	setp.eq.s64 	%p509, %rd418, 0;
	@%p509 bra 	$L__BB1_432;
	cvt.rn.f32.u64 	%f814, %rd418;
	shl.b64 	%rd2425, %rd418, 2;
	add.s64 	%rd2424, %rd502, %rd2425;
	// begin inline asm
	ld.global.nc.f32 %f813, [%rd2424];
	// end inline asm
	div.rn.f32 	%f815, %f814, %f165;
	sub.f32 	%f816, %f813, %f798;
	mul.f32 	%f817, %f815, %f816;
	mul.f32 	%f818, %f3, %f817;
	sub.f32 	%f990, %f990, %f818;
	st.local.f32 	[%rd415], %f990;
$L__BB1_432:
	ld.local.u64 	%rd419, [%rd4+24];
	setp.eq.s64 	%p510, %rd419, 0;
	@%p510 bra 	$L__BB1_434;
	cvt.rn.f32.u64 	%f820, %rd419;
	shl.b64 	%rd2427, %rd419, 2;
	add.s64 	%rd2426, %rd502, %rd2427;
	// begin inline asm
	ld.global.nc.f32 %f819, [%rd2426];
	// end inline asm
	div.rn.f32 	%f821, %f820, %f165;
	sub.f32 	%f822, %f819, %f798;
	mul.f32 	%f823, %f821, %f822;
	mul.f32 	%f824, %f4, %f823;
	sub.f32 	%f990, %f990, %f824;
	st.local.f32 	[%rd415], %f990;
$L__BB1_434:
	ld.local.u64 	%rd420, [%rd4+32];
	setp.eq.s64 	%p511, %rd420, 0;
	@%p511 bra 	$L__BB1_436;
	cvt.rn.f32.u64 	%f826, %rd420;
	shl.b64 	%rd2429, %rd420, 2;
	add.s64 	%rd2428, %rd502, %rd2429;
	// begin inline asm
	ld.global.nc.f32 %f825, [%rd2428];
	// end inline asm
	div.rn.f32 	%f827, %f826, %f165;
	sub.f32 	%f828, %f825, %f798;
	mul.f32 	%f829, %f827, %f828;
	mul.f32 	%f830, %f5, %f829;
	sub.f32 	%f990, %f990, %f830;
	st.local.f32 	[%rd415], %f990;
$L__BB1_436:
	ld.local.u64 	%rd421, [%rd4+40];
	setp.eq.s64 	%p512, %rd421, 0;
	@%p512 bra 	$L__BB1_438;
	cvt.rn.f32.u64 	%f832, %rd421;
	shl.b64 	%rd2431, %rd421, 2;
	add.s64 	%rd2430, %rd502, %rd2431;
	// begin inline asm
	ld.global.nc.f32 %f831, [%rd2430];
	// end inline asm
	div.rn.f32 	%f833, %f832, %f165;
	sub.f32 	%f834, %f831, %f798;
	mul.f32 	%f835, %f833, %f834;
	mul.f32 	%f836, %f6, %f835;
	sub.f32 	%f990, %f990, %f836;
	st.local.f32 	[%rd415], %f990;
$L__BB1_438:
	ld.local.u64 	%rd422, [%rd4+48];
	setp.eq.s64 	%p513, %rd422, 0;
	@%p513 bra 	$L__BB1_440;
	cvt.rn.f32.u64 	%f838, %rd422;
	shl.b64 	%rd2433, %rd422, 2;
	add.s64 	%rd2432, %rd502, %rd2433;
	// begin inline asm
	ld.global.nc.f32 %f837, [%rd2432];
	// end inline asm
	div.rn.f32 	%f839, %f838, %f165;
	sub.f32 	%f840, %f837, %f798;
	mul.f32 	%f841, %f839, %f840;
	mul.f32 	%f842, %f7, %f841;
	sub.f32 	%f990, %f990, %f842;
	st.local.f32 	[%rd415], %f990;
$L__BB1_440:
	ld.local.u64 	%rd423, [%rd4+56];
	setp.eq.s64 	%p514, %rd423, 0;
	@%p514 bra 	$L__BB1_442;
	cvt.rn.f32.u64 	%f844, %rd423;
	shl.b64 	%rd2435, %rd423, 2;
	add.s64 	%rd2434, %rd502, %rd2435;
	// begin inline asm
	ld.global.nc.f32 %f843, [%rd2434];
	// end inline asm
	div.rn.f32 	%f845, %f844, %f165;
	sub.f32 	%f846, %f843, %f798;
	mul.f32 	%f847, %f845, %f846;
	mul.f32 	%f848, %f8, %f847;
	sub.f32 	%f990, %f990, %f848;
	st.local.f32 	[%rd415], %f990;
$L__BB1_442:
	ld.local.u64 	%rd424, [%rd4+64];
	setp.eq.s64 	%p515, %rd424, 0;
	@%p515 bra 	$L__BB1_444;
	cvt.rn.f32.u64 	%f850, %rd424;
	shl.b64 	%rd2437, %rd424, 2;
	add.s64 	%rd2436, %rd502, %rd2437;
	// begin inline asm
	ld.global.nc.f32 %f849, [%rd2436];
	// end inline asm
	div.rn.f32 	%f851, %f850, %f165;
	sub.f32 	%f852, %f849, %f798;
	mul.f32 	%f853, %f851, %f852;
	mul.f32 	%f854, %f9, %f853;
	sub.f32 	%f990, %f990, %f854;
	st.local.f32 	[%rd415], %f990;
$L__BB1_444:
	ld.local.u64 	%rd425, [%rd4+72];
	setp.eq.s64 	%p516, %rd425, 0;
	@%p516 bra 	$L__BB1_446;
	cvt.rn.f32.u64 	%f856, %rd425;
	shl.b64 	%rd2439, %rd425, 2;
	add.s64 	%rd2438, %rd502, %rd2439;
	// begin inline asm
	ld.global.nc.f32 %f855, [%rd2438];
	// end inline asm
	div.rn.f32 	%f857, %f856, %f165;
	sub.f32 	%f858, %f855, %f798;
	mul.f32 	%f859, %f857, %f858;
	mul.f32 	%f860, %f10, %f859;
	sub.f32 	%f990, %f990, %f860;
	st.local.f32 	[%rd415], %f990;
$L__BB1_446:
	ld.local.u64 	%rd426, [%rd4+80];
	setp.eq.s64 	%p517, %rd426, 0;
	@%p517 bra 	$L__BB1_448;
	cvt.rn.f32.u64 	%f862, %rd426;
	shl.b64 	%rd2441, %rd426, 2;
	add.s64 	%rd2440, %rd502, %rd2441;
	// begin inline asm
	ld.global.nc.f32 %f861, [%rd2440];
	// end inline asm
	div.rn.f32 	%f863, %f862, %f165;
	sub.f32 	%f864, %f861, %f798;
	mul.f32 	%f865, %f863, %f864;
	mul.f32 	%f866, %f11, %f865;
	sub.f32 	%f990, %f990, %f866;
	st.local.f32 	[%rd415], %f990;
$L__BB1_448:
	ld.local.u64 	%rd427, [%rd4+88];
	setp.eq.s64 	%p518, %rd427, 0;
	@%p518 bra 	$L__BB1_450;
	cvt.rn.f32.u64 	%f868, %rd427;
	shl.b64 	%rd2443, %rd427, 2;
	add.s64 	%rd2442, %rd502, %rd2443;
	// begin inline asm
	ld.global.nc.f32 %f867, [%rd2442];
	// end inline asm
	div.rn.f32 	%f869, %f868, %f165;
	sub.f32 	%f870, %f867, %f798;
	mul.f32 	%f871, %f869, %f870;
	mul.f32 	%f872, %f12, %f871;
	sub.f32 	%f990, %f990, %f872;
	st.local.f32 	[%rd415], %f990;
$L__BB1_450:
	ld.local.u64 	%rd428, [%rd4+96];
	setp.eq.s64 	%p519, %rd428, 0;
	@%p519 bra 	$L__BB1_452;
	cvt.rn.f32.u64 	%f874, %rd428;
	shl.b64 	%rd2445, %rd428, 2;
	add.s64 	%rd2444, %rd502, %rd2445;
	// begin inline asm
	ld.global.nc.f32 %f873, [%rd2444];
	// end inline asm
	div.rn.f32 	%f875, %f874, %f165;
	sub.f32 	%f876, %f873, %f798;
	mul.f32 	%f877, %f875, %f876;
	mul.f32 	%f878, %f13, %f877;
	sub.f32 	%f990, %f990, %f878;
	st.local.f32 	[%rd415], %f990;
$L__BB1_452:
	ld.local.u64 	%rd429, [%rd4+104];
	setp.eq.s64 	%p520, %rd429, 0;
	@%p520 bra 	$L__BB1_454;
	cvt.rn.f32.u64 	%f880, %rd429;
	shl.b64 	%rd2447, %rd429, 2;
	add.s64 	%rd2446, %rd502, %rd2447;
	// begin inline asm
	ld.global.nc.f32 %f879, [%rd2446];
	// end inline asm
	div.rn.f32 	%f881, %f880, %f165;
	sub.f32 	%f882, %f879, %f798;
	mul.f32 	%f883, %f881, %f882;
	mul.f32 	%f884, %f14, %f883;
	sub.f32 	%f885, %f990, %f884;
	st.local.f32 	[%rd415], %f885;
$L__BB1_454:
	add.s32 	%r676, %r676, 1;
	setp.ne.s32 	%p521, %r676, 1296;
	@%p521 bra 	$L__BB1_419;
	mov.f32 	%f1002, 0f00000000;
	mov.b32 	%r677, 0;
	mov.u32 	%r678, %r677;
$L__BB1_456:
	mul.wide.u32 	%rd2448, %r677, 4;
	add.s64 	%rd2449, %rd2, %rd2448;
	ld.local.v4.f32 	{%f887, %f888, %f889, %f890}, [%rd2449];
	setp.gt.f32 	%p522, %f887, %f1002;
	selp.b32 	%r566, %r677, %r678, %p522;
	selp.f32 	%f891, %f887, %f1002, %p522;
	add.s32 	%r567, %r677, 1;
	setp.gt.f32 	%p523, %f888, %f891;
	selp.b32 	%r568, %r567, %r566, %p523;
	selp.f32 	%f892, %f888, %f891, %p523;
	add.s32 	%r569, %r677, 2;
	setp.gt.f32 	%p524, %f889, %f892;
	selp.b32 	%r570, %r569, %r568, %p524;
	selp.f32 	%f893, %f889, %f892, %p524;
	add.s32 	%r571, %r677, 3;
	setp.gt.f32 	%p525, %f890, %f893;
	selp.b32 	%r572, %r571, %r570, %p525;
	selp.f32 	%f894, %f890, %f893, %p525;
	add.s32 	%r573, %r677, 4;
	ld.local.v4.f32 	{%f895, %f896, %f897, %f898}, [%rd2449+16];
	setp.gt.f32 	%p526, %f895, %f894;
	selp.b32 	%r574, %r573, %r572, %p526;
	selp.f32 	%f899, %f895, %f894, %p526;
	add.s32 	%r575, %r677, 5;
	setp.gt.f32 	%p527, %f896, %f899;
	selp.b32 	%r576, %r575, %r574, %p527;
	selp.f32 	%f900, %f896, %f899, %p527;
	add.s32 	%r577, %r677, 6;
	setp.gt.f32 	%p528, %f897, %f900;
	selp.b32 	%r578, %r577, %r576, %p528;
	selp.f32 	%f901, %f897, %f900, %p528;
	add.s32 	%r579, %r677, 7;
	setp.gt.f32 	%p529, %f898, %f901;
	selp.b32 	%r580, %r579, %r578, %p529;
	selp.f32 	%f902, %f898, %f901, %p529;
	add.s32 	%r581, %r677, 8;
	ld.local.v4.f32 	{%f903, %f904, %f905, %f906}, [%rd2449+32];
	setp.gt.f32 	%p530, %f903, %f902;
	selp.b32 	%r582, %r581, %r580, %p530;
	selp.f32 	%f907, %f903, %f902, %p530;
	add.s32 	%r583, %r677, 9;
	setp.gt.f32 	%p531, %f904, %f907;
	selp.b32 	%r584, %r583, %r582, %p531;
	selp.f32 	%f908, %f904, %f907, %p531;
	add.s32 	%r585, %r677, 10;
	setp.gt.f32 	%p532, %f905, %f908;
	selp.b32 	%r586, %r585, %r584, %p532;
	selp.f32 	%f909, %f905, %f908, %p532;
	add.s32 	%r587, %r677, 11;
	setp.gt.f32 	%p533, %f906, %f909;
	selp.b32 	%r588, %r587, %r586, %p533;
	selp.f32 	%f910, %f906, %f909, %p533;
	add.s32 	%r589, %r677, 12;
	ld.local.v4.f32 	{%f911, %f912, %f913, %f914}, [%rd2449+48];
	setp.gt.f32 	%p534, %f911, %f910;
	selp.b32 	%r590, %r589, %r588, %p534;
	selp.f32 	%f915, %f911, %f910, %p534;
	add.s32 	%r591, %r677, 13;
	setp.gt.f32 	%p535, %f912, %f915;
	selp.b32 	%r592, %r591, %r590, %p535;
	selp.f32 	%f916, %f912, %f915, %p535;
	add.s32 	%r593, %r677, 14;
	setp.gt.f32 	%p536, %f913, %f916;
	selp.b32 	%r594, %r593, %r592, %p536;
	selp.f32 	%f917, %f913, %f916, %p536;
	add.s32 	%r595, %r677, 15;
	setp.gt.f32 	%p537, %f914, %f917;
	selp.b32 	%r678, %r595, %r594, %p537;
	selp.f32 	%f1002, %f914, %f917, %p537;
	add.s32 	%r677, %r677, 16;
	setp.ne.s32 	%p538, %r677, 1296;
	@%p538 bra 	$L__BB1_456;
	setp.lt.u64 	%p539, %rd2910, 8;
	mov.b64 	%rd2928, 0;
	mov.u64 	%rd2933, %rd2928;
	@%p539 bra 	$L__BB1_460;
	mov.b64 	%rd2922, 0;
	mov.u64 	%rd2933, %rd2922;
$L__BB1_459:
	.pragma "nounroll";
	shl.b64 	%rd2453, %rd2922, 3;
	add.s64 	%rd2454, %rd32, %rd2453;
	ld.global.u64 	%rd2455, [%rd2454];
	mul.lo.s32 	%r596, %r678, 1296;
	cvt.u64.u32 	%rd2456, %r596;
	add.s64 	%rd2457, %rd2455, %rd2456;
	shl.b64 	%rd2458, %rd2457, 2;
	add.s64 	%rd2459, %rd1, %rd2458;
	ld.global.nc.u32 	%r597, [%rd2459];
	setp.eq.s32 	%p540, %r597, 13;
	selp.u64 	%rd2460, 1, 0, %p540;
	add.s64 	%rd2461, %rd2933, %rd2460;
	ld.global.u64 	%rd2462, [%rd2454+8];
	add.s64 	%rd2463, %rd2462, %rd2456;
	shl.b64 	%rd2464, %rd2463, 2;
	add.s64 	%rd2465, %rd1, %rd2464;
	ld.global.nc.u32 	%r598, [%rd2465];
	setp.eq.s32 	%p541, %r598, 13;
	selp.u64 	%rd2466, 1, 0, %p541;
	add.s64 	%rd2467, %rd2461, %rd2466;
	ld.global.u64 	%rd2468, [%rd2454+16];
	add.s64 	%rd2469, %rd2468, %rd2456;
	shl.b64 	%rd2470, %rd2469, 2;
	add.s64 	%rd2471, %rd1, %rd2470;
	ld.global.nc.u32 	%r599, [%rd2471];
	setp.eq.s32 	%p542, %r599, 13;
	selp.u64 	%rd2472, 1, 0, %p542;
	add.s64 	%rd2473, %rd2467, %rd2472;
	ld.global.u64 	%rd2474, [%rd2454+24];
	add.s64 	%rd2475, %rd2474, %rd2456;
	shl.b64 	%rd2476, %rd2475, 2;
	add.s64 	%rd2477, %rd1, %rd2476;
	ld.global.nc.u32 	%r600, [%rd2477];
	setp.eq.s32 	%p543, %r600, 13;
	selp.u64 	%rd2478, 1, 0, %p543;
	add.s64 	%rd2479, %rd2473, %rd2478;
	ld.global.u64 	%rd2480, [%rd2454+32];
	add.s64 	%rd2481, %rd2480, %rd2456;
	shl.b64 	%rd2482, %rd2481, 2;
	add.s64 	%rd2483, %rd1, %rd2482;
	ld.global.nc.u32 	%r601, [%rd2483];
	setp.eq.s32 	%p544, %r601, 13;
	selp.u64 	%rd2484, 1, 0, %p544;
	add.s64 	%rd2485, %rd2479, %rd2484;
	ld.global.u64 	%rd2486, [%rd2454+40];
	add.s64 	%rd2487, %rd2486, %rd2456;
	shl.b64 	%rd2488, %rd2487, 2;
	add.s64 	%rd2489, %rd1, %rd2488;
	ld.global.nc.u32 	%r602, [%rd2489];
	setp.eq.s32 	%p545, %r602, 13;
	selp.u64 	%rd2490, 1, 0, %p545;
	add.s64 	%rd2491, %rd2485, %rd2490;
	ld.global.u64 	%rd2492, [%rd2454+48];
	add.s64 	%rd2493, %rd2492, %rd2456;
	shl.b64 	%rd2494, %rd2493, 2;
	add.s64 	%rd2495, %rd1, %rd2494;
	ld.global.nc.u32 	%r603, [%rd2495];
	setp.eq.s32 	%p546, %r603, 13;
	selp.u64 	%rd2496, 1, 0, %p546;
	add.s64 	%rd2497, %rd2491, %rd2496;
	ld.global.u64 	%rd2498, [%rd2454+56];
	add.s64 	%rd2499, %rd2498, %rd2456;
	shl.b64 	%rd2500, %rd2499, 2;
	add.s64 	%rd2501, %rd1, %rd2500;
	ld.global.nc.u32 	%r604, [%rd2501];
	setp.eq.s32 	%p547, %r604, 13;
	selp.u64 	%rd2502, 1, 0, %p547;
	add.s64 	%rd2933, %rd2497, %rd2502;
	add.s64 	%rd2922, %rd2922, 8;
	and.b64  	%rd2928, %rd2910, -8;
	setp.ne.s64 	%p548, %rd2922, %rd2928;
	@%p548 bra 	$L__BB1_459;
$L__BB1_460:
	and.b64  	%rd2503, %rd2910, 7;
	setp.eq.s64 	%p549, %rd2503, 0;
	@%p549 bra 	$L__BB1_468;
	setp.lt.u64 	%p550, %rd2503, 4;
	@%p550 bra 	$L__BB1_463;
	shl.b64 	%rd2506, %rd2928, 3;
	add.s64 	%rd2507, %rd32, %rd2506;
	ld.global.u64 	%rd2508, [%rd2507];
	mul.lo.s32 	%r605, %r678, 1296;
	cvt.u64.u32 	%rd2509, %r605;
	add.s64 	%rd2510, %rd2508, %rd2509;
	shl.b64 	%rd2511, %rd2510, 2;
	add.s64 	%rd2512, %rd1, %rd2511;
	ld.global.nc.u32 	%r606, [%rd2512];
	setp.eq.s32 	%p551, %r606, 13;
	selp.u64 	%rd2513, 1, 0, %p551;
	add.s64 	%rd2514, %rd2933, %rd2513;
	add.s64 	%rd2515, %rd2506, 8;
	and.b64  	%rd2516, %rd2515, 34359738360;
	add.s64 	%rd2517, %rd32, %rd2516;
	ld.global.u64 	%rd2518, [%rd2517];
	add.s64 	%rd2519, %rd2518, %rd2509;
	shl.b64 	%rd2520, %rd2519, 2;
	add.s64 	%rd2521, %rd1, %rd2520;
	ld.global.nc.u32 	%r607, [%rd2521];
	setp.eq.s32 	%p552, %r607, 13;
	selp.u64 	%rd2522, 1, 0, %p552;
	add.s64 	%rd2523, %rd2514, %rd2522;
	add.s64 	%rd2524, %rd2506, 16;
	and.b64  	%rd2525, %rd2524, 34359738360;
	add.s64 	%rd2526, %rd32, %rd2525;
	ld.global.u64 	%rd2527, [%rd2526];
	add.s64 	%rd2528, %rd2527, %rd2509;
	shl.b64 	%rd2529, %rd2528, 2;
	add.s64 	%rd2530, %rd1, %rd2529;
	ld.global.nc.u32 	%r608, [%rd2530];
	setp.eq.s32 	%p553, %r608, 13;
	selp.u64 	%rd2531, 1, 0, %p553;
	add.s64 	%rd2532, %rd2523, %rd2531;
	add.s64 	%rd2533, %rd2506, 24;
	and.b64  	%rd2534, %rd2533, 34359738360;
	add.s64 	%rd2535, %rd32, %rd2534;
	ld.global.u64 	%rd2536, [%rd2535];
	add.s64 	%rd2537, %rd2536, %rd2509;
	shl.b64 	%rd2538, %rd2537, 2;
	add.s64 	%rd2539, %rd1, %rd2538;
	ld.global.nc.u32 	%r609, [%rd2539];
	setp.eq.s32 	%p554, %r609, 13;
	selp.u64 	%rd2540, 1, 0, %p554;
	add.s64 	%rd2933, %rd2532, %rd2540;
	add.s64 	%rd2541, %rd2928, 4;
	and.b64  	%rd2928, %rd2541, 4294967295;
$L__BB1_463:
	setp.eq.s64 	%p555, %rd410, 0;
	@%p555 bra 	$L__BB1_468;
	setp.eq.s64 	%p556, %rd410, 1;
	@%p556 bra 	$L__BB1_466;
	shl.b64 	%rd2543, %rd2928, 3;
	add.s64 	%rd2544, %rd32, %rd2543;
	ld.global.u64 	%rd2545, [%rd2544];
	mul.lo.s32 	%r610, %r678, 1296;
	cvt.u64.u32 	%rd2546, %r610;
	add.s64 	%rd2547, %rd2545, %rd2546;
	shl.b64 	%rd2548, %rd2547, 2;
	add.s64 	%rd2549, %rd1, %rd2548;
	ld.global.nc.u32 	%r611, [%rd2549];
	setp.eq.s32 	%p557, %r611, 13;
	selp.u64 	%rd2550, 1, 0, %p557;
	add.s64 	%rd2551, %rd2933, %rd2550;
	add.s64 	%rd2552, %rd2543, 8;
	and.b64  	%rd2553, %rd2552, 34359738360;
	add.s64 	%rd2554, %rd32, %rd2553;
	ld.global.u64 	%rd2555, [%rd2554];
	add.s64 	%rd2556, %rd2555, %rd2546;
	shl.b64 	%rd2557, %rd2556, 2;
	add.s64 	%rd2558, %rd1, %rd2557;
	ld.global.nc.u32 	%r612, [%rd2558];
	setp.eq.s32 	%p558, %r612, 13;
	selp.u64 	%rd2559, 1, 0, %p558;
	add.s64 	%rd2933, %rd2551, %rd2559;
	add.s64 	%rd2560, %rd2928, 2;
	and.b64  	%rd2928, %rd2560, 4294967295;
$L__BB1_466:
	and.b64  	%rd2561, %rd2910, 1;
	setp.eq.b64 	%p559, %rd2561, 1;
	not.pred 	%p560, %p559;
	@%p560 bra 	$L__BB1_468;
	shl.b64 	%rd2562, %rd2928, 3;
	add.s64 	%rd2563, %rd32, %rd2562;
	ld.global.u64 	%rd2564, [%rd2563];
	mul.lo.s32 	%r613, %r678, 1296;
	cvt.u64.u32 	%rd2565, %r613;
	add.s64 	%rd2566, %rd2564, %rd2565;
	shl.b64 	%rd2567, %rd2566, 2;
	add.s64 	%rd2568, %rd1, %rd2567;
	ld.global.nc.u32 	%r614, [%rd2568];
	setp.eq.s32 	%p561, %r614, 13;
	selp.u64 	%rd2569, 1, 0, %p561;
	add.s64 	%rd2933, %rd2933, %rd2569;
$L__BB1_468:
	setp.eq.s64 	%p562, %rd2933, 1;
	setp.gt.u32 	%p563, %r678, 1294;
	or.pred  	%p564, %p562, %p563;
	mov.u32 	%r680, %r678;
	@%p564 bra 	$L__BB1_484;
	mov.u32 	%r679, %r678;
$L__BB1_470:
	mul.wide.u32 	%rd2570, %r679, 4;
	add.s64 	%rd2571, %rd2, %rd2570;
	ld.local.f32 	%f918, [%rd2571+4];
	setp.neu.f32 	%p565, %f918, %f1002;
	@%p565 bra 	$L__BB1_483;
	mov.b64 	%rd2940, 0;
	mov.u64 	%rd2945, %rd2940;
	@%p539 bra 	$L__BB1_474;
	mov.b64 	%rd2934, 0;
	mov.u64 	%rd2945, %rd2934;
$L__BB1_473:
	.pragma "nounroll";
	shl.b64 	%rd2575, %rd2934, 3;
	add.s64 	%rd2576, %rd32, %rd2575;
	ld.global.u64 	%rd2577, [%rd2576];
	mad.lo.s32 	%r615, %r679, 1296, 1296;
	cvt.u64.u32 	%rd2578, %r615;
	add.s64 	%rd2579, %rd2577, %rd2578;
	shl.b64 	%rd2580, %rd2579, 2;
	add.s64 	%rd2581, %rd1, %rd2580;
	ld.global.nc.u32 	%r616, [%rd2581];
	setp.eq.s32 	%p567, %r616, 13;
	selp.u64 	%rd2582, 1, 0, %p567;
	add.s64 	%rd2583, %rd2945, %rd2582;
	ld.global.u64 	%rd2584, [%rd2576+8];
	add.s64 	%rd2585, %rd2584, %rd2578;
	shl.b64 	%rd2586, %rd2585, 2;
	add.s64 	%rd2587, %rd1, %rd2586;
	ld.global.nc.u32 	%r617, [%rd2587];
	setp.eq.s32 	%p568, %r617, 13;
	selp.u64 	%rd2588, 1, 0, %p568;
	add.s64 	%rd2589, %rd2583, %rd2588;
	ld.global.u64 	%rd2590, [%rd2576+16];
	add.s64 	%rd2591, %rd2590, %rd2578;
	shl.b64 	%rd2592, %rd2591, 2;
	add.s64 	%rd2593, %rd1, %rd2592;
	ld.global.nc.u32 	%r618, [%rd2593];
	setp.eq.s32 	%p569, %r618, 13;
	selp.u64 	%rd2594, 1, 0, %p569;
	add.s64 	%rd2595, %rd2589, %rd2594;
	ld.global.u64 	%rd2596, [%rd2576+24];
	add.s64 	%rd2597, %rd2596, %rd2578;
	shl.b64 	%rd2598, %rd2597, 2;
	add.s64 	%rd2599, %rd1, %rd2598;
	ld.global.nc.u32 	%r619, [%rd2599];
	setp.eq.s32 	%p570, %r619, 13;
	selp.u64 	%rd2600, 1, 0, %p570;
	add.s64 	%rd2601, %rd2595, %rd2600;
	ld.global.u64 	%rd2602, [%rd2576+32];
	add.s64 	%rd2603, %rd2602, %rd2578;
	shl.b64 	%rd2604, %rd2603, 2;
	add.s64 	%rd2605, %rd1, %rd2604;
	ld.global.nc.u32 	%r620, [%rd2605];
	setp.eq.s32 	%p571, %r620, 13;
	selp.u64 	%rd2606, 1, 0, %p571;
	add.s64 	%rd2607, %rd2601, %rd2606;
	ld.global.u64 	%rd2608, [%rd2576+40];
	add.s64 	%rd2609, %rd2608, %rd2578;
	shl.b64 	%rd2610, %rd2609, 2;
	add.s64 	%rd2611, %rd1, %rd2610;
	ld.global.nc.u32 	%r621, [%rd2611];
	setp.eq.s32 	%p572, %r621, 13;
	selp.u64 	%rd2612, 1, 0, %p572;
	add.s64 	%rd2613, %rd2607, %rd2612;
	ld.global.u64 	%rd2614, [%rd2576+48];
	add.s64 	%rd2615, %rd2614, %rd2578;
	shl.b64 	%rd2616, %rd2615, 2;
	add.s64 	%rd2617, %rd1, %rd2616;
	ld.global.nc.u32 	%r622, [%rd2617];
	setp.eq.s32 	%p573, %r622, 13;
	selp.u64 	%rd2618, 1, 0, %p573;
	add.s64 	%rd2619, %rd2613, %rd2618;
	ld.global.u64 	%rd2620, [%rd2576+56];
	add.s64 	%rd2621, %rd2620, %rd2578;
	shl.b64 	%rd2622, %rd2621, 2;
	add.s64 	%rd2623, %rd1, %rd2622;
	ld.global.nc.u32 	%r623, [%rd2623];
	setp.eq.s32 	%p574, %r623, 13;
	selp.u64 	%rd2624, 1, 0, %p574;
	add.s64 	%rd2945, %rd2619, %rd2624;
	add.s64 	%rd2934, %rd2934, 8;
	and.b64  	%rd2940, %rd2910, -8;
	setp.ne.s64 	%p575, %rd2934, %rd2940;
	@%p575 bra 	$L__BB1_473;
$L__BB1_474:
	and.b64  	%rd2625, %rd2910, 7;
	setp.eq.s64 	%p576, %rd2625, 0;
	@%p576 bra 	$L__BB1_482;
	and.b64  	%rd2627, %rd2910, 7;
	add.s64 	%rd2628, %rd2627, -1;
	setp.lt.u64 	%p577, %rd2628, 3;
	@%p577 bra 	$L__BB1_477;
	shl.b64 	%rd2629, %rd2940, 3;
	add.s64 	%rd2630, %rd32, %rd2629;
	ld.global.u64 	%rd2631, [%rd2630];
	mad.lo.s32 	%r624, %r679, 1296, 1296;
	cvt.u64.u32 	%rd2632, %r624;
	add.s64 	%rd2633, %rd2631, %rd2632;
	shl.b64 	%rd2634, %rd2633, 2;
	add.s64 	%rd2635, %rd1, %rd2634;
	ld.global.nc.u32 	%r625, [%rd2635];
	setp.eq.s32 	%p578, %r625, 13;
	selp.u64 	%rd2636, 1, 0, %p578;
	add.s64 	%rd2637, %rd2945, %rd2636;
	add.s64 	%rd2638, %rd2629, 8;
	and.b64  	%rd2639, %rd2638, 34359738360;
	add.s64 	%rd2640, %rd32, %rd2639;
	ld.global.u64 	%rd2641, [%rd2640];
	add.s64 	%rd2642, %rd2641, %rd2632;
	shl.b64 	%rd2643, %rd2642, 2;
	add.s64 	%rd2644, %rd1, %rd2643;
	ld.global.nc.u32 	%r626, [%rd2644];
	setp.eq.s32 	%p579, %r626, 13;
	selp.u64 	%rd2645, 1, 0, %p579;
	add.s64 	%rd2646, %rd2637, %rd2645;
	add.s64 	%rd2647, %rd2629, 16;
	and.b64  	%rd2648, %rd2647, 34359738360;
	add.s64 	%rd2649, %rd32, %rd2648;
	ld.global.u64 	%rd2650, [%rd2649];
	add.s64 	%rd2651, %rd2650, %rd2632;
	shl.b64 	%rd2652, %rd2651, 2;
	add.s64 	%rd2653, %rd1, %rd2652;
	ld.global.nc.u32 	%r627, [%rd2653];
	setp.eq.s32 	%p580, %r627, 13;
	selp.u64 	%rd2654, 1, 0, %p580;
	add.s64 	%rd2655, %rd2646, %rd2654;
	add.s64 	%rd2656, %rd2629, 24;
	and.b64  	%rd2657, %rd2656, 34359738360;
	add.s64 	%rd2658, %rd32, %rd2657;
	ld.global.u64 	%rd2659, [%rd2658];
	add.s64 	%rd2660, %rd2659, %rd2632;
	shl.b64 	%rd2661, %rd2660, 2;
	add.s64 	%rd2662, %rd1, %rd2661;
	ld.global.nc.u32 	%r628, [%rd2662];
	setp.eq.s32 	%p581, %r628, 13;
	selp.u64 	%rd2663, 1, 0, %p581;
	add.s64 	%rd2945, %rd2655, %rd2663;
	add.s64 	%rd2664, %rd2940, 4;
	and.b64  	%rd2940, %rd2664, 4294967295;
$L__BB1_477:
	@%p504 bra 	$L__BB1_482;
	setp.eq.s64 	%p583, %rd410, 1;
	@%p583 bra 	$L__BB1_480;
	shl.b64 	%rd2666, %rd2940, 3;
	add.s64 	%rd2667, %rd32, %rd2666;
	ld.global.u64 	%rd2668, [%rd2667];
	mad.lo.s32 	%r629, %r679, 1296, 1296;
	cvt.u64.u32 	%rd2669, %r629;
	add.s64 	%rd2670, %rd2668, %rd2669;
	shl.b64 	%rd2671, %rd2670, 2;
	add.s64 	%rd2672, %rd1, %rd2671;
	ld.global.nc.u32 	%r630, [%rd2672];
	setp.eq.s32 	%p584, %r630, 13;
	selp.u64 	%rd2673, 1, 0, %p584;
	add.s64 	%rd2674, %rd2945, %rd2673;
	add.s64 	%rd2675, %rd2666, 8;
	and.b64  	%rd2676, %rd2675, 34359738360;
	add.s64 	%rd2677, %rd32, %rd2676;
	ld.global.u64 	%rd2678, [%rd2677];
	add.s64 	%rd2679, %rd2678, %rd2669;
	shl.b64 	%rd2680, %rd2679, 2;
	add.s64 	%rd2681, %rd1, %rd2680;
	ld.global.nc.u32 	%r631, [%rd2681];
	setp.eq.s32 	%p585, %r631, 13;
	selp.u64 	%rd2682, 1, 0, %p585;
	add.s64 	%rd2945, %rd2674, %rd2682;
	add.s64 	%rd2683, %rd2940, 2;
	and.b64  	%rd2940, %rd2683, 4294967295;
$L__BB1_480:
	and.b64  	%rd2684, %rd2910, 1;
	setp.eq.b64 	%p586, %rd2684, 1;
	not.pred 	%p587, %p586;
	@%p587 bra 	$L__BB1_482;
	shl.b64 	%rd2685, %rd2940, 3;
	add.s64 	%rd2686, %rd32, %rd2685;
	ld.global.u64 	%rd2687, [%rd2686];
	mad.lo.s32 	%r632, %r679, 1296, 1296;
	cvt.u64.u32 	%rd2688, %r632;
	add.s64 	%rd2689, %rd2687, %rd2688;
	shl.b64 	%rd2690, %rd2689, 2;
	add.s64 	%rd2691, %rd1, %rd2690;
	ld.global.nc.u32 	%r633, [%rd2691];
	setp.eq.s32 	%p588, %r633, 13;
	selp.u64 	%rd2692, 1, 0, %p588;
	add.s64 	%rd2945, %rd2945, %rd2692;
$L__BB1_482:
	add.s32 	%r680, %r679, 1;
	setp.ne.s64 	%p589, %rd2945, 0;
	@%p589 bra 	$L__BB1_484;
$L__BB1_483:
	add.s32 	%r76, %r679, 1;
	setp.ne.s32 	%p590, %r679, 1294;
	mov.u32 	%r679, %r76;
	mov.u32 	%r680, %r678;
	@%p590 bra 	$L__BB1_470;
$L__BB1_484:
	mul.lo.s32 	%r634, %r680, 1296;
	mul.wide.s32 	%rd2694, %r654, 4;
	add.s64 	%rd2695, %rd1, %rd2694;
	mul.wide.s32 	%rd2696, %r634, 4;
	add.s64 	%rd2697, %rd2695, %rd2696;
	ld.global.nc.u32 	%r78, [%rd2697];
	setp.eq.s32 	%p591, %r78, 13;
	mov.b64 	%rd2958, 6;
	@%p591 bra 	$L__BB1_506;
	cvt.s64.s32 	%rd470, %r680;
	add.s64 	%rd2700, %rd2910, -1;
	setp.lt.u64 	%p592, %rd2700, 3;
	mov.b64 	%rd2953, 0;
	mov.u64 	%rd2948, %rd2953;
	@%p592 bra 	$L__BB1_496;
	mov.b64 	%rd2946, 0;
	mov.u64 	%rd2948, %rd2946;
$L__BB1_487:
	shl.b64 	%rd2702, %rd2946, 3;
	add.s64 	%rd473, %rd32, %rd2702;
	ld.global.u64 	%rd474, [%rd473];
	mad.lo.s64 	%rd2703, %rd474, 1296, %rd470;
	shl.b64 	%rd2704, %rd2703, 2;
	add.s64 	%rd2705, %rd1, %rd2704;
	ld.global.nc.u32 	%r635, [%rd2705];
	setp.ne.s32 	%p593, %r635, %r78;
	@%p593 bra 	$L__BB1_489;
	add.s64 	%rd475, %rd2948, 1;
	shl.b64 	%rd2706, %rd2948, 3;
	add.s64 	%rd2707, %rd32, %rd2706;
	st.global.u64 	[%rd2707], %rd474;
	mov.u64 	%rd2948, %rd475;
$L__BB1_489:
	ld.global.u64 	%rd477, [%rd473+8];
	mad.lo.s64 	%rd2708, %rd477, 1296, %rd470;
	shl.b64 	%rd2709, %rd2708, 2;
	add.s64 	%rd2710, %rd1, %rd2709;
	ld.global.nc.u32 	%r636, [%rd2710];
	setp.ne.s32 	%p594, %r636, %r78;
	@%p594 bra 	$L__BB1_491;
	add.s64 	%rd478, %rd2948, 1;
	shl.b64 	%rd2711, %rd2948, 3;
	add.s64 	%rd2712, %rd32, %rd2711;
	st.global.u64 	[%rd2712], %rd477;
	mov.u64 	%rd2948, %rd478;
$L__BB1_491:
	ld.global.u64 	%rd480, [%rd473+16];
	mad.lo.s64 	%rd2713, %rd480, 1296, %rd470;
	shl.b64 	%rd2714, %rd2713, 2;
	add.s64 	%rd2715, %rd1, %rd2714;
	ld.global.nc.u32 	%r637, [%rd2715];
	setp.ne.s32 	%p595, %r637, %r78;
	@%p595 bra 	$L__BB1_493;
	add.s64 	%rd481, %rd2948, 1;
	shl.b64 	%rd2716, %rd2948, 3;
	add.s64 	%rd2717, %rd32, %rd2716;
	st.global.u64 	[%rd2717], %rd480;
	mov.u64 	%rd2948, %rd481;
$L__BB1_493:
	ld.global.u64 	%rd483, [%rd473+24];
	mad.lo.s64 	%rd2718, %rd483, 1296, %rd470;
	shl.b64 	%rd2719, %rd2718, 2;
	add.s64 	%rd2720, %rd1, %rd2719;
	ld.global.nc.u32 	%r638, [%rd2720];
	setp.ne.s32 	%p596, %r638, %r78;
	@%p596 bra 	$L__BB1_495;
	add.s64 	%rd484, %rd2948, 1;
	shl.b64 	%rd2721, %rd2948, 3;
	add.s64 	%rd2722, %rd32, %rd2721;
	st.global.u64 	[%rd2722], %rd483;
	mov.u64 	%rd2948, %rd484;
$L__BB1_495:
	add.s64 	%rd2946, %rd2946, 4;
	setp.ne.s64 	%p597, %rd2946, %rd411;
	mov.u64 	%rd2953, %rd411;
	@%p597 bra 	$L__BB1_487;
$L__BB1_496:
	setp.eq.s64 	%p598, %rd410, 0;
	@%p598 bra 	$L__BB1_505;
	shl.b64 	%rd2723, %rd2953, 3;
	add.s64 	%rd2724, %rd32, %rd2723;
	ld.global.u64 	%rd490, [%rd2724];
	mad.lo.s64 	%rd2725, %rd490, 1296, %rd470;
	shl.b64 	%rd2726, %rd2725, 2;
	add.s64 	%rd2727, %rd1, %rd2726;
	ld.global.nc.u32 	%r639, [%rd2727];
	setp.ne.s32 	%p599, %r639, %r78;
	@%p599 bra 	$L__BB1_499;
	add.s64 	%rd491, %rd2948, 1;
	shl.b64 	%rd2728, %rd2948, 3;
	add.s64 	%rd2729, %rd32, %rd2728;
	st.global.u64 	[%rd2729], %rd490;
	mov.u64 	%rd2948, %rd491;
$L__BB1_499:
	setp.eq.s64 	%p600, %rd410, 1;
	@%p600 bra 	$L__BB1_505;
	add.s64 	%rd2731, %rd2723, 8;
	and.b64  	%rd2732, %rd2731, 34359738360;
	add.s64 	%rd2733, %rd32, %rd2732;
	ld.global.u64 	%rd493, [%rd2733];
	mad.lo.s64 	%rd2734, %rd493, 1296, %rd470;
	shl.b64 	%rd2735, %rd2734, 2;
	add.s64 	%rd2736, %rd1, %rd2735;
	ld.global.nc.u32 	%r640, [%rd2736];
	setp.ne.s32 	%p601, %r640, %r78;
	@%p601 bra 	$L__BB1_502;
	add.s64 	%rd494, %rd2948, 1;
	shl.b64 	%rd2737, %rd2948, 3;
	add.s64 	%rd2738, %rd32, %rd2737;
	st.global.u64 	[%rd2738], %rd493;
	mov.u64 	%rd2948, %rd494;
$L__BB1_502:
	setp.eq.s64 	%p602, %rd410, 2;
	@%p602 bra 	$L__BB1_505;
	add.s64 	%rd2740, %rd2723, 16;
	and.b64  	%rd2741, %rd2740, 34359738360;
	add.s64 	%rd2742, %rd32, %rd2741;
	ld.global.u64 	%rd496, [%rd2742];
	mad.lo.s64 	%rd2743, %rd496, 1296, %rd470;
	shl.b64 	%rd2744, %rd2743, 2;
	add.s64 	%rd2745, %rd1, %rd2744;
	ld.global.nc.u32 	%r641, [%rd2745];
	setp.ne.s32 	%p603, %r641, %r78;
	@%p603 bra 	$L__BB1_505;
	add.s64 	%rd497, %rd2948, 1;
	shl.b64 	%rd2746, %rd2948, 3;
	add.s64 	%rd2747, %rd32, %rd2746;
	st.global.u64 	[%rd2747], %rd496;
	mov.u64 	%rd2948, %rd497;
$L__BB1_505:
	setp.eq.s64 	%p604, %rd2948, 1;
	mov.b64 	%rd2959, 7;
	mov.u64 	%rd2958, %rd714;
	@%p604 bra 	$L__BB1_507;
$L__BB1_506:
	mov.u64 	%rd2959, %rd2958;
$L__BB1_507:
	ld.param.u64 	%rd2755, [_Z34evaluatePopulationKernel_OptimizedPKiS0_PKfPmiiS3__param_6];
	cvta.to.global.u64 	%rd2750, %rd2755;
	mov.u32 	%r642, %ctaid.x;
	mov.u32 	%r643, %ntid.x;
	mov.u32 	%r644, %tid.x;
	mad.lo.s32 	%r645, %r642, %r643, %r644;
	mul.wide.s32 	%rd2751, %r645, 8;
	add.s64 	%rd2752, %rd2750, %rd2751;
	ld.global.u64 	%rd2753, [%rd2752];
	add.s64 	%rd2754, %rd2753, %rd2959;
	st.global.u64 	[%rd2752], %rd2754;
	add.s32 	%r654, %r654, 1;
	setp.ne.s32 	%p605, %r654, %r19;
	@%p605 bra 	$L__BB1_46;
$L__BB1_508:
	ret;

}
	// .globl	_Z16initCurandKernelP17curandStateXORWOWyi
.visible .entry _Z16initCurandKernelP17curandStateXORWOWyi(
	.param .u64 .ptr .align 1 _Z16initCurandKernelP17curandStateXORWOWyi_param_0,
	.param .u64 _Z16initCurandKernelP17curandStateXORWOWyi_param_1,
	.param .u32 _Z16initCurandKernelP17curandStateXORWOWyi_param_2
)
{
	.reg .pred 	%p<25>;
	.reg .b32 	%r<414>;
	.reg .b64 	%rd<19>;

	ld.param.u64 	%rd8, [_Z16initCurandKernelP17curandStateXORWOWyi_param_0];
	ld.param.u64 	%rd9, [_Z16initCurandKernelP17curandStateXORWOWyi_param_1];
	ld.param.u32 	%r183, [_Z16initCurandKernelP17curandStateXORWOWyi_param_2];
	mov.u32 	%r184, %ctaid.x;
	mov.u32 	%r185, %ntid.x;
	mov.u32 	%r186, %tid.x;
	mad.lo.s32 	%r1, %r184, %r185, %r186;
	setp.ge.s32 	%p1, %r1, %r183;
	@%p1 bra 	$L__BB2_44;
	cvta.to.global.u64 	%rd10, %rd8;
	cvt.s64.s32 	%rd18, %r1;
	mul.wide.s32 	%rd11, %r1, 48;
	add.s64 	%rd2, %rd10, %rd11;
	cvt.u32.u64 	%r187, %rd9;
	xor.b32  	%r188, %r187, -1429050551;
	mul.lo.s32 	%r189, %r188, 1099087573;
	{ .reg .b32 tmp; mov.b64 {tmp, %r190}, %rd9; }
	xor.b32  	%r191, %r190, -136515619;
	mul.lo.s32 	%r192, %r191, -1703105765;
	add.s32 	%r193, %r189, %r192;
	add.s32 	%r194, %r193, 6615241;
	add.s32 	%r195, %r189, 123456789;
	st.global.v2.u32 	[%rd2], {%r194, %r195};
	xor.b32  	%r196, %r189, 362436069;
	add.s32 	%r197, %r192, 521288629;
	st.global.v2.u32 	[%rd2+8], {%r196, %r197};
	xor.b32  	%r198, %r192, 88675123;
	add.s32 	%r199, %r189, 5783321;
	st.global.v2.u32 	[%rd2+16], {%r198, %r199};
	setp.eq.s32 	%p2, %r1, 0;
	@%p2 bra 	$L__BB2_43;
	mov.b32 	%r320, 0;
$L__BB2_3:
	and.b64  	%rd4, %rd18, 3;
	setp.eq.s64 	%p3, %rd4, 0;
	@%p3 bra 	$L__BB2_42;
	mul.wide.u32 	%rd12, %r320, 3200;
	mov.u64 	%rd13, precalc_xorwow_matrix;
	add.s64 	%rd5, %rd13, %rd12;
	cvt.u32.u64 	%r3, %rd4;
	mov.b32 	%r321, 0;
$L__BB2_5:
	mov.b32 	%r334, 0;
	mov.u32 	%r335, %r334;
	mov.u32 	%r336, %r334;
	mov.u32 	%r337, %r334;
	mov.u32 	%r338, %r334;
	mov.u32 	%r327, %r334;
$L__BB2_6:
	mul.wide.u32 	%rd14, %r327, 4;
	add.s64 	%rd15, %rd2, %rd14;
	ld.global.u32 	%r11, [%rd15+4];
	shl.b32 	%r12, %r327, 5;
	mov.b32 	%r333, 0;
$L__BB2_7:
	.pragma "nounroll";
	shr.u32 	%r204, %r11, %r333;
	and.b32  	%r205, %r204, 1;
	setp.eq.b32 	%p4, %r205, 1;
	not.pred 	%p5, %p4;
	add.s32 	%r206, %r12, %r333;
	mul.lo.s32 	%r207, %r206, 5;
	mul.wide.u32 	%rd16, %r207, 4;
	add.s64 	%rd6, %rd5, %rd16;
	@%p5 bra 	$L__BB2_9;
	ld.global.u32 	%r208, [%rd6];
	xor.b32  	%r338, %r338, %r208;
	ld.global.u32 	%r209, [%rd6+4];
	xor.b32  	%r337, %r337, %r209;
	ld.global.u32 	%r210, [%rd6+8];
	xor.b32  	%r336, %r336, %r210;
	ld.global.u32 	%r211, [%rd6+12];
	xor.b32  	%r335, %r335, %r211;
	ld.global.u32 	%r212, [%rd6+16];
	xor.b32  	%r334, %r334, %r212;
$L__BB2_9:
	and.b32  	%r214, %r204, 2;
	setp.eq.s32 	%p6, %r214, 0;
	@%p6 bra 	$L__BB2_11;
	ld.global.u32 	%r215, [%rd6+20];
	xor.b32  	%r338, %r338, %r215;
	ld.global.u32 	%r216, [%rd6+24];
	xor.b32  	%r337, %r337, %r216;
	ld.global.u32 	%r217, [%rd6+28];
	xor.b32  	%r336, %r336, %r217;
	ld.global.u32 	%r218, [%rd6+32];
	xor.b32  	%r335, %r335, %r218;
	ld.global.u32 	%r219, [%rd6+36];
	xor.b32  	%r334, %r334, %r219;
$L__BB2_11:
	and.b32  	%r221, %r204, 4;
	setp.eq.s32 	%p7, %r221, 0;
	@%p7 bra 	$L__BB2_13;
	ld.global.u32 	%r222, [%rd6+40];
	xor.b32  	%r338, %r338, %r222;
	ld.global.u32 	%r223, [%rd6+44];
	xor.b32  	%r337, %r337, %r223;
	ld.global.u32 	%r224, [%rd6+48];
	xor.b32  	%r336, %r336, %r224;
	ld.global.u32 	%r225, [%rd6+52];
	xor.b32  	%r335, %r335, %r225;
	ld.global.u32 	%r226, [%rd6+56];
	xor.b32  	%r334, %r334, %r226;
$L__BB2_13:
	and.b32  	%r228, %r204, 8;
	setp.eq.s32 	%p8, %r228, 0;
	@%p8 bra 	$L__BB2_15;
	ld.global.u32 	%r229, [%rd6+60];
	xor.b32  	%r338, %r338, %r229;
	ld.global.u32 	%r230, [%rd6+64];
	xor.b32  	%r337, %r337, %r230;
	ld.global.u32 	%r231, [%rd6+68];
	xor.b32  	%r336, %r336, %r231;
	ld.global.u32 	%r232, [%rd6+72];
	xor.b32  	%r335, %r335, %r232;
	ld.global.u32 	%r233, [%rd6+76];
	xor.b32  	%r334, %r334, %r233;
$L__BB2_15:
	and.b32  	%r235, %r204, 16;
	setp.eq.s32 	%p9, %r235, 0;
	@%p9 bra 	$L__BB2_17;
	ld.global.u32 	%r236, [%rd6+80];
	xor.b32  	%r338, %r338, %r236;
	ld.global.u32 	%r237, [%rd6+84];
	xor.b32  	%r337, %r337, %r237;
	ld.global.u32 	%r238, [%rd6+88];
	xor.b32  	%r336, %r336, %r238;
	ld.global.u32 	%r239, [%rd6+92];
	xor.b32  	%r335, %r335, %r239;
	ld.global.u32 	%r240, [%rd6+96];
	xor.b32  	%r334, %r334, %r240;
$L__BB2_17:
	and.b32  	%r242, %r204, 32;
	setp.eq.s32 	%p10, %r242, 0;
	@%p10 bra 	$L__BB2_19;
	ld.global.u32 	%r243, [%rd6+100];
	xor.b32  	%r338, %r338, %r243;
	ld.global.u32 	%r244, [%rd6+104];
	xor.b32  	%r337, %r337, %r244;
	ld.global.u32 	%r245, [%rd6+108];
	xor.b32  	%r336, %r336, %r245;
	ld.global.u32 	%r246, [%rd6+112];
	xor.b32  	%r335, %r335, %r246;
	ld.global.u32 	%r247, [%rd6+116];
	xor.b32  	%r334, %r334, %r247;
$L__BB2_19:
	and.b32  	%r249, %r204, 64;
	setp.eq.s32 	%p11, %r249, 0;
	@%p11 bra 	$L__BB2_21;
	ld.global.u32 	%r250, [%rd6+120];
	xor.b32  	%r338, %r338, %r250;
	ld.global.u32 	%r251, [%rd6+124];
	xor.b32  	%r337, %r337, %r251;
	ld.global.u32 	%r252, [%rd6+128];
	xor.b32  	%r336, %r336, %r252;
	ld.global.u32 	%r253, [%rd6+132];
	xor.b32  	%r335, %r335, %r253;
	ld.global.u32 	%r254, [%rd6+136];
	xor.b32  	%r334, %r334, %r254;
$L__BB2_21:
	and.b32  	%r256, %r204, 128;
	setp.eq.s32 	%p12, %r256, 0;
	@%p12 bra 	$L__BB2_23;
	ld.global.u32 	%r257, [%rd6+140];
	xor.b32  	%r338, %r338, %r257;
	ld.global.u32 	%r258, [%rd6+144];
	xor.b32  	%r337, %r337, %r258;
	ld.global.u32 	%r259, [%rd6+148];
	xor.b32  	%r336, %r336, %r259;
	ld.global.u32 	%r260, [%rd6+152];
	xor.b32  	%r335, %r335, %r260;
	ld.global.u32 	%r261, [%rd6+156];
	xor.b32  	%r334, %r334, %r261;
$L__BB2_23:
	and.b32  	%r263, %r204, 256;
	setp.eq.s32 	%p13, %r263, 0;
	@%p13 bra 	$L__BB2_25;
	ld.global.u32 	%r264, [%rd6+160];
	xor.b32  	%r338, %r338, %r264;
	ld.global.u32 	%r265, [%rd6+164];
	xor.b32  	%r337, %r337, %r265;
	ld.global.u32 	%r266, [%rd6+168];
	xor.b32  	%r336, %r336, %r266;
	ld.global.u32 	%r267, [%rd6+172];
	xor.b32  	%r335, %r335, %r267;
	ld.global.u32 	%r268, [%rd6+176];
	xor.b32  	%r334, %r334, %r268;
$L__BB2_25:
	and.b32  	%r270, %r204, 512;
	setp.eq.s32 	%p14, %r270, 0;
	@%p14 bra 	$L__BB2_27;
	ld.global.u32 	%r271, [%rd6+180];
	xor.b32  	%r338, %r338, %r271;
	ld.global.u32 	%r272, [%rd6+184];
	xor.b32  	%r337, %r337, %r272;
	ld.global.u32 	%r273, [%rd6+188];
	xor.b32  	%r336, %r336, %r273;
	ld.global.u32 	%r274, [%rd6+192];
	xor.b32  	%r335, %r335, %r274;
	ld.global.u32 	%r275, [%rd6+196];
	xor.b32  	%r334, %r334, %r275;
$L__BB2_27:
	and.b32  	%r277, %r204, 1024;
	setp.eq.s32 	%p15, %r277, 0;
	@%p15 bra 	$L__BB2_29;
	ld.global.u32 	%r278, [%rd6+200];
	xor.b32  	%r338, %r338, %r278;
	ld.global.u32 	%r279, [%rd6+204];
	xor.b32  	%r337, %r337, %r279;
	ld.global.u32 	%r280, [%rd6+208];
	xor.b32  	%r336, %r336, %r280;
	ld.global.u32 	%r281, [%rd6+212];
	xor.b32  	%r335, %r335, %r281;
	ld.global.u32 	%r282, [%rd6+216];
	xor.b32  	%r334, %r334, %r282;
$L__BB2_29:
	and.b32  	%r284, %r204, 2048;
	setp.eq.s32 	%p16, %r284, 0;
	@%p16 bra 	$L__BB2_31;
	ld.global.u32 	%r285, [%rd6+220];
	xor.b32  	%r338, %r338, %r285;
	ld.global.u32 	%r286, [%rd6+224];
	xor.b32  	%r337, %r337, %r286;
	ld.global.u32 	%r287, [%rd6+228];
	xor.b32  	%r336, %r336, %r287;
	ld.global.u32 	%r288, [%rd6+232];
	xor.b32  	%r335, %r335, %r288;
	ld.global.u32 	%r289, [%rd6+236];
	xor.b32  	%r334, %r334, %r289;
$L__BB2_31:
	and.b32  	%r291, %r204, 4096;
	setp.eq.s32 	%p17, %r291, 0;
	@%p17 bra 	$L__BB2_33;
	ld.global.u32 	%r292, [%rd6+240];
	xor.b32  	%r338, %r338, %r292;
	ld.global.u32 	%r293, [%rd6+244];
	xor.b32  	%r337, %r337, %r293;
	ld.global.u32 	%r294, [%rd6+248];
	xor.b32  	%r336, %r336, %r294;
	ld.global.u32 	%r295, [%rd6+252];
	xor.b32  	%r335, %r335, %r295;
	ld.global.u32 	%r296, [%rd6+256];
	xor.b32  	%r334, %r334, %r296;
$L__BB2_33:
	and.b32  	%r298, %r204, 8192;
	setp.eq.s32 	%p18, %r298, 0;
	@%p18 bra 	$L__BB2_35;
	ld.global.u32 	%r299, [%rd6+260];
	xor.b32  	%r338, %r338, %r299;
	ld.global.u32 	%r300, [%rd6+264];
	xor.b32  	%r337, %r337, %r300;
	ld.global.u32 	%r301, [%rd6+268];
	xor.b32  	%r336, %r336, %r301;
	ld.global.u32 	%r302, [%rd6+272];
	xor.b32  	%r335, %r335, %r302;
	ld.global.u32 	%r303, [%rd6+276];
	xor.b32  	%r334, %r334, %r303;
$L__BB2_35:
	and.b32  	%r305, %r204, 16384;
	setp.eq.s32 	%p19, %r305, 0;
	@%p19 bra 	$L__BB2_37;
	ld.global.u32 	%r306, [%rd6+280];
	xor.b32  	%r338, %r338, %r306;
	ld.global.u32 	%r307, [%rd6+284];
	xor.b32  	%r337, %r337, %r307;
	ld.global.u32 	%r308, [%rd6+288];
	xor.b32  	%r336, %r336, %r308;
	ld.global.u32 	%r309, [%rd6+292];
	xor.b32  	%r335, %r335, %r309;
	ld.global.u32 	%r310, [%rd6+296];
	xor.b32  	%r334, %r334, %r310;
$L__BB2_37:
	and.b32  	%r312, %r204, 32768;
	setp.eq.s32 	%p20, %r312, 0;
	@%p20 bra 	$L__BB2_39;
	ld.global.u32 	%r313, [%rd6+300];
	xor.b32  	%r338, %r338, %r313;
	ld.global.u32 	%r314, [%rd6+304];
	xor.b32  	%r337, %r337, %r314;
	ld.global.u32 	%r315, [%rd6+308];
	xor.b32  	%r336, %r336, %r315;
	ld.global.u32 	%r316, [%rd6+312];
	xor.b32  	%r335, %r335, %r316;
	ld.global.u32 	%r317, [%rd6+316];
	xor.b32  	%r334, %r334, %r317;
$L__BB2_39:
	add.s32 	%r333, %r333, 16;
	setp.ne.s32 	%p21, %r333, 32;
	@%p21 bra 	$L__BB2_7;
	mad.lo.s32 	%r318, %r327, -31, %r12;
	add.s32 	%r327, %r318, 1;
	setp.ne.s32 	%p22, %r327, 5;
	@%p22 bra 	$L__BB2_6;
	st.global.u32 	[%rd2+4], %r338;
	st.global.u32 	[%rd2+8], %r337;
	st.global.u32 	[%rd2+12], %r336;
	st.global.u32 	[%rd2+16], %r335;
	st.global.u32 	[%rd2+20], %r334;
	add.s32 	%r321, %r321, 1;
	setp.lt.u32 	%p23, %r321, %r3;
	@%p23 bra 	$L__BB2_5;
$L__BB2_42:
	shr.u64 	%rd7, %rd18, 2;
	add.s32 	%r320, %r320, 1;
	setp.gt.u64 	%p24, %rd18, 3;
	mov.u64 	%rd18, %rd7;
	@%p24 bra 	$L__BB2_3;
$L__BB2_43:
	mov.b32 	%r319, 0;
	st.global.v2.u32 	[%rd2+24], {%r319, %r319};
	st.global.u32 	[%rd2+32], %r319;
	mov.b64 	%rd17, 0;
	st.global.u64 	[%rd2+40], %rd17;
$L__BB2_44:
	ret;

}
	// .globl	_Z24calculateDiversityKernelPKiPfii
.visible .entry _Z24calculateDiversityKernelPKiPfii(
	.param .u64 .ptr .align 1 _Z24calculateDiversityKernelPKiPfii_param_0,
	.param .u64 .ptr .align 1 _Z24calculateDiversityKernelPKiPfii_param_1,
	.param .u32 _Z24calculateDiversityKernelPKiPfii_param_2,
	.param .u32 _Z24calculateDiversityKernelPKiPfii_param_3
)
{
	.reg .pred 	%p<15>;
	.reg .b32 	%r<106>;
	.reg .b32 	%f<67>;
	.reg .b64 	%rd<37>;

	ld.param.u64 	%rd7, [_Z24calculateDiversityKernelPKiPfii_param_0];
	ld.param.u64 	%rd6, [_Z24calculateDiversityKernelPKiPfii_param_1];
	ld.param.u32 	%r24, [_Z24calculateDiversityKernelPKiPfii_param_2];
	ld.param.u32 	%r25, [_Z24calculateDiversityKernelPKiPfii_param_3];
	cvta.to.global.u64 	%rd1, %rd7;
	mov.u32 	%r26, %ctaid.x;
	mov.u32 	%r27, %ntid.x;
	mov.u32 	%r28, %tid.x;
	mad.lo.s32 	%r1, %r26, %r27, %r28;
	setp.ge.s32 	%p1, %r1, %r24;
	mov.f32 	%f66, 0f00000000;
	@%p1 bra 	$L__BB3_22;
	setp.lt.s32 	%p2, %r24, 1;
	@%p2 bra 	$L__BB3_21;
	setp.lt.s32 	%p3, %r25, 1;
	mul.lo.s32 	%r2, %r25, %r1;
	@%p3 bra 	$L__BB3_18;
	and.b32  	%r3, %r25, 7;
	add.s32 	%r4, %r3, -1;
	and.b32  	%r5, %r25, 3;
	and.b32  	%r6, %r25, 2147483640;
	and.b32  	%r7, %r25, 1;
	neg.s32 	%r8, %r6;
	add.s64 	%rd2, %rd1, 16;
	mov.f32 	%f66, 0f00000000;
	mov.b32 	%r99, 0;
$L__BB3_4:
	setp.eq.s32 	%p6, %r99, %r1;
	@%p6 bra 	$L__BB3_5;
	bra.uni 	$L__BB3_6;
$L__BB3_5:
	add.s32 	%r99, %r99, 1;
	setp.eq.s32 	%p14, %r99, %r24;
	@%p14 bra 	$L__BB3_21;
	bra.uni 	$L__BB3_4;
$L__BB3_6:
	setp.lt.u32 	%p7, %r25, 8;
	mul.lo.s32 	%r15, %r99, %r25;
	mov.f32 	%f65, 0f00000000;
	mov.b32 	%r103, 0;
	@%p7 bra 	$L__BB3_9;
	mul.wide.u32 	%rd8, %r15, 4;
	add.s64 	%rd36, %rd2, %rd8;
	mov.f32 	%f65, 0f00000000;
	mov.u32 	%r100, %r2;
	mov.u32 	%r101, %r8;
$L__BB3_8:
	.pragma "nounroll";
	mul.wide.s32 	%rd9, %r100, 4;
	add.s64 	%rd10, %rd2, %rd9;
	ld.global.nc.u32 	%r32, [%rd10+-16];
	ld.global.nc.u32 	%r33, [%rd36+-16];
	sub.s32 	%r34, %r32, %r33;
	mul.lo.s32 	%r35, %r34, %r34;
	cvt.rn.f32.u32 	%f24, %r35;
	add.f32 	%f25, %f65, %f24;
	ld.global.nc.u32 	%r36, [%rd10+-12];
	ld.global.nc.u32 	%r37, [%rd36+-12];
	sub.s32 	%r38, %r36, %r37;
	mul.lo.s32 	%r39, %r38, %r38;
	cvt.rn.f32.u32 	%f26, %r39;
	add.f32 	%f27, %f25, %f26;
	ld.global.nc.u32 	%r40, [%rd10+-8];
	ld.global.nc.u32 	%r41, [%rd36+-8];
	sub.s32 	%r42, %r40, %r41;
	mul.lo.s32 	%r43, %r42, %r42;
	cvt.rn.f32.u32 	%f28, %r43;
	add.f32 	%f29, %f27, %f28;
	ld.global.nc.u32 	%r44, [%rd10+-4];
	ld.global.nc.u32 	%r45, [%rd36+-4];
	sub.s32 	%r46, %r44, %r45;
	mul.lo.s32 	%r47, %r46, %r46;
	cvt.rn.f32.u32 	%f30, %r47;
	add.f32 	%f31, %f29, %f30;
	ld.global.nc.u32 	%r48, [%rd10];
	ld.global.nc.u32 	%r49, [%rd36];
	sub.s32 	%r50, %r48, %r49;
	mul.lo.s32 	%r51, %r50, %r50;
	cvt.rn.f32.u32 	%f32, %r51;
	add.f32 	%f33, %f31, %f32;
	ld.global.nc.u32 	%r52, [%rd10+4];
	ld.global.nc.u32 	%r53, [%rd36+4];
	sub.s32 	%r54, %r52, %r53;
	mul.lo.s32 	%r55, %r54, %r54;
	cvt.rn.f32.u32 	%f34, %r55;
	add.f32 	%f35, %f33, %f34;
	ld.global.nc.u32 	%r56, [%rd10+8];
	ld.global.nc.u32 	%r57, [%rd36+8];
	sub.s32 	%r58, %r56, %r57;
	mul.lo.s32 	%r59, %r58, %r58;
	cvt.rn.f32.u32 	%f36, %r59;
	add.f32 	%f37, %f35, %f36;
	ld.global.nc.u32 	%r60, [%rd10+12];
	ld.global.nc.u32 	%r61, [%rd36+12];
	sub.s32 	%r62, %r60, %r61;
	mul.lo.s32 	%r63, %r62, %r62;
	cvt.rn.f32.u32 	%f38, %r63;
	add.f32 	%f65, %f37, %f38;
	add.s32 	%r101, %r101, 8;
	add.s32 	%r100, %r100, 8;
	add.s64 	%rd36, %rd36, 32;
	setp.eq.s32 	%p8, %r101, 0;
	mov.u32 	%r103, %r6;
	@%p8 bra 	$L__BB3_9;
	bra.uni 	$L__BB3_8;
$L__BB3_9:
	setp.eq.s32 	%p9, %r3, 0;
	@%p9 bra 	$L__BB3_17;
	setp.lt.u32 	%p10, %r4, 3;
	@%p10 bra 	$L__BB3_12;
	add.s32 	%r64, %r103, %r2;
	mul.wide.s32 	%rd11, %r64, 4;
	add.s64 	%rd12, %rd1, %rd11;
	ld.global.nc.u32 	%r65, [%rd12];
	add.s32 	%r66, %r103, %r15;
	mul.wide.u32 	%rd13, %r66, 4;
	add.s64 	%rd14, %rd1, %rd13;
	ld.global.nc.u32 	%r67, [%rd14];
	sub.s32 	%r68, %r65, %r67;
	mul.lo.s32 	%r69, %r68, %r68;
	cvt.rn.f32.u32 	%f40, %r69;
	add.f32 	%f41, %f65, %f40;
	ld.global.nc.u32 	%r70, [%rd12+4];
	cvt.u64.u32 	%rd15, %r15;
	cvt.u64.u32 	%rd16, %r103;
	add.s64 	%rd17, %rd16, %rd15;
	shl.b64 	%rd18, %rd17, 2;
	add.s64 	%rd19, %rd1, %rd18;
	ld.global.nc.u32 	%r71, [%rd19+4];
	sub.s32 	%r72, %r70, %r71;
	mul.lo.s32 	%r73, %r72, %r72;
	cvt.rn.f32.u32 	%f42, %r73;
	add.f32 	%f43, %f41, %f42;
	ld.global.nc.u32 	%r74, [%rd12+8];
	ld.global.nc.u32 	%r75, [%rd19+8];
	sub.s32 	%r76, %r74, %r75;
	mul.lo.s32 	%r77, %r76, %r76;
	cvt.rn.f32.u32 	%f44, %r77;
	add.f32 	%f45, %f43, %f44;
	ld.global.nc.u32 	%r78, [%rd12+12];
	ld.global.nc.u32 	%r79, [%rd19+12];
	sub.s32 	%r80, %r78, %r79;
	mul.lo.s32 	%r81, %r80, %r80;
	cvt.rn.f32.u32 	%f46, %r81;
	add.f32 	%f65, %f45, %f46;
	add.s32 	%r103, %r103, 4;
$L__BB3_12:
	setp.eq.s32 	%p11, %r5, 0;
	@%p11 bra 	$L__BB3_17;
	setp.eq.s32 	%p12, %r5, 1;
	@%p12 bra 	$L__BB3_15;
	add.s32 	%r82, %r103, %r2;
	mul.wide.s32 	%rd20, %r82, 4;
	add.s64 	%rd21, %rd1, %rd20;
	ld.global.nc.u32 	%r83, [%rd21];
	add.s32 	%r84, %r103, %r15;
	mul.wide.u32 	%rd22, %r84, 4;
	add.s64 	%rd23, %rd1, %rd22;
	ld.global.nc.u32 	%r85, [%rd23];
	sub.s32 	%r86, %r83, %r85;
	mul.lo.s32 	%r87, %r86, %r86;
	cvt.rn.f32.u32 	%f48, %r87;
	add.f32 	%f49, %f65, %f48;
	ld.global.nc.u32 	%r88, [%rd21+4];
	cvt.u64.u32 	%rd24, %r15;
	cvt.u64.u32 	%rd25, %r103;
	add.s64 	%rd26, %rd25, %rd24;
	shl.b64 	%rd27, %rd26, 2;
	add.s64 	%rd28, %rd1, %rd27;
	ld.global.nc.u32 	%r89, [%rd28+4];
	sub.s32 	%r90, %r88, %r89;
	mul.lo.s32 	%r91, %r90, %r90;
	cvt.rn.f32.u32 	%f50, %r91;
	add.f32 	%f65, %f49, %f50;
	add.s32 	%r103, %r103, 2;
$L__BB3_15:
	setp.eq.s32 	%p13, %r7, 0;
	@%p13 bra 	$L__BB3_17;
	add.s32 	%r92, %r103, %r2;
	mul.wide.s32 	%rd29, %r92, 4;
	add.s64 	%rd30, %rd1, %rd29;
	ld.global.nc.u32 	%r93, [%rd30];
	add.s32 	%r94, %r103, %r15;
	mul.wide.u32 	%rd31, %r94, 4;
	add.s64 	%rd32, %rd1, %rd31;
	ld.global.nc.u32 	%r95, [%rd32];
	sub.s32 	%r96, %r93, %r95;
	mul.lo.s32 	%r97, %r96, %r96;
	cvt.rn.f32.u32 	%f51, %r97;
	add.f32 	%f65, %f65, %f51;
$L__BB3_17:
	sqrt.rn.f32 	%f52, %f65;
	add.f32 	%f66, %f66, %f52;
	bra.uni 	$L__BB3_5;
$L__BB3_18:
	setp.lt.u32 	%p4, %r24, 4;
	@%p4 bra 	$L__BB3_21;
	and.b32  	%r21, %r24, 2147483644;
	mov.b32 	%r105, 0;
$L__BB3_20:
	add.s32 	%r105, %r105, 4;
	setp.ne.s32 	%p5, %r105, %r21;
	@%p5 bra 	$L__BB3_20;
$L__BB3_21:
	add.s32 	%r98, %r24, -1;
	cvt.rn.f32.s32 	%f53, %r98;
	div.rn.f32 	%f54, %f66, %f53;
	cvta.to.global.u64 	%rd33, %rd6;
	mul.wide.s32 	%rd34, %r1, 4;
	add.s64 	%rd35, %rd33, %rd34;
	st.global.f32 	[%rd35], %f54;
$L__BB3_22:
	ret;

}
	// .globl	_Z33reproduceAndMutateKernel_AdaptivePKiPiS0_P17curandStateXORWOWiiifii
.visible .entry _Z33reproduceAndMutateKernel_AdaptivePKiPiS0_P17curandStateXORWOWiiifii(
	.param .u64 .ptr .align 1 _Z33reproduceAndMutateKernel_AdaptivePKiPiS0_P17curandStateXORWOWiiifii_param_0,
	.param .u64 .ptr .align 1 _Z33reproduceAndMutateKernel_AdaptivePKiPiS0_P17curandStateXORWOWiiifii_param_1,
	.param .u64 .ptr .align 1 _Z33reproduceAndMutateKernel_AdaptivePKiPiS0_P17curandStateXORWOWiiifii_param_2,
	.param .u64 .ptr .align 1 _Z33reproduceAndMutateKernel_AdaptivePKiPiS0_P17curandStateXORWOWiiifii_param_3,
	.param .u32 _Z33reproduceAndMutateKernel_AdaptivePKiPiS0_P17curandStateXORWOWiiifii_param_4,
	.param .u32 _Z33reproduceAndMutateKernel_AdaptivePKiPiS0_P17curandStateXORWOWiiifii_param_5,
	.param .u32 _Z33reproduceAndMutateKernel_AdaptivePKiPiS0_P17curandStateXORWOWiiifii_param_6,
	.param .f32 _Z33reproduceAndMutateKernel_AdaptivePKiPiS0_P17curandStateXORWOWiiifii_param_7,
	.param .u32 _Z33reproduceAndMutateKernel_AdaptivePKiPiS0_P17curandStateXORWOWiiifii_param_8,
	.param .u32 _Z33reproduceAndMutateKernel_AdaptivePKiPiS0_P17curandStateXORWOWiiifii_param_9
)
{
	.reg .pred 	%p<45>;
	.reg .b32 	%r<613>;
	.reg .b32 	%f<84>;
	.reg .b64 	%rd<101>;
	.reg .b64 	%fd<2>;

	ld.param.u64 	%rd9, [_Z33reproduceAndMutateKernel_AdaptivePKiPiS0_P17curandStateXORWOWiiifii_param_0];
	ld.param.u64 	%rd10, [_Z33reproduceAndMutateKernel_AdaptivePKiPiS0_P17curandStateXORWOWiiifii_param_1];
	ld.param.u64 	%rd11, [_Z33reproduceAndMutateKernel_AdaptivePKiPiS0_P17curandStateXORWOWiiifii_param_2];
	ld.param.u32 	%r171, [_Z33reproduceAndMutateKernel_AdaptivePKiPiS0_P17curandStateXORWOWiiifii_param_4];
	ld.param.u32 	%r168, [_Z33reproduceAndMutateKernel_AdaptivePKiPiS0_P17curandStateXORWOWiiifii_param_5];
	cvta.to.global.u64 	%rd1, %rd9;
	cvta.to.global.u64 	%rd2, %rd10;
	cvta.to.global.u64 	%rd3, %rd11;
	mov.u32 	%r172, %ctaid.x;
	mov.u32 	%r173, %ntid.x;
	mov.u32 	%r174, %tid.x;
	mad.lo.s32 	%r1, %r172, %r173, %r174;
	setp.ge.s32 	%p1, %r1, %r171;
	@%p1 bra 	$L__BB4_40;
	ld.param.u32 	%r514, [_Z33reproduceAndMutateKernel_AdaptivePKiPiS0_P17curandStateXORWOWiiifii_param_6];
	shr.u32 	%r175, %r514, 31;
	add.s32 	%r176, %r514, %r175;
	shr.s32 	%r177, %r176, 1;
	setp.ge.s32 	%p2, %r1, %r177;
	@%p2 bra 	$L__BB4_15;
	setp.lt.s32 	%p36, %r168, 1;
	@%p36 bra 	$L__BB4_40;
	mul.wide.s32 	%rd82, %r1, 4;
	add.s64 	%rd83, %rd3, %rd82;
	ld.global.nc.u32 	%r479, [%rd83];
	mul.lo.s32 	%r2, %r479, %r168;
	mul.lo.s32 	%r3, %r168, %r1;
	add.s32 	%r480, %r168, -1;
	and.b32  	%r4, %r168, 15;
	setp.lt.u32 	%p37, %r480, 15;
	mov.b32 	%r608, 0;
	@%p37 bra 	$L__BB4_6;
	and.b32  	%r608, %r168, 2147483632;
	neg.s32 	%r520, %r608;
	add.s64 	%rd4, %rd1, 32;
	add.s64 	%rd5, %rd2, 32;
	mov.u32 	%r518, %r3;
	mov.u32 	%r519, %r2;
$L__BB4_5:
	.pragma "nounroll";
	mul.wide.s32 	%rd84, %r519, 4;
	add.s64 	%rd85, %rd4, %rd84;
	mul.wide.s32 	%rd86, %r518, 4;
	add.s64 	%rd87, %rd5, %rd86;
	ld.global.nc.u32 	%r481, [%rd85+-32];
	st.global.u32 	[%rd87+-32], %r481;
	ld.global.nc.u32 	%r482, [%rd85+-28];
	st.global.u32 	[%rd87+-28], %r482;
	ld.global.nc.u32 	%r483, [%rd85+-24];
	st.global.u32 	[%rd87+-24], %r483;
	ld.global.nc.u32 	%r484, [%rd85+-20];
	st.global.u32 	[%rd87+-20], %r484;
	ld.global.nc.u32 	%r485, [%rd85+-16];
	st.global.u32 	[%rd87+-16], %r485;
	ld.global.nc.u32 	%r486, [%rd85+-12];
	st.global.u32 	[%rd87+-12], %r486;
	ld.global.nc.u32 	%r487, [%rd85+-8];
	st.global.u32 	[%rd87+-8], %r487;
	ld.global.nc.u32 	%r488, [%rd85+-4];
	st.global.u32 	[%rd87+-4], %r488;
	ld.global.nc.u32 	%r489, [%rd85];
	st.global.u32 	[%rd87], %r489;
	ld.global.nc.u32 	%r490, [%rd85+4];
	st.global.u32 	[%rd87+4], %r490;
	ld.global.nc.u32 	%r491, [%rd85+8];
	st.global.u32 	[%rd87+8], %r491;
	ld.global.nc.u32 	%r492, [%rd85+12];
	st.global.u32 	[%rd87+12], %r492;
	ld.global.nc.u32 	%r493, [%rd85+16];
	st.global.u32 	[%rd87+16], %r493;
	ld.global.nc.u32 	%r494, [%rd85+20];
	st.global.u32 	[%rd87+20], %r494;
	ld.global.nc.u32 	%r495, [%rd85+24];
	st.global.u32 	[%rd87+24], %r495;
	ld.global.nc.u32 	%r496, [%rd85+28];
	st.global.u32 	[%rd87+28], %r496;
	add.s32 	%r520, %r520, 16;
	add.s32 	%r519, %r519, 16;
	add.s32 	%r518, %r518, 16;
	setp.eq.s32 	%p38, %r520, 0;
	@%p38 bra 	$L__BB4_6;
	bra.uni 	$L__BB4_5;
$L__BB4_6:
	setp.eq.s32 	%p39, %r4, 0;
	@%p39 bra 	$L__BB4_40;
	and.b32  	%r153, %r168, 7;
	setp.lt.u32 	%p40, %r4, 8;
	@%p40 bra 	$L__BB4_9;
	add.s32 	%r497, %r608, %r2;
	mul.wide.s32 	%rd88, %r497, 4;
	add.s64 	%rd89, %rd1, %rd88;
	ld.global.nc.u32 	%r498, [%rd89];
	add.s32 	%r499, %r608, %r3;
	mul.wide.s32 	%rd90, %r499, 4;
	add.s64 	%rd91, %rd2, %rd90;
	st.global.u32 	[%rd91], %r498;
	ld.global.nc.u32 	%r500, [%rd89+4];
	st.global.u32 	[%rd91+4], %r500;
	ld.global.nc.u32 	%r501, [%rd89+8];
	st.global.u32 	[%rd91+8], %r501;
	ld.global.nc.u32 	%r502, [%rd89+12];
	st.global.u32 	[%rd91+12], %r502;
	ld.global.nc.u32 	%r503, [%rd89+16];
	st.global.u32 	[%rd91+16], %r503;
	ld.global.nc.u32 	%r504, [%rd89+20];
	st.global.u32 	[%rd91+20], %r504;
	ld.global.nc.u32 	%r505, [%rd89+24];
	st.global.u32 	[%rd91+24], %r505;
	ld.global.nc.u32 	%r506, [%rd89+28];
	st.global.u32 	[%rd91+28], %r506;
	add.s32 	%r608, %r608, 8;
$L__BB4_9:
	setp.eq.s32 	%p41, %r153, 0;
	@%p41 bra 	$L__BB4_40;
	and.b32  	%r156, %r168, 3;
	setp.lt.u32 	%p42, %r153, 4;
	@%p42 bra 	$L__BB4_12;
	add.s32 	%r507, %r608, %r2;
	mul.wide.s32 	%rd92, %r507, 4;
	add.s64 	%rd93, %rd1, %rd92;
	ld.global.nc.u32 	%r508, [%rd93];
	add.s32 	%r509, %r608, %r3;
	mul.wide.s32 	%rd94, %r509, 4;
	add.s64 	%rd95, %rd2, %rd94;
	st.global.u32 	[%rd95], %r508;
	ld.global.nc.u32 	%r510, [%rd93+4];
	st.global.u32 	[%rd95+4], %r510;
	ld.global.nc.u32 	%r511, [%rd93+8];
	st.global.u32 	[%rd95+8], %r511;
	ld.global.nc.u32 	%r512, [%rd93+12];
	st.global.u32 	[%rd95+12], %r512;
	add.s32 	%r608, %r608, 4;
$L__BB4_12:
	setp.eq.s32 	%p43, %r156, 0;
	@%p43 bra 	$L__BB4_40;
	add.s32 	%r612, %r608, %r3;
	add.s32 	%r611, %r608, %r2;
	neg.s32 	%r610, %r156;
$L__BB4_14:
	.pragma "nounroll";
	mul.wide.s32 	%rd96, %r612, 4;
	add.s64 	%rd97, %rd2, %rd96;
	mul.wide.s32 	%rd98, %r611, 4;
	add.s64 	%rd99, %rd1, %rd98;
	ld.global.nc.u32 	%r513, [%rd99];
	st.global.u32 	[%rd97], %r513;
	add.s32 	%r612, %r612, 1;
	add.s32 	%r611, %r611, 1;
	add.s32 	%r610, %r610, 1;
	setp.ne.s32 	%p44, %r610, 0;
	@%p44 bra 	$L__BB4_14;
	bra.uni 	$L__BB4_40;
$L__BB4_15:
	ld.param.u32 	%r515, [_Z33reproduceAndMutateKernel_AdaptivePKiPiS0_P17curandStateXORWOWiiifii_param_6];
	ld.param.u64 	%rd100, [_Z33reproduceAndMutateKernel_AdaptivePKiPiS0_P17curandStateXORWOWiiifii_param_3];
	cvta.to.global.u64 	%rd12, %rd100;
	mul.wide.s32 	%rd13, %r1, 48;
	add.s64 	%rd6, %rd12, %rd13;
	ld.global.v2.u32 	{%r178, %r179}, [%rd6];
	ld.global.v2.u32 	{%r180, %r181}, [%rd6+8];
	ld.global.v2.u32 	{%r182, %r183}, [%rd6+16];
	ld.global.v2.u32 	{%r106, %r14}, [%rd6+24];
	ld.global.f32 	%f3, [%rd6+32];
	ld.global.f64 	%fd1, [%rd6+40];
	shr.u32 	%r184, %r179, 2;
	xor.b32  	%r185, %r184, %r179;
	shl.b32 	%r186, %r183, 4;
	shl.b32 	%r187, %r185, 1;
	xor.b32  	%r188, %r186, %r187;
	xor.b32  	%r189, %r188, %r183;
	xor.b32  	%r190, %r189, %r185;
	add.s32 	%r191, %r178, %r190;
	add.s32 	%r192, %r191, 362437;
	rem.u32 	%r193, %r192, %r515;
	shr.u32 	%r194, %r180, 2;
	xor.b32  	%r195, %r194, %r180;
	shl.b32 	%r196, %r190, 4;
	shl.b32 	%r197, %r195, 1;
	xor.b32  	%r198, %r196, %r197;
	xor.b32  	%r199, %r198, %r190;
	xor.b32  	%r560, %r199, %r195;
	add.s32 	%r200, %r178, %r560;
	add.s32 	%r201, %r200, 724874;
	rem.u32 	%r202, %r201, %r515;
	min.s32 	%r203, %r202, %r193;
	shr.u32 	%r204, %r181, 2;
	xor.b32  	%r205, %r204, %r181;
	shl.b32 	%r206, %r560, 4;
	shl.b32 	%r207, %r205, 1;
	xor.b32  	%r208, %r206, %r207;
	xor.b32  	%r209, %r208, %r560;
	xor.b32  	%r598, %r209, %r205;
	add.s32 	%r210, %r178, %r598;
	add.s32 	%r211, %r210, 1087311;
	rem.u32 	%r212, %r211, %r515;
	min.s32 	%r213, %r212, %r203;
	add.s32 	%r592, %r178, 2174622;
	shr.u32 	%r214, %r182, 2;
	xor.b32  	%r215, %r214, %r182;
	shl.b32 	%r216, %r598, 4;
	shl.b32 	%r217, %r215, 1;
	xor.b32  	%r218, %r216, %r217;
	xor.b32  	%r219, %r218, %r598;
	xor.b32  	%r103, %r219, %r215;
	add.s32 	%r220, %r178, %r103;
	add.s32 	%r221, %r220, 1449748;
	rem.u32 	%r222, %r221, %r515;
	shr.u32 	%r223, %r183, 2;
	xor.b32  	%r224, %r223, %r183;
	shl.b32 	%r225, %r103, 4;
	shl.b32 	%r226, %r224, 1;
	xor.b32  	%r227, %r225, %r226;
	xor.b32  	%r228, %r227, %r103;
	xor.b32  	%r104, %r228, %r224;
	add.s32 	%r229, %r178, %r104;
	add.s32 	%r230, %r229, 1812185;
	rem.u32 	%r231, %r230, %r515;
	min.s32 	%r232, %r231, %r222;
	shr.u32 	%r233, %r190, 2;
	xor.b32  	%r234, %r233, %r190;
	shl.b32 	%r235, %r104, 4;
	shl.b32 	%r236, %r234, 1;
	xor.b32  	%r237, %r235, %r236;
	xor.b32  	%r238, %r237, %r104;
	xor.b32  	%r594, %r238, %r234;
	add.s32 	%r239, %r594, %r592;
	rem.u32 	%r240, %r239, %r515;
	min.s32 	%r241, %r240, %r232;
	mul.wide.s32 	%rd14, %r213, 4;
	add.s64 	%rd15, %rd3, %rd14;
	ld.global.nc.u32 	%r21, [%rd15];
	mul.wide.s32 	%rd16, %r241, 4;
	add.s64 	%rd17, %rd3, %rd16;
	ld.global.nc.u32 	%r22, [%rd17];
	setp.lt.s32 	%p3, %r168, 1;
	@%p3 bra 	$L__BB4_27;
	mul.lo.s32 	%r23, %r168, %r1;
	add.s32 	%r244, %r168, -1;
	and.b32  	%r24, %r168, 7;
	setp.lt.u32 	%p4, %r244, 7;
	mov.b32 	%r539, 0;
	mov.u32 	%r568, %r594;
	@%p4 bra 	$L__BB4_19;
	mov.b32 	%r562, 0;
	mov.u32 	%r568, %r594;
$L__BB4_18:
	.pragma "nounroll";
	shr.u32 	%r246, %r560, 2;
	xor.b32  	%r247, %r246, %r560;
	shl.b32 	%r248, %r568, 4;
	shl.b32 	%r249, %r247, 1;
	xor.b32  	%r250, %r248, %r249;
	xor.b32  	%r251, %r250, %r568;
	xor.b32  	%r252, %r251, %r247;
	add.s32 	%r253, %r592, %r252;
	add.s32 	%r254, %r253, 362437;
	cvt.rn.f32.u32 	%f13, %r254;
	fma.rn.f32 	%f14, %f13, 0f2F800000, 0f2F000000;
	setp.lt.f32 	%p5, %f14, 0f3F000000;
	selp.b32 	%r255, %r21, %r22, %p5;
	mad.lo.s32 	%r256, %r255, %r168, %r562;
	mul.wide.s32 	%rd18, %r256, 4;
	add.s64 	%rd19, %rd1, %rd18;
	ld.global.nc.u32 	%r257, [%rd19];
	add.s32 	%r258, %r562, %r23;
	mul.wide.s32 	%rd20, %r258, 4;
	add.s64 	%rd21, %rd2, %rd20;
	st.global.u32 	[%rd21], %r257;
	shr.u32 	%r259, %r598, 2;
	xor.b32  	%r260, %r259, %r598;
	shl.b32 	%r261, %r252, 4;
	shl.b32 	%r262, %r260, 1;
	xor.b32  	%r263, %r261, %r262;
	xor.b32  	%r264, %r263, %r252;
	xor.b32  	%r265, %r264, %r260;
	add.s32 	%r266, %r592, %r265;
	add.s32 	%r267, %r266, 724874;
	cvt.rn.f32.u32 	%f15, %r267;
	fma.rn.f32 	%f16, %f15, 0f2F800000, 0f2F000000;
	setp.lt.f32 	%p6, %f16, 0f3F000000;
	selp.b32 	%r268, %r21, %r22, %p6;
	mul.lo.s32 	%r269, %r268, %r168;
	cvt.s64.s32 	%rd22, %r269;
	cvt.u64.u32 	%rd23, %r562;
	add.s64 	%rd24, %rd22, %rd23;
	shl.b64 	%rd25, %rd24, 2;
	add.s64 	%rd26, %rd1, %rd25;
	ld.global.nc.u32 	%r270, [%rd26+4];
	st.global.u32 	[%rd21+4], %r270;
	shr.u32 	%r271, %r103, 2;
	xor.b32  	%r272, %r271, %r103;
	shl.b32 	%r273, %r265, 4;
	shl.b32 	%r274, %r272, 1;
	xor.b32  	%r275, %r273, %r274;
	xor.b32  	%r276, %r275, %r265;
	xor.b32  	%r277, %r276, %r272;
	add.s32 	%r278, %r592, %r277;
	add.s32 	%r279, %r278, 1087311;
	cvt.rn.f32.u32 	%f17, %r279;
	fma.rn.f32 	%f18, %f17, 0f2F800000, 0f2F000000;
	setp.lt.f32 	%p7, %f18, 0f3F000000;
	selp.b32 	%r280, %r21, %r22, %p7;
	mul.lo.s32 	%r281, %r280, %r168;
	cvt.s64.s32 	%rd27, %r281;
	add.s64 	%rd28, %rd27, %rd23;
	shl.b64 	%rd29, %rd28, 2;
	add.s64 	%rd30, %rd1, %rd29;
	ld.global.nc.u32 	%r282, [%rd30+8];
	st.global.u32 	[%rd21+8], %r282;
	shr.u32 	%r283, %r104, 2;
	xor.b32  	%r284, %r283, %r104;
	shl.b32 	%r285, %r277, 4;
	shl.b32 	%r286, %r284, 1;
	xor.b32  	%r287, %r285, %r286;
	xor.b32  	%r288, %r287, %r277;
	xor.b32  	%r560, %r288, %r284;
	add.s32 	%r289, %r592, %r560;
	add.s32 	%r290, %r289, 1449748;
	cvt.rn.f32.u32 	%f19, %r290;
	fma.rn.f32 	%f20, %f19, 0f2F800000, 0f2F000000;
	setp.lt.f32 	%p8, %f20, 0f3F000000;
	selp.b32 	%r291, %r21, %r22, %p8;
	mul.lo.s32 	%r292, %r291, %r168;
	cvt.s64.s32 	%rd31, %r292;
	add.s64 	%rd32, %rd31, %rd23;
	shl.b64 	%rd33, %rd32, 2;
	add.s64 	%rd34, %rd1, %rd33;
	ld.global.nc.u32 	%r293, [%rd34+12];
	st.global.u32 	[%rd21+12], %r293;
	shr.u32 	%r294, %r568, 2;
	xor.b32  	%r295, %r294, %r568;
	shl.b32 	%r296, %r560, 4;
	shl.b32 	%r297, %r295, 1;
	xor.b32  	%r298, %r296, %r297;
	xor.b32  	%r299, %r298, %r560;
	xor.b32  	%r598, %r299, %r295;
	add.s32 	%r300, %r592, %r598;
	add.s32 	%r301, %r300, 1812185;
	cvt.rn.f32.u32 	%f21, %r301;
	fma.rn.f32 	%f22, %f21, 0f2F800000, 0f2F000000;
	setp.lt.f32 	%p9, %f22, 0f3F000000;
	selp.b32 	%r302, %r21, %r22, %p9;
	mul.lo.s32 	%r303, %r302, %r168;
	cvt.s64.s32 	%rd35, %r303;
	add.s64 	%rd36, %rd35, %rd23;
	shl.b64 	%rd37, %rd36, 2;
	add.s64 	%rd38, %rd1, %rd37;
	ld.global.nc.u32 	%r304, [%rd38+16];
	st.global.u32 	[%rd21+16], %r304;
	shr.u32 	%r305, %r252, 2;
	xor.b32  	%r306, %r305, %r252;
	shl.b32 	%r307, %r598, 4;
	shl.b32 	%r308, %r306, 1;
	xor.b32  	%r309, %r307, %r308;
	xor.b32  	%r310, %r309, %r598;
	xor.b32  	%r103, %r310, %r306;
	add.s32 	%r311, %r592, %r103;
	add.s32 	%r312, %r311, 2174622;
	cvt.rn.f32.u32 	%f23, %r312;
	fma.rn.f32 	%f24, %f23, 0f2F800000, 0f2F000000;
	setp.lt.f32 	%p10, %f24, 0f3F000000;
	selp.b32 	%r313, %r21, %r22, %p10;
	mul.lo.s32 	%r314, %r313, %r168;
	cvt.s64.s32 	%rd39, %r314;
	add.s64 	%rd40, %rd39, %rd23;
	shl.b64 	%rd41, %rd40, 2;
	add.s64 	%rd42, %rd1, %rd41;
	ld.global.nc.u32 	%r315, [%rd42+20];
	st.global.u32 	[%rd21+20], %r315;
	shr.u32 	%r316, %r265, 2;
	xor.b32  	%r317, %r316, %r265;
	shl.b32 	%r318, %r103, 4;
	shl.b32 	%r319, %r317, 1;
	xor.b32  	%r320, %r318, %r319;
	xor.b32  	%r321, %r320, %r103;
	xor.b32  	%r104, %r321, %r317;
	add.s32 	%r322, %r592, %r104;
	add.s32 	%r323, %r322, 2537059;
	cvt.rn.f32.u32 	%f25, %r323;
	fma.rn.f32 	%f26, %f25, 0f2F800000, 0f2F000000;
	setp.lt.f32 	%p11, %f26, 0f3F000000;
	selp.b32 	%r324, %r21, %r22, %p11;
	mul.lo.s32 	%r325, %r324, %r168;
	cvt.s64.s32 	%rd43, %r325;
	add.s64 	%rd44, %rd43, %rd23;
	shl.b64 	%rd45, %rd44, 2;
	add.s64 	%rd46, %rd1, %rd45;
	ld.global.nc.u32 	%r326, [%rd46+24];
	st.global.u32 	[%rd21+24], %r326;
	shr.u32 	%r327, %r277, 2;
	xor.b32  	%r328, %r327, %r277;
	shl.b32 	%r329, %r104, 4;
	shl.b32 	%r330, %r328, 1;
	xor.b32  	%r331, %r329, %r330;
	xor.b32  	%r332, %r331, %r104;
	xor.b32  	%r568, %r332, %r328;
	add.s32 	%r592, %r592, 2899496;
	add.s32 	%r333, %r568, %r592;
	cvt.rn.f32.u32 	%f27, %r333;
	fma.rn.f32 	%f28, %f27, 0f2F800000, 0f2F000000;
	setp.lt.f32 	%p12, %f28, 0f3F000000;
	selp.b32 	%r334, %r21, %r22, %p12;
	mul.lo.s32 	%r335, %r334, %r168;
	cvt.s64.s32 	%rd47, %r335;
	add.s64 	%rd48, %rd47, %rd23;
	shl.b64 	%rd49, %rd48, 2;
	add.s64 	%rd50, %rd1, %rd49;
	ld.global.nc.u32 	%r336, [%rd50+28];
	st.global.u32 	[%rd21+28], %r336;
	add.s32 	%r562, %r562, 8;
	and.b32  	%r539, %r168, 2147483640;
	setp.eq.s32 	%p13, %r562, %r539;
	@%p13 bra 	$L__BB4_19;
	bra.uni 	$L__BB4_18;
$L__BB4_19:
	setp.eq.s32 	%p14, %r24, 0;
	mov.u32 	%r594, %r568;
	@%p14 bra 	$L__BB4_27;
	and.b32  	%r38, %r168, 3;
	setp.lt.u32 	%p15, %r24, 4;
	mov.u32 	%r551, %r560;
	mov.u32 	%r543, %r103;
	mov.u32 	%r544, %r104;
	mov.u32 	%r545, %r568;
	@%p15 bra 	$L__BB4_22;
	shr.u32 	%r338, %r560, 2;
	xor.b32  	%r339, %r338, %r560;
	shl.b32 	%r340, %r568, 4;
	shl.b32 	%r341, %r339, 1;
	xor.b32  	%r342, %r340, %r341;
	xor.b32  	%r343, %r342, %r568;
	xor.b32  	%r39, %r343, %r339;
	add.s32 	%r344, %r592, %r39;
	add.s32 	%r345, %r344, 362437;
	cvt.rn.f32.u32 	%f29, %r345;
	fma.rn.f32 	%f30, %f29, 0f2F800000, 0f2F000000;
	setp.lt.f32 	%p16, %f30, 0f3F000000;
	selp.b32 	%r346, %r21, %r22, %p16;
	mad.lo.s32 	%r347, %r346, %r168, %r539;
	mul.wide.s32 	%rd51, %r347, 4;
	add.s64 	%rd52, %rd1, %rd51;
	ld.global.nc.u32 	%r348, [%rd52];
	add.s32 	%r349, %r539, %r23;
	mul.wide.s32 	%rd53, %r349, 4;
	add.s64 	%rd54, %rd2, %rd53;
	st.global.u32 	[%rd54], %r348;
	shr.u32 	%r350, %r598, 2;
	xor.b32  	%r351, %r350, %r598;
	shl.b32 	%r352, %r39, 4;
	shl.b32 	%r353, %r351, 1;
	xor.b32  	%r354, %r352, %r353;
	xor.b32  	%r355, %r354, %r39;
	xor.b32  	%r543, %r355, %r351;
	add.s32 	%r356, %r592, %r543;
	add.s32 	%r357, %r356, 724874;
	cvt.rn.f32.u32 	%f31, %r357;
	fma.rn.f32 	%f32, %f31, 0f2F800000, 0f2F000000;
	setp.lt.f32 	%p17, %f32, 0f3F000000;
	selp.b32 	%r358, %r21, %r22, %p17;
	mul.lo.s32 	%r359, %r358, %r168;
	cvt.s64.s32 	%rd55, %r359;
	cvt.u64.u32 	%rd56, %r539;
	add.s64 	%rd57, %rd55, %rd56;
	shl.b64 	%rd58, %rd57, 2;
	add.s64 	%rd59, %rd1, %rd58;
	ld.global.nc.u32 	%r360, [%rd59+4];
	st.global.u32 	[%rd54+4], %r360;
	shr.u32 	%r361, %r103, 2;
	xor.b32  	%r362, %r361, %r103;
	shl.b32 	%r363, %r543, 4;
	shl.b32 	%r364, %r362, 1;
	xor.b32  	%r365, %r363, %r364;
	xor.b32  	%r366, %r365, %r543;
	xor.b32  	%r544, %r366, %r362;
	add.s32 	%r367, %r592, %r544;
	add.s32 	%r368, %r367, 1087311;
	cvt.rn.f32.u32 	%f33, %r368;
	fma.rn.f32 	%f34, %f33, 0f2F800000, 0f2F000000;
	setp.lt.f32 	%p18, %f34, 0f3F000000;
	selp.b32 	%r369, %r21, %r22, %p18;
	mul.lo.s32 	%r370, %r369, %r168;
	cvt.s64.s32 	%rd60, %r370;
	add.s64 	%rd61, %rd60, %rd56;
	shl.b64 	%rd62, %rd61, 2;
	add.s64 	%rd63, %rd1, %rd62;
	ld.global.nc.u32 	%r371, [%rd63+8];
	st.global.u32 	[%rd54+8], %r371;
	shr.u32 	%r372, %r104, 2;
	xor.b32  	%r373, %r372, %r104;
	shl.b32 	%r374, %r544, 4;
	shl.b32 	%r375, %r373, 1;
	xor.b32  	%r376, %r374, %r375;
	xor.b32  	%r377, %r376, %r544;
	xor.b32  	%r594, %r377, %r373;
	add.s32 	%r592, %r592, 1449748;
	add.s32 	%r378, %r594, %r592;
	cvt.rn.f32.u32 	%f35, %r378;
	fma.rn.f32 	%f36, %f35, 0f2F800000, 0f2F000000;
	setp.lt.f32 	%p19, %f36, 0f3F000000;
	selp.b32 	%r379, %r21, %r22, %p19;
	mul.lo.s32 	%r380, %r379, %r168;
	cvt.s64.s32 	%rd64, %r380;
	add.s64 	%rd65, %rd64, %rd56;
	shl.b64 	%rd66, %rd65, 2;
	add.s64 	%rd67, %rd1, %rd66;
	ld.global.nc.u32 	%r381, [%rd67+12];
	st.global.u32 	[%rd54+12], %r381;
	add.s32 	%r539, %r539, 4;
	mov.u32 	%r598, %r39;
	mov.u32 	%r103, %r543;
	mov.u32 	%r104, %r544;
	mov.u32 	%r551, %r568;
	mov.u32 	%r545, %r594;
$L__BB4_22:
	setp.eq.s32 	%p20, %r38, 0;
	mov.u32 	%r560, %r568;
	@%p20 bra 	$L__BB4_27;
	setp.eq.s32 	%p21, %r38, 1;
	mov.u32 	%r552, %r598;
	mov.u32 	%r553, %r543;
	mov.u32 	%r554, %r544;
	mov.u32 	%r555, %r545;
	@%p21 bra 	$L__BB4_25;
	shr.u32 	%r383, %r551, 2;
	xor.b32  	%r384, %r383, %r551;
	shl.b32 	%r385, %r545, 4;
	shl.b32 	%r386, %r384, 1;
	xor.b32  	%r387, %r385, %r386;
	xor.b32  	%r388, %r387, %r545;
	xor.b32  	%r104, %r388, %r384;
	add.s32 	%r389, %r592, %r104;
	add.s32 	%r390, %r389, 362437;
	cvt.rn.f32.u32 	%f37, %r390;
	fma.rn.f32 	%f38, %f37, 0f2F800000, 0f2F000000;
	setp.lt.f32 	%p22, %f38, 0f3F000000;
	selp.b32 	%r391, %r21, %r22, %p22;
	mad.lo.s32 	%r392, %r391, %r168, %r539;
	mul.wide.s32 	%rd68, %r392, 4;
	add.s64 	%rd69, %rd1, %rd68;
	ld.global.nc.u32 	%r393, [%rd69];
	add.s32 	%r394, %r539, %r23;
	mul.wide.s32 	%rd70, %r394, 4;
	add.s64 	%rd71, %rd2, %rd70;
	st.global.u32 	[%rd71], %r393;
	shr.u32 	%r395, %r598, 2;
	xor.b32  	%r396, %r395, %r598;
	shl.b32 	%r397, %r104, 4;
	shl.b32 	%r398, %r396, 1;
	xor.b32  	%r399, %r397, %r398;
	xor.b32  	%r400, %r399, %r104;
	xor.b32  	%r594, %r400, %r396;
	add.s32 	%r592, %r592, 724874;
	add.s32 	%r401, %r594, %r592;
	cvt.rn.f32.u32 	%f39, %r401;
	fma.rn.f32 	%f40, %f39, 0f2F800000, 0f2F000000;
	setp.lt.f32 	%p23, %f40, 0f3F000000;
	selp.b32 	%r402, %r21, %r22, %p23;
	mul.lo.s32 	%r403, %r402, %r168;
	cvt.s64.s32 	%rd72, %r403;
	cvt.u64.u32 	%rd73, %r539;
	add.s64 	%rd74, %rd72, %rd73;
	shl.b64 	%rd75, %rd74, 2;
	add.s64 	%rd76, %rd1, %rd75;
	ld.global.nc.u32 	%r404, [%rd76+4];
	st.global.u32 	[%rd71+4], %r404;
	add.s32 	%r539, %r539, 2;
	mov.u32 	%r551, %r543;
	mov.u32 	%r552, %r544;
	mov.u32 	%r553, %r545;
	mov.u32 	%r554, %r104;
	mov.u32 	%r555, %r594;
$L__BB4_25:
	and.b32  	%r405, %r168, 1;
	setp.eq.b32 	%p24, %r405, 1;
	not.pred 	%p25, %p24;
	mov.u32 	%r103, %r545;
	mov.u32 	%r598, %r544;
	mov.u32 	%r560, %r543;
	@%p25 bra 	$L__BB4_27;
	shr.u32 	%r406, %r551, 2;
	xor.b32  	%r407, %r406, %r551;
	shl.b32 	%r408, %r555, 4;
	shl.b32 	%r409, %r407, 1;
	xor.b32  	%r410, %r408, %r409;
	xor.b32  	%r411, %r410, %r555;
	xor.b32  	%r594, %r411, %r407;
	add.s32 	%r592, %r592, 362437;
	add.s32 	%r412, %r594, %r592;
	cvt.rn.f32.u32 	%f41, %r412;
	fma.rn.f32 	%f42, %f41, 0f2F800000, 0f2F000000;
	setp.lt.f32 	%p26, %f42, 0f3F000000;
	selp.b32 	%r413, %r21, %r22, %p26;
	mad.lo.s32 	%r414, %r413, %r168, %r539;
	mul.wide.s32 	%rd77, %r414, 4;
	add.s64 	%rd78, %rd1, %rd77;
	ld.global.nc.u32 	%r415, [%rd78];
	add.s32 	%r416, %r539, %r23;
	mul.wide.s32 	%rd79, %r416, 4;
	add.s64 	%rd80, %rd2, %rd79;
	st.global.u32 	[%rd80], %r415;
	mov.u32 	%r104, %r555;
	mov.u32 	%r103, %r554;
	mov.u32 	%r598, %r553;
	mov.u32 	%r560, %r552;
$L__BB4_27:
	setp.lt.s32 	%p27, %r168, 1;
	@%p27 bra 	$L__BB4_39;
	ld.param.u32 	%r516, [_Z33reproduceAndMutateKernel_AdaptivePKiPiS0_P17curandStateXORWOWiiifii_param_8];
	mul.lo.s32 	%r569, %r168, %r1;
	cvt.rn.f32.s32 	%f2, %r516;
	shl.b32 	%r417, %r516, 1;
	or.b32  	%r81, %r417, 1;
	neg.s32 	%r570, %r168;
	mov.u32 	%r100, %r592;
	mov.u32 	%r105, %r594;
$L__BB4_29:
	ld.param.f32 	%f77, [_Z33reproduceAndMutateKernel_AdaptivePKiPiS0_P17curandStateXORWOWiiifii_param_7];
	shr.u32 	%r418, %r560, 2;
	xor.b32  	%r419, %r418, %r560;
	shl.b32 	%r420, %r105, 4;
	shl.b32 	%r421, %r419, 1;
	xor.b32  	%r422, %r420, %r421;
	xor.b32  	%r423, %r422, %r105;
	xor.b32  	%r594, %r423, %r419;
	add.s32 	%r592, %r100, 362437;
	add.s32 	%r424, %r594, %r592;
	cvt.rn.f32.u32 	%f43, %r424;
	fma.rn.f32 	%f44, %f43, 0f2F800000, 0f2F000000;
	setp.geu.f32 	%p28, %f44, %f77;
	@%p28 bra 	$L__BB4_38;
	mul.wide.s32 	%rd81, %r569, 4;
	add.s64 	%rd7, %rd2, %rd81;
	shr.u32 	%r425, %r598, 2;
	xor.b32  	%r426, %r425, %r598;
	shl.b32 	%r427, %r594, 4;
	shl.b32 	%r428, %r426, 1;
	xor.b32  	%r429, %r428, %r427;
	xor.b32  	%r430, %r429, %r426;
	xor.b32  	%r109, %r430, %r594;
	add.s32 	%r592, %r100, 724874;
	add.s32 	%r431, %r109, %r592;
	cvt.rn.f32.u32 	%f45, %r431;
	fma.rn.f32 	%f4, %f45, 0f2F800000, 0f2F000000;
	setp.geu.f32 	%p29, %f4, 0f3F333333;
	@%p29 bra 	$L__BB4_32;
	ld.param.u32 	%r517, [_Z33reproduceAndMutateKernel_AdaptivePKiPiS0_P17curandStateXORWOWiiifii_param_8];
	shr.u32 	%r466, %r103, 2;
	xor.b32  	%r467, %r466, %r103;
	shl.b32 	%r468, %r109, 4;
	shl.b32 	%r469, %r467, 1;
	xor.b32  	%r470, %r469, %r468;
	xor.b32  	%r471, %r470, %r467;
	xor.b32  	%r587, %r471, %r109;
	add.s32 	%r592, %r100, 1087311;
	add.s32 	%r472, %r587, %r592;
	rem.u32 	%r473, %r472, %r81;
	sub.s32 	%r474, %r473, %r517;
	ld.global.u32 	%r475, [%rd7];
	add.s32 	%r585, %r474, %r475;
	st.global.u32 	[%rd7], %r585;
	mov.u32 	%r588, %r109;
	mov.u32 	%r589, %r594;
	mov.u32 	%r103, %r105;
	mov.u32 	%r598, %r104;
	bra.uni 	$L__BB4_37;
$L__BB4_32:
	setp.geu.f32 	%p30, %f4, 0f3F59999A;
	@%p30 bra 	$L__BB4_36;
	setp.eq.s32 	%p31, %r106, 1;
	mov.b32 	%r106, 0;
	mov.u32 	%r587, %r109;
	mov.u32 	%r588, %r594;
	mov.u32 	%r589, %r105;
	mov.f32 	%f80, %f3;
	@%p31 bra 	$L__BB4_35;
	shr.u32 	%r445, %r103, 2;
	xor.b32  	%r446, %r445, %r103;
	shl.b32 	%r447, %r109, 4;
	shl.b32 	%r448, %r446, 1;
	xor.b32  	%r449, %r448, %r447;
	xor.b32  	%r450, %r449, %r446;
	xor.b32  	%r588, %r450, %r109;
	add.s32 	%r451, %r100, %r588;
	add.s32 	%r452, %r451, 1087311;
	shr.u32 	%r453, %r104, 2;
	xor.b32  	%r454, %r453, %r104;
	shl.b32 	%r455, %r588, 4;
	shl.b32 	%r456, %r454, 1;
	xor.b32  	%r457, %r456, %r455;
	xor.b32  	%r458, %r457, %r454;
	xor.b32  	%r587, %r458, %r588;
	add.s32 	%r592, %r100, 1449748;
	add.s32 	%r459, %r587, %r592;
	cvt.rn.f32.u32 	%f46, %r452;
	fma.rn.f32 	%f47, %f46, 0f2F800000, 0f2F000000;
	cvt.rn.f32.u32 	%f48, %r459;
	fma.rn.f32 	%f49, %f48, 0f30C90FDB, 0f30490FDB;
	setp.lt.f32 	%p32, %f47, 0f00800000;
	mul.f32 	%f50, %f47, 0f4B000000;
	selp.f32 	%f51, %f50, %f47, %p32;
	selp.f32 	%f52, 0fC1B80000, 0f00000000, %p32;
	mov.b32 	%r460, %f51;
	add.s32 	%r461, %r460, -1059760811;
	and.b32  	%r462, %r461, -8388608;
	sub.s32 	%r463, %r460, %r462;
	mov.b32 	%f53, %r463;
	cvt.rn.f32.s32 	%f54, %r462;
	fma.rn.f32 	%f55, %f54, 0f34000000, %f52;
	add.f32 	%f56, %f53, 0fBF800000;
	fma.rn.f32 	%f57, %f56, 0fBE055027, 0f3E1039F6;
	fma.rn.f32 	%f58, %f57, %f56, 0fBDF8CDCC;
	fma.rn.f32 	%f59, %f58, %f56, 0f3E0F2955;
	fma.rn.f32 	%f60, %f59, %f56, 0fBE2AD8B9;
	fma.rn.f32 	%f61, %f60, %f56, 0f3E4CED0B;
	fma.rn.f32 	%f62, %f61, %f56, 0fBE7FFF22;
	fma.rn.f32 	%f63, %f62, %f56, 0f3EAAAA78;
	fma.rn.f32 	%f64, %f63, %f56, 0fBF000000;
	mul.f32 	%f65, %f56, %f64;
	fma.rn.f32 	%f66, %f65, %f56, %f56;
	fma.rn.f32 	%f67, %f55, 0f3F317218, %f66;
	setp.gt.u32 	%p33, %r460, 2139095039;
	fma.rn.f32 	%f68, %f51, 0f7F800000, 0f7F800000;
	selp.f32 	%f69, %f68, %f67, %p33;
	setp.eq.f32 	%p34, %f51, 0f00000000;
	mul.f32 	%f70, %f69, 0fC0000000;
	selp.f32 	%f71, 0f7F800000, %f70, %p34;
	sqrt.rn.f32 	%f72, %f71;
	sin.approx.f32 	%f73, %f49;
	cos.approx.f32 	%f74, %f49;
	mul.f32 	%f80, %f72, %f73;
	mul.f32 	%f3, %f72, %f74;
	mov.b32 	%r106, 1;
	mov.u32 	%r589, %r109;
	mov.u32 	%r104, %r594;
	mov.u32 	%r103, %r105;
$L__BB4_35:
	mov.u32 	%r598, %r103;
	mul.f32 	%f75, %f80, %f2;
	mul.f32 	%f76, %f75, 0f3F000000;
	cvt.rzi.s32.f32 	%r464, %f76;
	ld.global.u32 	%r465, [%rd7];
	add.s32 	%r585, %r464, %r465;
	st.global.u32 	[%rd7], %r585;
	mov.u32 	%r103, %r104;
	bra.uni 	$L__BB4_37;
$L__BB4_36:
	shr.u32 	%r432, %r103, 2;
	xor.b32  	%r433, %r432, %r103;
	shl.b32 	%r434, %r109, 4;
	shl.b32 	%r435, %r433, 1;
	xor.b32  	%r436, %r435, %r434;
	xor.b32  	%r437, %r436, %r433;
	xor.b32  	%r587, %r437, %r109;
	add.s32 	%r592, %r100, 1087311;
	add.s32 	%r438, %r587, %r592;
	mul.hi.u32 	%r439, %r438, 458129845;
	shr.u32 	%r440, %r439, 5;
	mul.lo.s32 	%r441, %r440, 300;
	sub.s32 	%r442, %r438, %r441;
	add.s32 	%r585, %r442, 1;
	st.global.u32 	[%rd7], %r585;
	mov.u32 	%r588, %r109;
	mov.u32 	%r589, %r594;
	mov.u32 	%r103, %r105;
	mov.u32 	%r598, %r104;
$L__BB4_37:
	max.s32 	%r476, %r585, 1;
	min.s32 	%r477, %r476, 300;
	st.global.u32 	[%rd7], %r477;
	mov.u32 	%r594, %r587;
	mov.u32 	%r105, %r588;
	mov.u32 	%r104, %r589;
$L__BB4_38:
	mov.u32 	%r560, %r598;
	mov.u32 	%r598, %r103;
	mov.u32 	%r103, %r104;
	mov.u32 	%r104, %r105;
	add.s32 	%r570, %r570, 1;
	setp.ne.s32 	%p35, %r570, 0;
	add.s32 	%r569, %r569, 1;
	mov.u32 	%r100, %r592;
	mov.u32 	%r105, %r594;
	@%p35 bra 	$L__BB4_29;
$L__BB4_39:
	st.global.v2.u32 	[%rd6], {%r592, %r560};
	st.global.v2.u32 	[%rd6+8], {%r598, %r103};
	st.global.v2.u32 	[%rd6+16], {%r104, %r594};
	st.global.v2.u32 	[%rd6+24], {%r106, %r14};
	st.global.f32 	[%rd6+32], %f3;
	st.global.f64 	[%rd6+40], %fd1;
$L__BB4_40:
	ret;

}


// ===== COMPILED SASS (sm_100) =====

	.target	sm_100

	.elftype	@"ET_EXEC"


//--------------------- .note.nv.tkinfo           --------------------------
	.section	.note.nv.tkinfo,"",@"SHT_NOTE"
	.sectionflags	@"SHF_NOTE_NV_TKINFO"
	.tkinfo
        /*0018*/ 	.word	0x00000002
        /*0030*/ 	.string	""
        /*0030*/ 	.string	"ptxas"
        /*0030*/ 	.string	"Cuda compilation tools, release 13.0, V13.0.88"
        /*0030*/ 	.string	"Build cuda_13.0.r13.0/compiler.36424714_0"
        /*0030*/ 	.string	"-arch sm_100 -m 64 "



//--------------------- .note.nv.cuinfo           --------------------------
	.section	.note.nv.cuinfo,"",@"SHT_NOTE"
	.sectionflags	@"SHF_NOTE_NV_CUINFO"
        /*0018*/ 	.short	0x0002
        /*001a*/ 	.short	0x0064
        /*001c*/ 	.short	0x0082
	.zero		2


//--------------------- .nv.info                  --------------------------
	.section	.nv.info,"",@"SHT_CUDA_INFO"
	.align	4


	//----- nvinfo : EIATTR_REGCOUNT
	.align		4
        /*0000*/ 	.byte	0x04, 0x2f
        /*0002*/ 	.short	(.L_10 - .L_9)
	.align		4
.L_9:
        /*0004*/ 	.word	index@(_Z21finalizeResultsKernelPKmPdi)
        /*0008*/ 	.word	0x00000017


	//----- nvinfo : EIATTR_FRAME_SIZE
	.align		4
.L_10:
        /*000c*/ 	.byte	0x04, 0x11
        /*000e*/ 	.short	(.L_12 - .L_11)
	.align		4
.L_11:
        /*0010*/ 	.word	index@($__internal_4_$__cuda_sm20_div_rn_f64_full)
        /*0014*/ 	.word	0x00000000


	//----- nvinfo : EIATTR_FRAME_SIZE
	.align		4
.L_12:
        /*0018*/ 	.byte	0x04, 0x11
        /*001a*/ 	.short	(.L_14 - .L_13)
	.align		4
.L_13:
        /*001c*/ 	.word	index@(_Z21finalizeResultsKernelPKmPdi)
        /*0020*/ 	.word	0x00000000


	//----- nvinfo : EIATTR_REGCOUNT
	.align		4
.L_14:
        /*0024*/ 	.byte	0x04, 0x2f
        /*0026*/ 	.short	(.L_16 - .L_15)
	.align		4
.L_15:
        /*0028*/ 	.word	index@(_Z34evaluatePopulationKernel_OptimizedPKiS0_PKfPmiiS3_)
        /*002c*/ 	.word	0x00000030


	//----- nvinfo : EIATTR_FRAME_SIZE
	.align		4
.L_16:
        /*0030*/ 	.byte	0x04, 0x11
        /*0032*/ 	.short	(.L_18 - .L_17)
	.align		4
.L_17:
        /*0034*/ 	.word	index@($__internal_3_$__cuda_sm3x_div_rn_noftz_f32_slowpath)
        /*0038*/ 	.word	0x00001520


	//----- nvinfo : EIATTR_FRAME_SIZE
	.align		4
.L_18:
        /*003c*/ 	.byte	0x04, 0x11
        /*003e*/ 	.short	(.L_20 - .L_19)
	.align		4
.L_19:
        /*0040*/ 	.word	index@(_Z34evaluatePopulationKernel_OptimizedPKiS0_PKfPmiiS3_)
        /*0044*/ 	.word	0x00001520


	//----- nvinfo : EIATTR_REGCOUNT
	.align		4
.L_20:
        /*0048*/ 	.byte	0x04, 0x2f
        /*004a*/ 	.short	(.L_22 - .L_21)
	.align		4
.L_21:
        /*004c*/ 	.word	index@(_Z16initCurandKernelP17curandStateXORWOWyi)
        /*0050*/ 	.word	0x0000001f


	//----- nvinfo : EIATTR_FRAME_SIZE
	.align		4
.L_22:
        /*0054*/ 	.byte	0x04, 0x11
        /*0056*/ 	.short	(.L_24 - .L_23)
	.align		4
.L_23:
        /*0058*/ 	.word	index@(_Z16initCurandKernelP17curandStateXORWOWyi)
        /*005c*/ 	.word	0x00000000


	//----- nvinfo : EIATTR_REGCOUNT
	.align		4
.L_24:
        /*0060*/ 	.byte	0x04, 0x2f
        /*0062*/ 	.short	(.L_26 - .L_25)
	.align		4
.L_25:
        /*0064*/ 	.word	index@(_Z24calculateDiversityKernelPKiPfii)
        /*0068*/ 	.word	0x0000001f


	//----- nvinfo : EIATTR_FRAME_SIZE
	.align		4
.L_26:
        /*006c*/ 	.byte	0x04, 0x11
        /*006e*/ 	.short	(.L_28 - .L_27)
	.align		4
.L_27:
        /*0070*/ 	.word	index@($__internal_2_$__cuda_sm3x_div_rn_noftz_f32_slowpath)
        /*0074*/ 	.word	0x00000000


	//----- nvinfo : EIATTR_FRAME_SIZE
	.align		4
.L_28:
        /*0078*/ 	.byte	0x04, 0x11
        /*007a*/ 	.short	(.L_30 - .L_29)
	.align		4
.L_29:
        /*007c*/ 	.word	index@($__internal_1_$__cuda_sm20_sqrt_rn_f32_slowpath)
        /*0080*/ 	.word	0x00000000


	//----- nvinfo : EIATTR_FRAME_SIZE
	.align		4
.L_30:
        /*0084*/ 	.byte	0x04, 0x11
        /*0086*/ 	.short	(.L_32 - .L_31)
	.align		4
.L_31:
        /*0088*/ 	.word	index@(_Z24calculateDiversityKernelPKiPfii)
        /*008c*/ 	.word	0x00000000


	//----- nvinfo : EIATTR_REGCOUNT
	.align		4
.L_32:
        /*0090*/ 	.byte	0x04, 0x2f
        /*0092*/ 	.short	(.L_34 - .L_33)
	.align		4
.L_33:
        /*0094*/ 	.word	index@(_Z33reproduceAndMutateKernel_AdaptivePKiPiS0_P17curandStateXORWOWiiifii)
        /*0098*/ 	.word	0x00000020


	//----- nvinfo : EIATTR_FRAME_SIZE
	.align		4
.L_34:
        /*009c*/ 	.byte	0x04, 0x11
        /*009e*/ 	.short	(.L_36 - .L_35)
	.align		4
.L_35:
        /*00a0*/ 	.word	index@($__internal_0_$__cuda_sm20_sqrt_rn_f32_slowpath)
        /*00a4*/ 	.word	0x00000000


	//----- nvinfo : EIATTR_FRAME_SIZE
	.align		4
.L_36:
        /*00a8*/ 	.byte	0x04, 0x11
        /*00aa*/ 	.short	(.L_38 - .L_37)
	.align		4
.L_37:
        /*00ac*/ 	.word	index@(_Z33reproduceAndMutateKernel_AdaptivePKiPiS0_P17curandStateXORWOWiiifii)
        /*00b0*/ 	.word	0x00000000


	//----- nvinfo : EIATTR_MIN_STACK_SIZE
	.align		4
.L_38:
        /*00b4*/ 	.byte	0x04, 0x12
        /*00b6*/ 	.short	(.L_40 - .L_39)
	.align		4
.L_39:
        /*00b8*/ 	.word	index@(_Z33reproduceAndMutateKernel_AdaptivePKiPiS0_P17curandStateXORWOWiiifii)
        /*00bc*/ 	.word	0x00000000


	//----- nvinfo : EIATTR_MIN_STACK_SIZE
	.align		4
.L_40:
        /*00c0*/ 	.byte	0x04, 0x12
        /*00c2*/ 	.short	(.L_42 - .L_41)
	.align		4
.L_41:
        /*00c4*/ 	.word	index@(_Z24calculateDiversityKernelPKiPfii)
        /*00c8*/ 	.word	0x00000000


	//----- nvinfo : EIATTR_MIN_STACK_SIZE
	.align		4
.L_42:
        /*00cc*/ 	.byte	0x04, 0x12
        /*00ce*/ 	.short	(.L_44 - .L_43)
	.align		4
.L_43:
        /*00d0*/ 	.word	index@(_Z16initCurandKernelP17curandStateXORWOWyi)
        /*00d4*/ 	.word	0x00000000


	//----- nvinfo : EIATTR_MIN_STACK_SIZE
	.align		4
.L_44:
        /*00d8*/ 	.byte	0x04, 0x12
        /*00da*/ 	.short	(.L_46 - .L_45)
	.align		4
.L_45:
        /*00dc*/ 	.word	index@(_Z34evaluatePopulationKernel_OptimizedPKiS0_PKfPmiiS3_)
        /*00e0*/ 	.word	0x00001520


	//----- nvinfo : EIATTR_MIN_STACK_SIZE
	.align		4
.L_46:
        /*00e4*/ 	.byte	0x04, 0x12
        /*00e6*/ 	.short	(.L_48 - .L_47)
	.align		4
.L_47:
        /*00e8*/ 	.word	index@(_Z21finalizeResultsKernelPKmPdi)
        /*00ec*/ 	.word	0x00000000
.L_48:


//--------------------- .nv.compat                --------------------------
	.section	.nv.compat,"",@"SHT_CUDA_COMPAT_INFO"
	.align	4
        /*0000*/ 	.byte	0x02, 0x09, 0x00, 0x00, 0x02, 0x02, 0x01, 0x00, 0x02, 0x05, 0x05, 0x00, 0x03, 0x07, 0x01, 0x01
        /*0010*/ 	.byte	0x02, 0x03, 0x00, 0x00, 0x02, 0x06, 0x01, 0x00, 0x04, 0x0b, 0x08, 0x00, 0x01, 0x00, 0x00, 0x00
        /*0020*/ 	.byte	0x00, 0x00, 0x00, 0x00


//--------------------- .nv.info._Z33reproduceAndMutateKernel_AdaptivePKiPiS0_P17curandStateXORWOWiiifii --------------------------
	.section	.nv.info._Z33reproduceAndMutateKernel_AdaptivePKiPiS0_P17curandStateXORWOWiiifii,"",@"SHT_CUDA_INFO"
	.sectionflags	@""
	.align	4


	//----- nvinfo : EIATTR_CUDA_API_VERSION
	.align		4
        /*0000*/ 	.byte	0x04, 0x37
        /*0002*/ 	.short	(.L_50 - .L_49)
.L_49:
        /*0004*/ 	.word	0x00000082


	//----- nvinfo : EIATTR_KPARAM_INFO
	.align		4
.L_50:
        /*0008*/ 	.byte	0x04, 0x17
        /*000a*/ 	.short	(.L_52 - .L_51)
.L_51:
        /*000c*/ 	.word	0x00000000
        /*0010*/ 	.short	0x0009
        /*0012*/ 	.short	0x0034
        /*0014*/ 	.byte	0x00, 0xf0, 0x11, 0x00


	//----- nvinfo : EIATTR_KPARAM_INFO
	.align		4
.L_52:
        /*0018*/ 	.byte	0x04, 0x17
        /*001a*/ 	.short	(.L_54 - .L_53)
.L_53:
        /*001c*/ 	.word	0x00000000
        /*0020*/ 	.short	0x0008
        /*0022*/ 	.short	0x0030
        /*0024*/ 	.byte	0x00, 0xf0, 0x11, 0x00


	//----- nvinfo : EIATTR_KPARAM_INFO
	.align		4
.L_54:
        /*0028*/ 	.byte	0x04, 0x17
        /*002a*/ 	.short	(.L_56 - .L_55)
.L_55:
        /*002c*/ 	.word	0x00000000
        /*0030*/ 	.short	0x0007
        /*0032*/ 	.short	0x002c
        /*0034*/ 	.byte	0x00, 0xf0, 0x11, 0x00


	//----- nvinfo : EIATTR_KPARAM_INFO
	.align		4
.L_56:
        /*0038*/ 	.byte	0x04, 0x17
        /*003a*/ 	.short	(.L_58 - .L_57)
.L_57:
        /*003c*/ 	.word	0x00000000
        /*0040*/ 	.short	0x0006
        /*0042*/ 	.short	0x0028
        /*0044*/ 	.byte	0x00, 0xf0, 0x11, 0x00


	//----- nvinfo : EIATTR_KPARAM_INFO
	.align		4
.L_58:
        /*0048*/ 	.byte	0x04, 0x17
        /*004a*/ 	.short	(.L_60 - .L_59)
.L_59:
        /*004c*/ 	.word	0x00000000
        /*0050*/ 	.short	0x0005
        /*0052*/ 	.short	0x0024
        /*0054*/ 	.byte	0x00, 0xf0, 0x11, 0x00


	//----- nvinfo : EIATTR_KPARAM_INFO
	.align		4
.L_60:
        /*0058*/ 	.byte	0x04, 0x17
        /*005a*/ 	.short	(.L_62 - .L_61)
.L_61:
        /*005c*/ 	.word	0x00000000
        /*0060*/ 	.short	0x0004
        /*0062*/ 	.short	0x0020
        /*0064*/ 	.byte	0x00, 0xf0, 0x11, 0x00


	//----- nvinfo : EIATTR_KPARAM_INFO
	.align		4
.L_62:
        /*0068*/ 	.byte	0x04, 0x17
        /*006a*/ 	.short	(.L_64 - .L_63)
.L_63:
        /*006c*/ 	.word	0x00000000
        /*0070*/ 	.short	0x0003
        /*0072*/ 	.short	0x0018
        /*0074*/ 	.byte	0x00, 0xf5, 0x21, 0x00


	//----- nvinfo : EIATTR_KPARAM_INFO
	.align		4
.L_64:
        /*0078*/ 	.byte	0x04, 0x17
        /*007a*/ 	.short	(.L_66 - .L_65)
.L_65:
        /*007c*/ 	.word	0x00000000
        /*0080*/ 	.short	0x0002
        /*0082*/ 	.short	0x0010
        /*0084*/ 	.byte	0x00, 0xf5, 0x21, 0x00


	//----- nvinfo : EIATTR_KPARAM_INFO
	.align		4
.L_66:
        /*0088*/ 	.byte	0x04, 0x17
        /*008a*/ 	.short	(.L_68 - .L_67)
.L_67:
        /*008c*/ 	.word	0x00000000
        /*0090*/ 	.short	0x0001
        /*0092*/ 	.short	0x0008
        /*0094*/ 	.byte	0x00, 0xf5, 0x21, 0x00


	//----- nvinfo : EIATTR_KPARAM_INFO
	.align		4
.L_68:
        /*0098*/ 	.byte	0x04, 0x17
        /*009a*/ 	.short	(.L_70 - .L_69)
.L_69:
        /*009c*/ 	.word	0x00000000
        /*00a0*/ 	.short	0x0000
        /*00a2*/ 	.short	0x0000
        /*00a4*/ 	.byte	0x00, 0xf5, 0x21, 0x00


	//----- nvinfo : EIATTR_SPARSE_MMA_MASK
	.align		4
.L_70:
        /*00a8*/ 	.byte	0x03, 0x50
        /*00aa*/ 	.short	0x0000


	//----- nvinfo : EIATTR_MAXREG_COUNT
	.align		4
        /*00ac*/ 	.byte	0x03, 0x1b
        /*00ae*/ 	.short	0x00ff


	//----- nvinfo : EIATTR_MERCURY_ISA_VERSION
	.align		4
        /*00b0*/ 	.byte	0x03, 0x5f
        /*00b2*/ 	.short	0x0101


	//----- nvinfo : EIATTR_VRC_CTA_INIT_COUNT
	.align		4
        /*00b4*/ 	.byte	0x02, 0x4a
	.zero		1
	.zero		1


	//----- nvinfo : EIATTR_EXIT_INSTR_OFFSETS
	.align		4
        /*00b8*/ 	.byte	0x04, 0x1c
        /*00ba*/ 	.short	(.L_72 - .L_71)


	//   ....[0]....
.L_71:
        /*00bc*/ 	.word	0x00000070


	//   ....[1]....
        /*00c0*/ 	.word	0x00000120


	//   ....[2]....
        /*00c4*/ 	.word	0x00000520


	//   ....[3]....
        /*00c8*/ 	.word	0x000006f0


	//   ....[4]....
        /*00cc*/ 	.word	0x00000830


	//   ....[5]....
        /*00d0*/ 	.word	0x00000920


	//   ....[6]....
        /*00d4*/ 	.word	0x000032a0


	//----- nvinfo : EIATTR_CRS_STACK_SIZE
	.align		4
.L_72:
        /*00d8*/ 	.byte	0x04, 0x1e
        /*00da*/ 	.short	(.L_74 - .L_73)
.L_73:
        /*00dc*/ 	.word	0x00000000


	//----- nvinfo : EIATTR_CBANK_PARAM_SIZE
	.align		4
.L_74:
        /*00e0*/ 	.byte	0x03, 0x19
        /*00e2*/ 	.short	0x0038


	//----- nvinfo : EIATTR_PARAM_CBANK
	.align		4
        /*00e4*/ 	.byte	0x04, 0x0a
        /*00e6*/ 	.short	(.L_76 - .L_75)
	.align		4
.L_75:
        /*00e8*/ 	.word	index@(.nv.constant0._Z33reproduceAndMutateKernel_AdaptivePKiPiS0_P17curandStateXORWOWiiifii)
        /*00ec*/ 	.short	0x0380
        /*00ee*/ 	.short	0x0038


	//----- nvinfo : EIATTR_SW_WAR
	.align		4
.L_76:
        /*00f0*/ 	.byte	0x04, 0x36
        /*00f2*/ 	.short	(.L_78 - .L_77)
.L_77:
        /*00f4*/ 	.word	0x00000008
.L_78:


//--------------------- .nv.info._Z24calculateDiversityKernelPKiPfii --------------------------
	.section	.nv.info._Z24calculateDiversityKernelPKiPfii,"",@"SHT_CUDA_INFO"
	.sectionflags	@""
	.align	4


	//----- nvinfo : EIATTR_CUDA_API_VERSION
	.align		4
        /*0000*/ 	.byte	0x04, 0x37
        /*0002*/ 	.short	(.L_80 - .L_79)
.L_79:
        /*0004*/ 	.word	0x00000082


	//----- nvinfo : EIATTR_KPARAM_INFO
	.align		4
.L_80:
        /*0008*/ 	.byte	0x04, 0x17
        /*000a*/ 	.short	(.L_82 - .L_81)
.L_81:
        /*000c*/ 	.word	0x00000000
        /*0010*/ 	.short	0x0003
        /*0012*/ 	.short	0x0014
        /*0014*/ 	.byte	0x00, 0xf0, 0x11, 0x00


	//----- nvinfo : EIATTR_KPARAM_INFO
	.align		4
.L_82:
        /*0018*/ 	.byte	0x04, 0x17
        /*001a*/ 	.short	(.L_84 - .L_83)
.L_83:
        /*001c*/ 	.word	0x00000000
        /*0020*/ 	.short	0x0002
        /*0022*/ 	.short	0x0010
        /*0024*/ 	.byte	0x00, 0xf0, 0x11, 0x00


	//----- nvinfo : EIATTR_KPARAM_INFO
	.align		4
.L_84:
        /*0028*/ 	.byte	0x04, 0x17
        /*002a*/ 	.short	(.L_86 - .L_85)
.L_85:
        /*002c*/ 	.word	0x00000000
        /*0030*/ 	.short	0x0001
        /*0032*/ 	.short	0x0008
        /*0034*/ 	.byte	0x00, 0xf5, 0x21, 0x00


	//----- nvinfo : EIATTR_KPARAM_INFO
	.align		4
.L_86:
        /*0038*/ 	.byte	0x04, 0x17
        /*003a*/ 	.short	(.L_88 - .L_87)
.L_87:
        /*003c*/ 	.word	0x00000000
        /*0040*/ 	.short	0x0000
        /*0042*/ 	.short	0x0000
        /*0044*/ 	.byte	0x00, 0xf5, 0x21, 0x00


	//----- nvinfo : EIATTR_SPARSE_MMA_MASK
	.align		4
.L_88:
        /*0048*/ 	.byte	0x03, 0x50
        /*004a*/ 	.short	0x0000


	//----- nvinfo : EIATTR_MAXREG_COUNT
	.align		4
        /*004c*/ 	.byte	0x03, 0x1b
        /*004e*/ 	.short	0x00ff


	//----- nvinfo : EIATTR_MERCURY_ISA_VERSION
	.align		4
        /*0050*/ 	.byte	0x03, 0x5f
        /*0052*/ 	.short	0x0101


	//----- nvinfo : EIATTR_VRC_CTA_INIT_COUNT
	.align		4
        /*0054*/ 	.byte	0x02, 0x4a
	.zero		1
	.zero		1


	//----- nvinfo : EIATTR_EXIT_INSTR_OFFSETS
	.align		4
        /*0058*/ 	.byte	0x04, 0x1c
        /*005a*/ 	.short	(.L_90 - .L_89)


	//   ....[0]....
.L_89:
        /*005c*/ 	.word	0x00000070


	//   ....[1]....
        /*0060*/ 	.word	0x00000d70


	//----- nvinfo : EIATTR_CRS_STACK_SIZE
	.align		4
.L_90:
        /*0064*/ 	.byte	0x04, 0x1e
        /*0066*/ 	.short	(.L_92 - .L_91)
.L_91:
        /*0068*/ 	.word	0x00000000


	//----- nvinfo : EIATTR_CBANK_PARAM_SIZE
	.align		4
.L_92:
        /*006c*/ 	.byte	0x03, 0x19
        /*006e*/ 	.short	0x0018


	//----- nvinfo : EIATTR_PARAM_CBANK
	.align		4
        /*0070*/ 	.byte	0x04, 0x0a
        /*0072*/ 	.short	(.L_94 - .L_93)
	.align		4
.L_93:
        /*0074*/ 	.word	index@(.nv.constant0._Z24calculateDiversityKernelPKiPfii)
        /*0078*/ 	.short	0x0380
        /*007a*/ 	.short	0x0018


	//----- nvinfo : EIATTR_SW_WAR
	.align		4
.L_94:
        /*007c*/ 	.byte	0x04, 0x36
        /*007e*/ 	.short	(.L_96 - .L_95)
.L_95:
        /*0080*/ 	.word	0x00000008
.L_96:


//--------------------- .nv.info._Z16initCurandKernelP17curandStateXORWOWyi --------------------------
	.section	.nv.info._Z16initCurandKernelP17curandStateXORWOWyi,"",@"SHT_CUDA_INFO"
	.sectionflags	@""
	.align	4


	//----- nvinfo : EIATTR_CUDA_API_VERSION
	.align		4
        /*0000*/ 	.byte	0x04, 0x37
        /*0002*/ 	.short	(.L_98 - .L_97)
.L_97:
        /*0004*/ 	.word	0x00000082


	//----- nvinfo : EIATTR_KPARAM_INFO
	.align		4
.L_98:
        /*0008*/ 	.byte	0x04, 0x17
        /*000a*/ 	.short	(.L_100 - .L_99)
.L_99:
        /*000c*/ 	.word	0x00000000
        /*0010*/ 	.short	0x0002
        /*0012*/ 	.short	0x0010
        /*0014*/ 	.byte	0x00, 0xf0, 0x11, 0x00


	//----- nvinfo : EIATTR_KPARAM_INFO
	.align		4
.L_100:
        /*0018*/ 	.byte	0x04, 0x17
        /*001a*/ 	.short	(.L_102 - .L_101)
.L_101:
        /*001c*/ 	.word	0x00000000
        /*0020*/ 	.short	0x0001
        /*0022*/ 	.short	0x0008
        /*0024*/ 	.byte	0x00, 0xf0, 0x21, 0x00


	//----- nvinfo : EIATTR_KPARAM_INFO
	.align		4
.L_102:
        /*0028*/ 	.byte	0x04, 0x17
        /*002a*/ 	.short	(.L_104 - .L_103)
.L_103:
        /*002c*/ 	.word	0x00000000
        /*0030*/ 	.short	0x0000
        /*0032*/ 	.short	0x0000
        /*0034*/ 	.byte	0x00, 0xf5, 0x21, 0x00


	//----- nvinfo : EIATTR_SPARSE_MMA_MASK
	.align		4
.L_104:
        /*0038*/ 	.byte	0x03, 0x50
        /*003a*/ 	.short	0x0000


	//----- nvinfo : EIATTR_MAXREG_COUNT
	.align		4
        /*003c*/ 	.byte	0x03, 0x1b
        /*003e*/ 	.short	0x00ff


	//----- nvinfo : EIATTR_MERCURY_ISA_VERSION
	.align		4
        /*0040*/ 	.byte	0x03, 0x5f
        /*0042*/ 	.short	0x0101


	//----- nvinfo : EIATTR_VRC_CTA_INIT_COUNT
	.align		4
        /*0044*/ 	.byte	0x02, 0x4a
	.zero		1
	.zero		1


	//----- nvinfo : EIATTR_EXIT_INSTR_OFFSETS
	.align		4
        /*0048*/ 	.byte	0x04, 0x1c
        /*004a*/ 	.short	(.L_106 - .L_105)


	//   ....[0]....
.L_105:
        /*004c*/ 	.word	0x00000070


	//   ....[1]....
        /*0050*/ 	.word	0x00000f00


	//----- nvinfo : EIATTR_CRS_STACK_SIZE
	.align		4
.L_106:
        /*0054*/ 	.byte	0x04, 0x1e
        /*0056*/ 	.short	(.L_108 - .L_107)
.L_107:
        /*0058*/ 	.word	0x00000000


	//----- nvinfo : EIATTR_CBANK_PARAM_SIZE
	.align		4
.L_108:
        /*005c*/ 	.byte	0x03, 0x19
        /*005e*/ 	.short	0x0014


	//----- nvinfo : EIATTR_PARAM_CBANK
	.align		4
        /*0060*/ 	.byte	0x04, 0x0a
        /*0062*/ 	.short	(.L_110 - .L_109)
	.align		4
.L_109:
        /*0064*/ 	.word	index@(.nv.constant0._Z16initCurandKernelP17curandStateXORWOWyi)
        /*0068*/ 	.short	0x0380
        /*006a*/ 	.short	0x0014


	//----- nvinfo : EIATTR_SW_WAR
	.align		4
.L_110:
        /*006c*/ 	.byte	0x04, 0x36
        /*006e*/ 	.short	(.L_112 - .L_111)
.L_111:
        /*0070*/ 	.word	0x00000008
.L_112:


//--------------------- .nv.info._Z34evaluatePopulationKernel_OptimizedPKiS0_PKfPmiiS3_ --------------------------
	.section	.nv.info._Z34evaluatePopulationKernel_OptimizedPKiS0_PKfPmiiS3_,"",@"SHT_CUDA_INFO"
	.sectionflags	@""
	.align	4


	//----- nvinfo : EIATTR_CUDA_API_VERSION
	.align		4
        /*0000*/ 	.byte	0x04, 0x37
        /*0002*/ 	.short	(.L_114 - .L_113)
.L_113:
        /*0004*/ 	.word	0x00000082


	//----- nvinfo : EIATTR_KPARAM_INFO
	.align		4
.L_114:
        /*0008*/ 	.byte	0x04, 0x17
        /*000a*/ 	.short	(.L_116 - .L_115)
.L_115:
        /*000c*/ 	.word	0x00000000
        /*0010*/ 	.short	0x0006
        /*0012*/ 	.short	0x0028
        /*0014*/ 	.byte	0x00, 0xf5, 0x21, 0x00


	//----- nvinfo : EIATTR_KPARAM_INFO
	.align		4
.L_116:
        /*0018*/ 	.byte	0x04, 0x17
        /*001a*/ 	.short	(.L_118 - .L_117)
.L_117:
        /*001c*/ 	.word	0x00000000
        /*0020*/ 	.short	0x0005
        /*0022*/ 	.short	0x0024
        /*0024*/ 	.byte	0x00, 0xf0, 0x11, 0x00


	//----- nvinfo : EIATTR_KPARAM_INFO
	.align		4
.L_118:
        /*0028*/ 	.byte	0x04, 0x17
        /*002a*/ 	.short	(.L_120 - .L_119)
.L_119:
        /*002c*/ 	.word	0x00000000
        /*0030*/ 	.short	0x0004
        /*0032*/ 	.short	0x0020
        /*0034*/ 	.byte	0x00, 0xf0, 0x11, 0x00


	//----- nvinfo : EIATTR_KPARAM_INFO
	.align		4
.L_120:
        /*0038*/ 	.byte	0x04, 0x17
        /*003a*/ 	.short	(.L_122 - .L_121)
.L_121:
        /*003c*/ 	.word	0x00000000
        /*0040*/ 	.short	0x0003
        /*0042*/ 	.short	0x0018
        /*0044*/ 	.byte	0x00, 0xf5, 0x21, 0x00


	//----- nvinfo : EIATTR_KPARAM_INFO
	.align		4
.L_122:
        /*0048*/ 	.byte	0x04, 0x17
        /*004a*/ 	.short	(.L_124 - .L_123)
.L_123:
        /*004c*/ 	.word	0x00000000
        /*0050*/ 	.short	0x0002
        /*0052*/ 	.short	0x0010
        /*0054*/ 	.byte	0x00, 0xf5, 0x21, 0x00


	//----- nvinfo : EIATTR_KPARAM_INFO
	.align		4
.L_124:
        /*0058*/ 	.byte	0x04, 0x17
        /*005a*/ 	.short	(.L_126 - .L_125)
.L_125:
        /*005c*/ 	.word	0x00000000
        /*0060*/ 	.short	0x0001
        /*0062*/ 	.short	0x0008
        /*0064*/ 	.byte	0x00, 0xf5, 0x21, 0x00


	//----- nvinfo : EIATTR_KPARAM_INFO
	.align		4
.L_126:
        /*0068*/ 	.byte	0x04, 0x17
        /*006a*/ 	.short	(.L_128 - .L_127)
.L_127:
        /*006c*/ 	.word	0x00000000
        /*0070*/ 	.short	0x0000
        /*0072*/ 	.short	0x0000
        /*0074*/ 	.byte	0x00, 0xf5, 0x21, 0x00


	//----- nvinfo : EIATTR_SPARSE_MMA_MASK
	.align		4
.L_128:
        /*0078*/ 	.byte	0x03, 0x50
        /*007a*/ 	.short	0x0000


	//----- nvinfo : EIATTR_MAXREG_COUNT
	.align		4
        /*007c*/ 	.byte	0x03, 0x1b
        /*007e*/ 	.short	0x00ff


	//----- nvinfo : EIATTR_MERCURY_ISA_VERSION
	.align		4
        /*0080*/ 	.byte	0x03, 0x5f
        /*0082*/ 	.short	0x0101


	//----- nvinfo : EIATTR_VRC_CTA_INIT_COUNT
	.align		4
        /*0084*/ 	.byte	0x02, 0x4a
	.zero		1
	.zero		1


	//----- nvinfo : EIATTR_EXIT_INSTR_OFFSETS
	.align		4
        /*0088*/ 	.byte	0x04, 0x1c
        /*008a*/ 	.short	(.L_130 - .L_129)


	//   ....[0]....
.L_129:
        /*008c*/ 	.word	0x000000b0


	//   ....[1]....
        /*0090*/ 	.word	0x00004cc0


	//   ....[2]....
        /*0094*/ 	.word	0x00023fc0


	//----- nvinfo : EIATTR_CRS_STACK_SIZE
	.align		4
.L_130:
        /*0098*/ 	.byte	0x04, 0x1e
        /*009a*/ 	.short	(.L_132 - .L_131)
.L_131:
        /*009c*/ 	.word	0x00000000


	//----- nvinfo : EIATTR_CBANK_PARAM_SIZE
	.align		4
.L_132:
        /*00a0*/ 	.byte	0x03, 0x19
        /*00a2*/ 	.short	0x0030


	//----- nvinfo : EIATTR_PARAM_CBANK
	.align		4
        /*00a4*/ 	.byte	0x04, 0x0a
        /*00a6*/ 	.short	(.L_134 - .L_133)
	.align		4
.L_133:
        /*00a8*/ 	.word	index@(.nv.constant0._Z34evaluatePopulationKernel_OptimizedPKiS0_PKfPmiiS3_)
        /*00ac*/ 	.short	0x0380
        /*00ae*/ 	.short	0x0030


	//----- nvinfo : EIATTR_SW_WAR
	.align		4
.L_134:
        /*00b0*/ 	.byte	0x04, 0x36
        /*00b2*/ 	.short	(.L_136 - .L_135)
.L_135:
        /*00b4*/ 	.word	0x00000008
.L_136:


//--------------------- .nv.info._Z21finalizeResultsKernelPKmPdi --------------------------
	.section	.nv.info._Z21finalizeResultsKernelPKmPdi,"",@"SHT_CUDA_INFO"
	.sectionflags	@""
	.align	4


	//----- nvinfo : EIATTR_CUDA_API_VERSION
	.align		4
        /*0000*/ 	.byte	0x04, 0x37
        /*0002*/ 	.short	(.L_138 - .L_137)
.L_137:
        /*0004*/ 	.word	0x00000082


	//----- nvinfo : EIATTR_KPARAM_INFO
	.align		4
.L_138:
        /*0008*/ 	.byte	0x04, 0x17
        /*000a*/ 	.short	(.L_140 - .L_139)
.L_139:
        /*000c*/ 	.word	0x00000000
        /*0010*/ 	.short	0x0002
        /*0012*/ 	.short	0x0010
        /*0014*/ 	.byte	0x00, 0xf0, 0x11, 0x00


	//----- nvinfo : EIATTR_KPARAM_INFO
	.align		4
.L_140:
        /*0018*/ 	.byte	0x04, 0x17
        /*001a*/ 	.short	(.L_142 - .L_141)
.L_141:
        /*001c*/ 	.word	0x00000000
        /*0020*/ 	.short	0x0001
        /*0022*/ 	.short	0x0008
        /*0024*/ 	.byte	0x00, 0xf5, 0x21, 0x00


	//----- nvinfo : EIATTR_KPARAM_INFO
	.align		4
.L_142:
        /*0028*/ 	.byte	0x04, 0x17
        /*002a*/ 	.short	(.L_144 - .L_143)
.L_143:
        /*002c*/ 	.word	0x00000000
        /*0030*/ 	.short	0x0000
        /*0032*/ 	.short	0x0000
        /*0034*/ 	.byte	0x00, 0xf5, 0x21, 0x00


	//----- nvinfo : EIATTR_SPARSE_MMA_MASK
	.align		4
.L_144:
        /*0038*/ 	.byte	0x03, 0x50
        /*003a*/ 	.short	0x0000


	//----- nvinfo : EIATTR_MAXREG_COUNT
	.align		4
        /*003c*/ 	.byte	0x03, 0x1b
        /*003e*/ 	.short	0x00ff


	//----- nvinfo : EIATTR_MERCURY_ISA_VERSION
	.align		4
        /*0040*/ 	.byte	0x03, 0x5f
        /*0042*/ 	.short	0x0101


	//----- nvinfo : EIATTR_VRC_CTA_INIT_COUNT
	.align		4
        /*0044*/ 	.byte	0x02, 0x4a
	.zero		1
	.zero		1


	//----- nvinfo : EIATTR_EXIT_INSTR_OFFSETS
	.align		4
        /*0048*/ 	.byte	0x04, 0x1c
        /*004a*/ 	.short	(.L_146 - .L_145)


	//   ....[0]....
.L_145:
        /*004c*/ 	.word	0x00000070


	//   ....[1]....
        /*0050*/ 	.word	0x00000240


	//----- nvinfo : EIATTR_CRS_STACK_SIZE
	.align		4
.L_146:
        /*0054*/ 	.byte	0x04, 0x1e
        /*0056*/ 	.short	(.L_148 - .L_147)
.L_147:
        /*0058*/ 	.word	0x00000000


	//----- nvinfo : EIATTR_CBANK_PARAM_SIZE
	.align		4
.L_148:
        /*005c*/ 	.byte	0x03, 0x19
        /*005e*/ 	.short	0x0014


	//----- nvinfo : EIATTR_PARAM_CBANK
	.align		4
        /*0060*/ 	.byte	0x04, 0x0a
        /*0062*/ 	.short	(.L_150 - .L_149)
	.align		4
.L_149:
        /*0064*/ 	.word	index@(.nv.constant0._Z21finalizeResultsKernelPKmPdi)
        /*0068*/ 	.short	0x0380
        /*006a*/ 	.short	0x0014


	//----- nvinfo : EIATTR_SW_WAR
	.align		4
.L_150:
        /*006c*/ 	.byte	0x04, 0x36
        /*006e*/ 	.short	(.L_152 - .L_151)
.L_151:
        /*0070*/ 	.word	0x00000008
.L_152:


//--------------------- .nv.callgraph             --------------------------
	.section	.nv.callgraph,"",@"SHT_CUDA_CALLGRAPH"
	.align	4
	.sectionentsize	8
	.align		4
        /*0000*/ 	.word	0x00000000
	.align		4
        /*0004*/ 	.word	0xffffffff
	.align		4
        /*0008*/ 	.word	0x00000000
	.align		4
        /*000c*/ 	.word	0xfffffffe
	.align		4
        /*0010*/ 	.word	0x00000000
	.align		4
        /*0014*/ 	.word	0xfffffffd
	.align		4
        /*0018*/ 	.word	0x00000000
	.align		4
        /*001c*/ 	.word	0xfffffffc


//--------------------- .nv.constant4             --------------------------
	.section	.nv.constant4,"a",@progbits
	.align	8
	.align		8
.nv.constant4:
        /*0000*/ 	.dword	precalc_xorwow_matrix
	.align		8
        /*0008*/ 	.dword	precalc_xorwow_offset_matrix
	.align		8
        /*0010*/ 	.dword	mrg32k3aM1
	.align		8
        /*0018*/ 	.dword	mrg32k3aM2
	.align		8
        /*0020*/ 	.dword	mrg32k3aM1SubSeq
	.align		8
        /*0028*/ 	.dword	mrg32k3aM2SubSeq
	.align		8
        /*0030*/ 	.dword	mrg32k3aM1Seq
	.align		8
        /*0038*/ 	.dword	mrg32k3aM2Seq


//--------------------- .nv.constant3             --------------------------
	.section	.nv.constant3,"a",@progbits
	.align	8
.nv.constant3:
	.type		__cr_lgamma_table,@object
	.size		__cr_lgamma_table,(.L_8 - __cr_lgamma_table)
__cr_lgamma_table:
        /*0000*/ 	.byte	0x00, 0x00, 0x00, 0x00, 0x00, 0x00, 0x00, 0x00, 0x00, 0x00, 0x00, 0x00, 0x00, 0x00, 0x00, 0x00
        /*0010*/ 	.byte	0xef, 0x39, 0xfa, 0xfe, 0x42, 0x2e, 0xe6, 0x3f, 0x02, 0x20, 0x2a, 0xfa, 0x0b, 0xab, 0xfc, 0x3f
        /*0020*/ 	.byte	0xf9, 0x2c, 0x92, 0x7c, 0xa7, 0x6c, 0x09, 0x40, 0xc9, 0x79, 0x44, 0x3c, 0x64, 0x26, 0x13, 0x40
        /*0030*/ 	.byte	0xca, 0x01, 0xcf, 0x3a, 0x27, 0x51, 0x1a, 0x40, 0x30, 0xcc, 0x2d, 0xf3, 0xe1, 0x0c, 0x21, 0x40
        /*0040*/ 	.byte	0x0d, 0xb7, 0xfc, 0x82, 0x8e, 0x35, 0x25, 0x40
.L_8:


//--------------------- .text._Z33reproduceAndMutateKernel_AdaptivePKiPiS0_P17curandStateXORWOWiiifii --------------------------
	.section	.text._Z33reproduceAndMutateKernel_AdaptivePKiPiS0_P17curandStateXORWOWiiifii,"ax",@progbits
	.align	128
        .global         _Z33reproduceAndMutateKernel_AdaptivePKiPiS0_P17curandStateXORWOWiiifii
        .type           _Z33reproduceAndMutateKernel_AdaptivePKiPiS0_P17curandStateXORWOWiiifii,@function
        .size           _Z33reproduceAndMutateKernel_AdaptivePKiPiS0_P17curandStateXORWOWiiifii,(.L_x_657 - _Z33reproduceAndMutateKernel_AdaptivePKiPiS0_P17curandStateXORWOWiiifii)
        .other          _Z33reproduceAndMutateKernel_AdaptivePKiPiS0_P17curandStateXORWOWiiifii,@"STO_CUDA_ENTRY STV_DEFAULT"
_Z33reproduceAndMutateKernel_AdaptivePKiPiS0_P17curandStateXORWOWiiifii:
.text._Z33reproduceAndMutateKernel_AdaptivePKiPiS0_P17curandStateXORWOWiiifii:
[----:B------:R-:W-:Y:S01]  /*0000*/  LDC R1, c[0x0][0x37c] ;  /* 0x0000df00ff017b82 */ /* 0x000fe20000000800 */
[----:B------:R-:W0:Y:S07]  /*0010*/  S2R R3, SR_TID.X ;  /* 0x0000000000037919 */ /* 0x000e2e0000002100 */
[----:B------:R-:W0:Y:S01]  /*0020*/  S2UR UR4, SR_CTAID.X ;  /* 0x00000000000479c3 */ /* 0x000e220000002500 */
[----:B------:R-:W1:Y:S07]  /*0030*/  LDCU UR5, c[0x0][0x3a0] ;  /* 0x00007400ff0577ac */ /* 0x000e6e0008000800 */
[----:B------:R-:W0:Y:S02]  /*0040*/  LDC R0, c[0x0][0x360] ;  /* 0x0000d800ff007b82 */ /* 0x000e240000000800 */
[----:B0-----:R-:W-:-:S05]  /*0050*/  IMAD R0, R0, UR4, R3 ;  /* 0x0000000400007c24 */ /* 0x001fca000f8e0203 */
[----:B-1----:R-:W-:-:S13]  /*0060*/  ISETP.GE.AND P0, PT, R0, UR5, PT ;  /* 0x0000000500007c0c */ /* 0x002fda000bf06270 */
[----:B------:R-:W-:Y:S05]  /*0070*/  @P0 EXIT ;  /* 0x000000000000094d */ /* 0x000fea0003800000 */
[----:B------:R-:W0:Y:S01]  /*0080*/  LDCU UR14, c[0x0][0x3a8] ;  /* 0x00007500ff0e77ac */ /* 0x000e220008000800 */
[----:B------:R-:W1:Y:S01]  /*0090*/  LDCU.64 UR12, c[0x0][0x358] ;  /* 0x00006b00ff0c77ac */ /* 0x000e620008000a00 */
[----:B------:R-:W2:Y:S01]  /*00a0*/  LDCU UR16, c[0x0][0x3b0] ;  /* 0x00007600ff1077ac */ /* 0x000ea20008000800 */
[----:B------:R-:W3:Y:S01]  /*00b0*/  LDCU UR15, c[0x0][0x3ac] ;  /* 0x00007580ff0f77ac */ /* 0x000ee20008000800 */
[----:B0-----:R-:W-:-:S04]  /*00c0*/  ULEA.HI UR4, UR14, UR14, URZ, 0x1 ;  /* 0x0000000e0e047291 */ /* 0x001fc8000f8f08ff */
[----:B------:R-:W-:-:S06]  /*00d0*/  USHF.R.S32.HI UR4, URZ, 0x1, UR4 ;  /* 0x00000001ff047899 */ /* 0x000fcc0008011404 */
[----:B------:R-:W-:-:S13]  /*00e0*/  ISETP.GE.AND P0, PT, R0, UR4, PT ;  /* 0x0000000400007c0c */ /* 0x000fda000bf06270 */
[----:B-123--:R-:W-:Y:S05]  /*00f0*/  @P0 BRA `(.L_x_0) ;  /* 0x00000008000c0947 */ /* 0x00efea0003800000 */
[----:B------:R-:W0:Y:S02]  /*0100*/  LDC R7, c[0x0][0x3a4] ;  /* 0x0000e900ff077b82 */ /* 0x000e240000000800 */
[----:B0-----:R-:W-:-:S13]  /*0110*/  ISETP.GE.AND P0, PT, R7, 0x1, PT ;  /* 0x000000010700780c */ /* 0x001fda0003f06270 */
[----:B------:R-:W-:Y:S05]  /*0120*/  @!P0 EXIT ;  /* 0x000000000000894d */ /* 0x000fea0003800000 */
[----:B------:R-:W0:Y:S02]  /*0130*/  LDC.64 R4, c[0x0][0x390] ;  /* 0x0000e400ff047b82 */ /* 0x000e240000000a00 */
[----:B0-----:R-:W-:-:S05]  /*0140*/  IMAD.WIDE R4, R0, 0x4, R4 ;  /* 0x0000000400047825 */ /* 0x001fca00078e0204 */
[----:B------:R-:W2:Y:S01]  /*0150*/  LDG.E.CONSTANT R2, desc[UR12][R4.64] ;  /* 0x0000000c04027981 */ /* 0x000ea2000c1e9900 */
[C---:B------:R-:W-:Y:S01]  /*0160*/  VIADD R3, R7.reuse, 0xffffffff ;  /* 0xffffffff07037836 */ /* 0x040fe20000000000 */
[----:B------:R-:W-:Y:S01]  /*0170*/  LOP3.LUT R8, R7, 0xf, RZ, 0xc0, !PT ;  /* 0x0000000f07087812 */ /* 0x000fe200078ec0ff */
[----:B------:R-:W-:-:S03]  /*0180*/  IMAD R0, R0, R7, RZ ;  /* 0x0000000700007224 */ /* 0x000fc600078e02ff */
[----:B------:R-:W-:Y:S01]  /*0190*/  ISETP.GE.U32.AND P0, PT, R3, 0xf, PT ;  /* 0x0000000f0300780c */ /* 0x000fe20003f06070 */
[----:B------:R-:W-:Y:S01]  /*01a0*/  IMAD.MOV.U32 R3, RZ, RZ, RZ ;  /* 0x000000ffff037224 */ /* 0x000fe200078e00ff */
[----:B------:R-:W-:Y:S01]  /*01b0*/  ISETP.NE.AND P1, PT, R8, RZ, PT ;  /* 0x000000ff0800720c */ /* 0x000fe20003f25270 */
[----:B--2---:R-:W-:-:S10]  /*01c0*/  IMAD R2, R2, R7, RZ ;  /* 0x0000000702027224 */ /* 0x004fd400078e02ff */
[----:B------:R-:W-:Y:S05]  /*01d0*/  @!P0 BRA `(.L_x_1) ;  /* 0x0000000000d08947 */ /* 0x000fea0003800000 */
[----:B------:R-:W0:Y:S01]  /*01e0*/  LDCU.128 UR8, c[0x0][0x380] ;  /* 0x00007000ff0877ac */ /* 0x000e220008000c00 */
[----:B------:R-:W-:Y:S01]  /*01f0*/  LOP3.LUT R3, R7, 0x7ffffff0, RZ, 0xc0, !PT ;  /* 0x7ffffff007037812 */ /* 0x000fe200078ec0ff */
[----:B------:R-:W-:Y:S02]  /*0200*/  IMAD.MOV.U32 R11, RZ, RZ, R0 ;  /* 0x000000ffff0b7224 */ /* 0x000fe400078e0000 */
[----:B------:R-:W-:Y:S02]  /*0210*/  IMAD.MOV.U32 R9, RZ, RZ, R2 ;  /* 0x000000ffff097224 */ /* 0x000fe400078e0002 */
[----:B------:R-:W-:Y:S01]  /*0220*/  IMAD.MOV R10, RZ, RZ, -R3 ;  /* 0x000000ffff0a7224 */ /* 0x000fe200078e0a03 */
[----:B0-----:R-:W-:Y:S02]  /*0230*/  UIADD3 UR6, UP0, UPT, UR8, 0x20, URZ ;  /* 0x0000002008067890 */ /* 0x001fe4000ff1e0ff */
[----:B------:R-:W-:Y:S02]  /*0240*/  UIADD3 UR4, UP1, UPT, UR10, 0x20, URZ ;  /* 0x000000200a047890 */ /* 0x000fe4000ff3e0ff */
[----:B------:R-:W-:-:S02]  /*0250*/  UIADD3.X UR7, UPT, UPT, URZ, UR9, URZ, UP0, !UPT ;  /* 0x00000009ff077290 */ /* 0x000fc400087fe4ff */
[----:B------:R-:W-:-:S12]  /*0260*/  UIADD3.X UR5, UPT, UPT, URZ, UR11, URZ, UP1, !UPT ;  /* 0x0000000bff057290 */ /* 0x000fd80008ffe4ff */
.L_x_2:
[----:B------:R-:W-:Y:S02]  /*0270*/  IMAD.U32 R4, RZ, RZ, UR6 ;  /* 0x00000006ff047e24 */ /* 0x000fe4000f8e00ff */
[----:B------:R-:W-:Y:S02]  /*0280*/  IMAD.U32 R5, RZ, RZ, UR7 ;  /* 0x00000007ff057e24 */ /* 0x000fe4000f8e00ff */
[----:B------:R-:W-:-:S05]  /*0290*/  IMAD.WIDE R4, R9, 0x4, R4 ;  /* 0x0000000409047825 */ /* 0x000fca00078e0204 */
[----:B0-----:R-:W2:Y:S04]  /*02a0*/  LDG.E.CONSTANT R13, desc[UR12][R4.64+-0x20] ;  /* 0xffffe00c040d7981 */ /* 0x001ea8000c1e9900 */
[----:B------:R-:W3:Y:S04]  /*02b0*/  LDG.E.CONSTANT R15, desc[UR12][R4.64+-0x1c] ;  /* 0xffffe40c040f7981 */ /* 0x000ee8000c1e9900 */
[----:B------:R-:W4:Y:S04]  /*02c0*/  LDG.E.CONSTANT R17, desc[UR12][R4.64+-0x18] ;  /* 0xffffe80c04117981 */ /* 0x000f28000c1e9900 */
[----:B------:R-:W5:Y:S04]  /*02d0*/  LDG.E.CONSTANT R19, desc[UR12][R4.64+-0x14] ;  /* 0xffffec0c04137981 */ /* 0x000f68000c1e9900 */
        /* <DEDUP_REMOVED lines=11> */
[----:B------:R-:W5:Y:S01]  /*0390*/  LDG.E.CONSTANT R24, desc[UR12][R4.64+0x1c] ;  /* 0x00001c0c04187981 */ /* 0x000f62000c1e9900 */
[----:B------:R-:W-:-:S02]  /*03a0*/  IMAD.U32 R6, RZ, RZ, UR4 ;  /* 0x00000004ff067e24 */ /* 0x000fc4000f8e00ff */
[----:B------:R-:W-:Y:S02]  /*03b0*/  IMAD.U32 R7, RZ, RZ, UR5 ;  /* 0x00000005ff077e24 */ /* 0x000fe4000f8e00ff */
[----:B------:R-:W-:Y:S02]  /*03c0*/  VIADD R10, R10, 0x10 ;  /* 0x000000100a0a7836 */ /* 0x000fe40000000000 */
[C---:B------:R-:W-:Y:S01]  /*03d0*/  IMAD.WIDE R6, R11.reuse, 0x4, R6 ;  /* 0x000000040b067825 */ /* 0x040fe200078e0206 */
[----:B------:R-:W-:Y:S02]  /*03e0*/  IADD3 R11, PT, PT, R11, 0x10, RZ ;  /* 0x000000100b0b7810 */ /* 0x000fe40007ffe0ff */
[----:B------:R-:W-:Y:S01]  /*03f0*/  ISETP.NE.AND P0, PT, R10, RZ, PT ;  /* 0x000000ff0a00720c */ /* 0x000fe20003f05270 */
[----:B------:R-:W-:Y:S01]  /*0400*/  VIADD R9, R9, 0x10 ;  /* 0x0000001009097836 */ /* 0x000fe20000000000 */
[----:B--2---:R0:W-:Y:S04]  /*0410*/  STG.E desc[UR12][R6.64+-0x20], R13 ;  /* 0xffffe00d06007986 */ /* 0x0041e8000c10190c */
[----:B---3--:R0:W-:Y:S04]  /*0420*/  STG.E desc[UR12][R6.64+-0x1c], R15 ;  /* 0xffffe40f06007986 */ /* 0x0081e8000c10190c */
[----:B----4-:R0:W-:Y:S04]  /*0430*/  STG.E desc[UR12][R6.64+-0x18], R17 ;  /* 0xffffe81106007986 */ /* 0x0101e8000c10190c */
[----:B-----5:R0:W-:Y:S04]  /*0440*/  STG.E desc[UR12][R6.64+-0x14], R19 ;  /* 0xffffec1306007986 */ /* 0x0201e8000c10190c */
[----:B------:R0:W-:Y:S04]  /*0450*/  STG.E desc[UR12][R6.64+-0x10], R21 ;  /* 0xfffff01506007986 */ /* 0x0001e8000c10190c */
        /* <DEDUP_REMOVED lines=10> */
[----:B------:R0:W-:Y:S01]  /*0500*/  STG.E desc[UR12][R6.64+0x1c], R24 ;  /* 0x00001c1806007986 */ /* 0x0001e2000c10190c */
[----:B------:R-:W-:Y:S05]  /*0510*/  @P0 BRA `(.L_x_2) ;  /* 0xfffffffc00540947 */ /* 0x000fea000383ffff */
.L_x_1:
[----:B------:R-:W-:Y:S05]  /*0520*/  @!P1 EXIT ;  /* 0x000000000000994d */ /* 0x000fea0003800000 */
[----:B------:R-:W1:Y:S01]  /*0530*/  LDCU UR4, c[0x0][0x3a4] ;  /* 0x00007480ff0477ac */ /* 0x000e620008000800 */
[----:B------:R-:W-:Y:S01]  /*0540*/  ISETP.GE.U32.AND P0, PT, R8, 0x8, PT ;  /* 0x000000080800780c */ /* 0x000fe20003f06070 */
[----:B-1----:R-:W-:-:S06]  /*0550*/  ULOP3.LUT UR5, UR4, 0x7, URZ, 0xc0, !UPT ;  /* 0x0000000704057892 */ /* 0x002fcc000f8ec0ff */
[----:B------:R-:W-:-:S06]  /*0560*/  ISETP.NE.AND P1, PT, RZ, UR5, PT ;  /* 0x00000005ff007c0c */ /* 0x000fcc000bf25270 */
[----:B------:R-:W-:Y:S07]  /*0570*/  @!P0 BRA `(.L_x_3) ;  /* 0x00000000005c8947 */ /* 0x000fee0003800000 */
[----:B------:R-:W1:Y:S01]  /*0580*/  LDC.64 R4, c[0x0][0x380] ;  /* 0x0000e000ff047b82 */ /* 0x000e620000000a00 */
[----:B0-----:R-:W-:-:S04]  /*0590*/  IMAD.IADD R7, R2, 0x1, R3 ;  /* 0x0000000102077824 */ /* 0x001fc800078e0203 */
[----:B-1----:R-:W-:-:S03]  /*05a0*/  IMAD.WIDE R4, R7, 0x4, R4 ;  /* 0x0000000407047825 */ /* 0x002fc600078e0204 */
[----:B------:R-:W0:Y:S02]  /*05b0*/  LDC.64 R6, c[0x0][0x388] ;  /* 0x0000e200ff067b82 */ /* 0x000e240000000a00 */
[----:B------:R-:W2:Y:S04]  /*05c0*/  LDG.E.CONSTANT R9, desc[UR12][R4.64] ;  /* 0x0000000c04097981 */ /* 0x000ea8000c1e9900 */
[----:B------:R-:W3:Y:S04]  /*05d0*/  LDG.E.CONSTANT R13, desc[UR12][R4.64+0x4] ;  /* 0x0000040c040d7981 */ /* 0x000ee8000c1e9900 */
[----:B------:R-:W4:Y:S04]  /*05e0*/  LDG.E.CONSTANT R15, desc[UR12][R4.64+0x8] ;  /* 0x0000080c040f7981 */ /* 0x000f28000c1e9900 */
[----:B------:R-:W5:Y:S04]  /*05f0*/  LDG.E.CONSTANT R17, desc[UR12][R4.64+0xc] ;  /* 0x00000c0c04117981 */ /* 0x000f68000c1e9900 */
[----:B------:R-:W5:Y:S04]  /*0600*/  LDG.E.CONSTANT R19, desc[UR12][R4.64+0x10] ;  /* 0x0000100c04137981 */ /* 0x000f68000c1e9900 */
[----:B------:R-:W5:Y:S04]  /*0610*/  LDG.E.CONSTANT R21, desc[UR12][R4.64+0x14] ;  /* 0x0000140c04157981 */ /* 0x000f68000c1e9900 */
[----:B------:R-:W5:Y:S04]  /*0620*/  LDG.E.CONSTANT R23, desc[UR12][R4.64+0x18] ;  /* 0x0000180c04177981 */ /* 0x000f68000c1e9900 */
[----:B------:R-:W5:Y:S01]  /*0630*/  LDG.E.CONSTANT R25, desc[UR12][R4.64+0x1c] ;  /* 0x00001c0c04197981 */ /* 0x000f62000c1e9900 */
[----:B------:R-:W-:-:S02]  /*0640*/  IMAD.IADD R11, R0, 0x1, R3 ;  /* 0x00000001000b7824 */ /* 0x000fc400078e0203 */
[----:B------:R-:W-:Y:S02]  /*0650*/  VIADD R3, R3, 0x8 ;  /* 0x0000000803037836 */ /* 0x000fe40000000000 */
[----:B0-----:R-:W-:-:S05]  /*0660*/  IMAD.WIDE R6, R11, 0x4, R6 ;  /* 0x000000040b067825 */ /* 0x001fca00078e0206 */
[----:B--2---:R1:W-:Y:S04]  /*0670*/  STG.E desc[UR12][R6.64], R9 ;  /* 0x0000000906007986 */ /* 0x0043e8000c10190c */
[----:B---3--:R1:W-:Y:S04]  /*0680*/  STG.E desc[UR12][R6.64+0x4], R13 ;  /* 0x0000040d06007986 */ /* 0x0083e8000c10190c */
[----:B----4-:R1:W-:Y:S04]  /*0690*/  STG.E desc[UR12][R6.64+0x8], R15 ;  /* 0x0000080f06007986 */ /* 0x0103e8000c10190c */
[----:B-----5:R1:W-:Y:S04]  /*06a0*/  STG.E desc[UR12][R6.64+0xc], R17 ;  /* 0x00000c1106007986 */ /* 0x0203e8000c10190c */
[----:B------:R1:W-:Y:S04]  /*06b0*/  STG.E desc[UR12][R6.64+0x10], R19 ;  /* 0x0000101306007986 */ /* 0x0003e8000c10190c */
[----:B------:R1:W-:Y:S04]  /*06c0*/  STG.E desc[UR12][R6.64+0x14], R21 ;  /* 0x0000141506007986 */ /* 0x0003e8000c10190c */
[----:B------:R1:W-:Y:S04]  /*06d0*/  STG.E desc[UR12][R6.64+0x18], R23 ;  /* 0x0000181706007986 */ /* 0x0003e8000c10190c */
[----:B------:R1:W-:Y:S02]  /*06e0*/  STG.E desc[UR12][R6.64+0x1c], R25 ;  /* 0x00001c1906007986 */ /* 0x0003e4000c10190c */
.L_x_3:
[----:B------:R-:W-:Y:S05]  /*06f0*/  @!P1 EXIT ;  /* 0x000000000000994d */ /* 0x000fea0003800000 */
[----:B------:R-:W-:Y:S02]  /*0700*/  UISETP.GE.U32.AND UP0, UPT, UR5, 0x4, UPT ;  /* 0x000000040500788c */ /* 0x000fe4000bf06070 */
[----:B------:R-:W-:-:S06]  /*0710*/  ULOP3.LUT UR4, UR4, 0x3, URZ, 0xc0, !UPT ;  /* 0x0000000304047892 */ /* 0x000fcc000f8ec0ff */
[----:B------:R-:W-:Y:S01]  /*0720*/  ISETP.NE.AND P0, PT, RZ, UR4, PT ;  /* 0x00000004ff007c0c */ /* 0x000fe2000bf05270 */
[----:B------:R-:W-:-:S12]  /*0730*/  BRA.U !UP0, `(.L_x_4) ;  /* 0x00000001083c7547 */ /* 0x000fd8000b800000 */
[----:B------:R-:W2:Y:S01]  /*0740*/  LDC.64 R4, c[0x0][0x380] ;  /* 0x0000e000ff047b82 */ /* 0x000ea20000000a00 */
[----:B01----:R-:W-:-:S04]  /*0750*/  IMAD.IADD R7, R2, 0x1, R3 ;  /* 0x0000000102077824 */ /* 0x003fc800078e0203 */
[----:B--2---:R-:W-:-:S03]  /*0760*/  IMAD.WIDE R4, R7, 0x4, R4 ;  /* 0x0000000407047825 */ /* 0x004fc600078e0204 */
[----:B------:R-:W0:Y:S02]  /*0770*/  LDC.64 R6, c[0x0][0x388] ;  /* 0x0000e200ff067b82 */ /* 0x000e240000000a00 */
[----:B------:R-:W2:Y:S04]  /*0780*/  LDG.E.CONSTANT R9, desc[UR12][R4.64] ;  /* 0x0000000c04097981 */ /* 0x000ea8000c1e9900 */
[----:B------:R-:W3:Y:S04]  /*0790*/  LDG.E.CONSTANT R13, desc[UR12][R4.64+0x4] ;  /* 0x0000040c040d7981 */ /* 0x000ee8000c1e9900 */
[----:B------:R-:W4:Y:S04]  /*07a0*/  LDG.E.CONSTANT R15, desc[UR12][R4.64+0x8] ;  /* 0x0000080c040f7981 */ /* 0x000f28000c1e9900 */
[----:B------:R-:W5:Y:S01]  /*07b0*/  LDG.E.CONSTANT R17, desc[UR12][R4.64+0xc] ;  /* 0x00000c0c04117981 */ /* 0x000f62000c1e9900 */
[----:B------:R-:W-:-:S02]  /*07c0*/  IMAD.IADD R11, R0, 0x1, R3 ;  /* 0x00000001000b7824 */ /* 0x000fc400078e0203 */
[----:B------:R-:W-:Y:S02]  /*07d0*/  VIADD R3, R3, 0x4 ;  /* 0x0000000403037836 */ /* 0x000fe40000000000 */
[----:B0-----:R-:W-:-:S05]  /*07e0*/  IMAD.WIDE R6, R11, 0x4, R6 ;  /* 0x000000040b067825 */ /* 0x001fca00078e0206 */
[----:B--2---:R2:W-:Y:S04]  /*07f0*/  STG.E desc[UR12][R6.64], R9 ;  /* 0x0000000906007986 */ /* 0x0045e8000c10190c */
[----:B---3--:R2:W-:Y:S04]  /*0800*/  STG.E desc[UR12][R6.64+0x4], R13 ;  /* 0x0000040d06007986 */ /* 0x0085e8000c10190c */
[----:B----4-:R2:W-:Y:S04]  /*0810*/  STG.E desc[UR12][R6.64+0x8], R15 ;  /* 0x0000080f06007986 */ /* 0x0105e8000c10190c */
[----:B-----5:R2:W-:Y:S02]  /*0820*/  STG.E desc[UR12][R6.64+0xc], R17 ;  /* 0x00000c1106007986 */ /* 0x0205e4000c10190c */
.L_x_4:
[----:B------:R-:W-:Y:S05]  /*0830*/  @!P0 EXIT ;  /* 0x000000000000894d */ /* 0x000fea0003800000 */
[----:B-12---:R-:W1:Y:S01]  /*0840*/  LDC.64 R8, c[0x0][0x380] ;  /* 0x0000e000ff087b82 */ /* 0x006e620000000a00 */
[--C-:B------:R-:W-:Y:S01]  /*0850*/  IMAD.IADD R11, R0, 0x1, R3.reuse ;  /* 0x00000001000b7824 */ /* 0x100fe200078e0203 */
[----:B------:R-:W-:Y:S01]  /*0860*/  UIADD3 UR4, UPT, UPT, -UR4, URZ, URZ ;  /* 0x000000ff04047290 */ /* 0x000fe2000fffe1ff */
[----:B0-----:R-:W-:-:S05]  /*0870*/  IMAD.IADD R13, R2, 0x1, R3 ;  /* 0x00000001020d7824 */ /* 0x001fca00078e0203 */
[----:B------:R-:W0:Y:S06]  /*0880*/  LDC.64 R6, c[0x0][0x388] ;  /* 0x0000e200ff067b82 */ /* 0x000e2c0000000a00 */
.L_x_5:
[----:B-12---:R-:W-:-:S06]  /*0890*/  IMAD.WIDE R4, R13, 0x4, R8 ;  /* 0x000000040d047825 */ /* 0x006fcc00078e0208 */
[----:B------:R-:W2:Y:S01]  /*08a0*/  LDG.E.CONSTANT R5, desc[UR12][R4.64] ;  /* 0x0000000c04057981 */ /* 0x000ea2000c1e9900 */
[----:B0-----:R-:W-:Y:S01]  /*08b0*/  IMAD.WIDE R2, R11, 0x4, R6 ;  /* 0x000000040b027825 */ /* 0x001fe200078e0206 */
[----:B------:R-:W-:-:S03]  /*08c0*/  UIADD3 UR4, UPT, UPT, UR4, 0x1, URZ ;  /* 0x0000000104047890 */ /* 0x000fc6000fffe0ff */
[----:B------:R-:W-:Y:S01]  /*08d0*/  VIADD R11, R11, 0x1 ;  /* 0x000000010b0b7836 */ /* 0x000fe20000000000 */
[----:B------:R-:W-:Y:S01]  /*08e0*/  UISETP.NE.AND UP0, UPT, UR4, URZ, UPT ;  /* 0x000000ff0400728c */ /* 0x000fe2000bf05270 */
[----:B------:R-:W-:Y:S01]  /*08f0*/  VIADD R13, R13, 0x1 ;  /* 0x000000010d0d7836 */ /* 0x000fe20000000000 */
[----:B--2---:R2:W-:Y:S07]  /*0900*/  STG.E desc[UR12][R2.64], R5 ;  /* 0x0000000502007986 */ /* 0x0045ee000c10190c */
[----:B------:R-:W-:Y:S05]  /*0910*/  BRA.U UP0, `(.L_x_5) ;  /* 0xfffffffd00dc7547 */ /* 0x000fea000b83ffff */
[----:B------:R-:W-:Y:S05]  /*0920*/  EXIT ;  /* 0x000000000000794d */ /* 0x000fea0003800000 */
.L_x_0:
[----:B------:R-:W0:Y:S01]  /*0930*/  LDC.64 R8, c[0x0][0x398] ;  /* 0x0000e600ff087b82 */ /* 0x000e220000000a00 */
[----:B------:R-:W1:Y:S01]  /*0940*/  I2F.U32.RP R17, UR14 ;  /* 0x0000000e00117d06 */ /* 0x000e620008209000 */
[----:B------:R-:W2:Y:S01]  /*0950*/  LDCU UR4, c[0x0][0x3a4] ;  /* 0x00007480ff0477ac */ /* 0x000ea20008000800 */
[----:B0-----:R-:W-:-:S05]  /*0960*/  IMAD.WIDE R8, R0, 0x30, R8 ;  /* 0x0000003000087825 */ /* 0x001fca00078e0208 */
[----:B------:R-:W3:Y:S04]  /*0970*/  LDG.E.64 R4, desc[UR12][R8.64] ;  /* 0x0000000c08047981 */ /* 0x000ee8000c1e1b00 */
[----:B------:R-:W4:Y:S04]  /*0980*/  LDG.E.64 R6, desc[UR12][R8.64+0x10] ;  /* 0x0000100c08067981 */ /* 0x000f28000c1e1b00 */
[----:B------:R-:W2:Y:S04]  /*0990*/  LDG.E.64 R14, desc[UR12][R8.64+0x8] ;  /* 0x0000080c080e7981 */ /* 0x000ea8000c1e1b00 */
[----:B------:R0:W5:Y:S04]  /*09a0*/  LDG.E R2, desc[UR12][R8.64+0x20] ;  /* 0x0000200c08027981 */ /* 0x000168000c1e1900 */
[----:B------:R0:W5:Y:S04]  /*09b0*/  LDG.E.64 R10, desc[UR12][R8.64+0x28] ;  /* 0x0000280c080a7981 */ /* 0x000168000c1e1b00 */
[----:B------:R0:W5:Y:S01]  /*09c0*/  LDG.E.64 R12, desc[UR12][R8.64+0x18] ;  /* 0x0000180c080c7981 */ /* 0x000162000c1e1b00 */
[----:B-1----:R-:W1:Y:S01]  /*09d0*/  MUFU.RCP R17, R17 ;  /* 0x0000001100117308 */ /* 0x002e620000001000 */
[----:B---3--:R-:W-:-:S04]  /*09e0*/  SHF.R.U32.HI R16, RZ, 0x2, R5 ;  /* 0x00000002ff107819 */ /* 0x008fc80000011605 */
[----:B------:R-:W-:Y:S01]  /*09f0*/  LOP3.LUT R16, R16, R5, RZ, 0x3c, !PT ;  /* 0x0000000510107212 */ /* 0x000fe200078e3cff */
[C---:B----4-:R-:W-:Y:S01]  /*0a00*/  IMAD.SHL.U32 R18, R7.reuse, 0x10, RZ ;  /* 0x0000001007127824 */ /* 0x050fe200078e00ff */
[----:B------:R-:W-:Y:S02]  /*0a10*/  SHF.R.U32.HI R19, RZ, 0x2, R6 ;  /* 0x00000002ff137819 */ /* 0x000fe40000011606 */
[----:B------:R-:W-:Y:S02]  /*0a20*/  SHF.L.U32 R3, R16, 0x1, RZ ;  /* 0x0000000110037819 */ /* 0x000fe400000006ff */
[----:B--2---:R-:W-:Y:S02]  /*0a30*/  SHF.R.U32.HI R5, RZ, 0x2, R14 ;  /* 0x00000002ff057819 */ /* 0x004fe4000001160e */
[----:B------:R-:W-:Y:S02]  /*0a40*/  LOP3.LUT R3, R7, R18, R3, 0x96, !PT ;  /* 0x0000001207037212 */ /* 0x000fe400078e9603 */
[----:B------:R-:W-:-:S02]  /*0a50*/  LOP3.LUT R5, R5, R14, RZ, 0x3c, !PT ;  /* 0x0000000e05057212 */ /* 0x000fc400078e3cff */
[----:B------:R-:W-:Y:S02]  /*0a60*/  LOP3.LUT R3, R3, R16, RZ, 0x3c, !PT ;  /* 0x0000001003037212 */ /* 0x000fe400078e3cff */
[----:B------:R-:W-:Y:S01]  /*0a70*/  SHF.R.U32.HI R18, RZ, 0x2, R15 ;  /* 0x00000002ff127819 */ /* 0x000fe2000001160f */
[----:B------:R-:W-:Y:S01]  /*0a80*/  IMAD.SHL.U32 R16, R5, 0x2, RZ ;  /* 0x0000000205107824 */ /* 0x000fe200078e00ff */
[----:B------:R-:W-:Y:S01]  /*0a90*/  LOP3.LUT R19, R19, R6, RZ, 0x3c, !PT ;  /* 0x0000000613137212 */ /* 0x000fe200078e3cff */
[----:B------:R-:W-:Y:S01]  /*0aa0*/  IMAD.SHL.U32 R14, R3, 0x10, RZ ;  /* 0x00000010030e7824 */ /* 0x000fe200078e00ff */
[----:B------:R-:W-:-:S03]  /*0ab0*/  LOP3.LUT R18, R18, R15, RZ, 0x3c, !PT ;  /* 0x0000000f12127212 */ /* 0x000fc600078e3cff */
[----:B------:R-:W-:Y:S01]  /*0ac0*/  IMAD.SHL.U32 R6, R19, 0x2, RZ ;  /* 0x0000000213067824 */ /* 0x000fe200078e00ff */
[----:B------:R-:W-:Y:S01]  /*0ad0*/  LOP3.LUT R14, R3, R14, R16, 0x96, !PT ;  /* 0x0000000e030e7212 */ /* 0x000fe200078e9610 */
[----:B-1----:R-:W-:-:S03]  /*0ae0*/  VIADD R16, R17, 0xffffffe ;  /* 0x0ffffffe11107836 */ /* 0x002fc60000000000 */
[----:B------:R-:W-:Y:S01]  /*0af0*/  LOP3.LUT R15, R14, R5, RZ, 0x3c, !PT ;  /* 0x000000050e0f7212 */ /* 0x000fe200078e3cff */
[----:B------:R-:W-:Y:S01]  /*0b00*/  IMAD.SHL.U32 R5, R18, 0x2, RZ ;  /* 0x0000000212057824 */ /* 0x000fe200078e00ff */
[----:B------:R1:W2:Y:S03]  /*0b10*/  F2I.FTZ.U32.TRUNC.NTZ R17, R16 ;  /* 0x0000001000117305 */ /* 0x0002a6000021f000 */
[----:B------:R-:W-:-:S05]  /*0b20*/  IMAD.SHL.U32 R14, R15, 0x10, RZ ;  /* 0x000000100f0e7824 */ /* 0x000fca00078e00ff */
[----:B------:R-:W-:Y:S01]  /*0b30*/  LOP3.LUT R5, R15, R14, R5, 0x96, !PT ;  /* 0x0000000e0f057212 */ /* 0x000fe200078e9605 */
[----:B-1----:R-:W-:Y:S01]  /*0b40*/  HFMA2 R16, -RZ, RZ, 0, 0 ;  /* 0x00000000ff107431 */ /* 0x002fe200000001ff */
[----:B------:R-:W-:Y:S02]  /*0b50*/  SHF.R.U32.HI R14, RZ, 0x2, R7 ;  /* 0x00000002ff0e7819 */ /* 0x000fe40000011607 */
[----:B------:R-:W-:Y:S02]  /*0b60*/  LOP3.LUT R20, R5, R18, RZ, 0x3c, !PT ;  /* 0x0000001205147212 */ /* 0x000fe400078e3cff */
[----:B------:R-:W-:Y:S01]  /*0b70*/  LOP3.LUT R14, R14, R7, RZ, 0x3c, !PT ;  /* 0x000000070e0e7212 */ /* 0x000fe200078e3cff */
[----:B--2---:R-:W-:Y:S02]  /*0b80*/  IMAD.MOV R18, RZ, RZ, -R17 ;  /* 0x000000ffff127224 */ /* 0x004fe400078e0a11 */
[----:B------:R-:W-:Y:S02]  /*0b90*/  IMAD.SHL.U32 R5, R20, 0x10, RZ ;  /* 0x0000001014057824 */ /* 0x000fe400078e00ff */
[----:B------:R-:W-:-:S03]  /*0ba0*/  IMAD.MOV.U32 R7, RZ, RZ, R18 ;  /* 0x000000ffff077224 */ /* 0x000fc600078e0012 */
[----:B------:R-:W-:Y:S01]  /*0bb0*/  LOP3.LUT R6, R20, R5, R6, 0x96, !PT ;  /* 0x0000000514067212 */ /* 0x000fe200078e9606 */
[----:B------:R-:W-:Y:S02]  /*0bc0*/  IMAD.SHL.U32 R5, R14, 0x2, RZ ;  /* 0x000000020e057824 */ /* 0x000fe400078e00ff */
[----:B------:R-:W-:Y:S01]  /*0bd0*/  IMAD R7, R7, UR14, RZ ;  /* 0x0000000e07077c24 */ /* 0x000fe2000f8e02ff */
[----:B------:R-:W-:-:S03]  /*0be0*/  LOP3.LUT R21, R6, R19, RZ, 0x3c, !PT ;  /* 0x0000001306157212 */ /* 0x000fc600078e3cff */
[----:B------:R-:W-:Y:S01]  /*0bf0*/  IMAD.HI.U32 R16, R17, R7, R16 ;  /* 0x0000000711107227 */ /* 0x000fe200078e0010 */
[C---:B------:R-:W-:Y:S02]  /*0c00*/  IADD3 R7, PT, PT, R4.reuse, 0x587c5, R3 ;  /* 0x000587c504077810 */ /* 0x040fe40007ffe003 */
[----:B------:R-:W-:Y:S01]  /*0c10*/  IADD3 R25, PT, PT, R4, 0x161f14, R21 ;  /* 0x00161f1404197810 */ /* 0x000fe20007ffe015 */
[----:B------:R-:W-:-:S05]  /*0c20*/  IMAD.SHL.U32 R6, R21, 0x10, RZ ;  /* 0x0000001015067824 */ /* 0x000fca00078e00ff */
[----:B------:R-:W-:Y:S02]  /*0c30*/  LOP3.LUT R5, R21, R6, R5, 0x96, !PT ;  /* 0x0000000615057212 */ /* 0x000fe400078e9605 */
[----:B------:R-:W-:Y:S02]  /*0c40*/  SHF.R.U32.HI R6, RZ, 0x2, R3 ;  /* 0x00000002ff067819 */ /* 0x000fe40000011603 */
[----:B------:R-:W-:Y:S02]  /*0c50*/  LOP3.LUT R18, R5, R14, RZ, 0x3c, !PT ;  /* 0x0000000e05127212 */ /* 0x000fe400078e3cff */
[----:B------:R-:W-:Y:S01]  /*0c60*/  LOP3.LUT R19, R6, R3, RZ, 0x3c, !PT ;  /* 0x0000000306137212 */ /* 0x000fe200078e3cff */
[----:B------:R-:W-:Y:S01]  /*0c70*/  IMAD.HI.U32 R3, R16, R7, RZ ;  /* 0x0000000710037227 */ /* 0x000fe200078e00ff */
[C---:B------:R-:W-:Y:S02]  /*0c80*/  IADD3 R5, PT, PT, R4.reuse, 0xb0f8a, R15 ;  /* 0x000b0f8a04057810 */ /* 0x040fe40007ffe00f */
[----:B------:R-:W-:Y:S01]  /*0c90*/  IADD3 R23, PT, PT, R4, 0x1ba6d9, R18 ;  /* 0x001ba6d904177810 */ /* 0x000fe20007ffe012 */
[----:B------:R-:W-:-:S02]  /*0ca0*/  IMAD.SHL.U32 R6, R19, 0x2, RZ ;  /* 0x0000000213067824 */ /* 0x000fc400078e00ff */
[----:B------:R-:W-:Y:S02]  /*0cb0*/  IMAD.SHL.U32 R17, R18, 0x10, RZ ;  /* 0x0000001012117824 */ /* 0x000fe400078e00ff */
[----:B------:R-:W-:-:S03]  /*0cc0*/  IMAD.MOV R22, RZ, RZ, -R3 ;  /* 0x000000ffff167224 */ /* 0x000fc600078e0a03 */
[----:B------:R-:W-:Y:S01]  /*0cd0*/  LOP3.LUT R14, R18, R17, R6, 0x96, !PT ;  /* 0x00000011120e7212 */ /* 0x000fe200078e9606 */
[----:B------:R-:W-:Y:S01]  /*0ce0*/  IMAD.HI.U32 R6, R16, R5, RZ ;  /* 0x0000000510067227 */ /* 0x000fe200078e00ff */
[----:B------:R-:W-:Y:S02]  /*0cf0*/  IADD3 R17, PT, PT, R4, 0x10974f, R20 ;  /* 0x0010974f04117810 */ /* 0x000fe40007ffe014 */
[----:B------:R-:W-:Y:S01]  /*0d00*/  LOP3.LUT R19, R14, R19, RZ, 0x3c, !PT ;  /* 0x000000130e137212 */ /* 0x000fe200078e3cff */
[----:B------:R-:W-:Y:S02]  /*0d10*/  IMAD R3, R22, UR14, R7 ;  /* 0x0000000e16037c24 */ /* 0x000fe4000f8e0207 */
[----:B------:R-:W-:Y:S02]  /*0d20*/  IMAD.MOV R22, RZ, RZ, -R6 ;  /* 0x000000ffff167224 */ /* 0x000fe400078e0a06 */
[----:B------:R-:W-:Y:S01]  /*0d30*/  VIADD R14, R4, 0x212e9e ;  /* 0x00212e9e040e7836 */ /* 0x000fe20000000000 */
[----:B------:R-:W-:Y:S01]  /*0d40*/  ISETP.GE.U32.AND P1, PT, R3, UR14, PT ;  /* 0x0000000e03007c0c */ /* 0x000fe2000bf26070 */
[----:B------:R-:W-:-:S02]  /*0d50*/  IMAD R4, R22, UR14, R5 ;  /* 0x0000000e16047c24 */ /* 0x000fc4000f8e0205 */
[----:B------:R-:W-:-:S03]  /*0d60*/  IMAD.HI.U32 R5, R16, R17, RZ ;  /* 0x0000001110057227 */ /* 0x000fc600078e00ff */
[----:B------:R-:W-:Y:S01]  /*0d70*/  ISETP.GE.U32.AND P2, PT, R4, UR14, PT ;  /* 0x0000000e04007c0c */ /* 0x000fe2000bf46070 */
[----:B------:R-:W-:-:S04]  /*0d80*/  IMAD.HI.U32 R6, R16, R25, RZ ;  /* 0x0000001910067227 */ /* 0x000fc800078e00ff */
[----:B------:R-:W-:-:S04]  /*0d90*/  IMAD.HI.U32 R22, R16, R23, RZ ;  /* 0x0000001710167227 */ /* 0x000fc800078e00ff */
[----:B------:R-:W-:Y:S01]  /*0da0*/  IMAD.MOV R24, RZ, RZ, -R5 ;  /* 0x000000ffff187224 */ /* 0x000fe200078e0a05 */
[----:B------:R-:W-:Y:S01]  /*0db0*/  LOP3.LUT R5, RZ, UR14, RZ, 0x33, !PT ;  /* 0x0000000eff057c12 */ /* 0x000fe2000f8e33ff */
[----:B------:R-:W-:Y:S02]  /*0dc0*/  IMAD.IADD R7, R14, 0x1, R19 ;  /* 0x000000010e077824 */ /* 0x000fe400078e0213 */
[----:B------:R-:W-:Y:S01]  /*0dd0*/  IMAD.MOV R26, RZ, RZ, -R6 ;  /* 0x000000ffff1a7224 */ /* 0x000fe200078e0a06 */
[----:B------:R-:W-:Y:S01]  /*0de0*/  @P2 IADD3 R4, PT, PT, R4, -UR14, RZ ;  /* 0x8000000e04042c10 */ /* 0x000fe2000fffe0ff */
[----:B------:R-:W-:Y:S02]  /*0df0*/  IMAD.MOV R22, RZ, RZ, -R22 ;  /* 0x000000ffff167224 */ /* 0x000fe400078e0a16 */
[----:B------:R-:W-:Y:S02]  /*0e00*/  IMAD R24, R24, UR14, R17 ;  /* 0x0000000e18187c24 */ /* 0x000fe4000f8e0211 */
[----:B------:R-:W-:-:S03]  /*0e10*/  IMAD.HI.U32 R6, R16, R7, RZ ;  /* 0x0000000710067227 */ /* 0x000fc600078e00ff */
[----:B------:R-:W-:Y:S01]  /*0e20*/  ISETP.GE.U32.AND P3, PT, R24, UR14, PT ;  /* 0x0000000e18007c0c */ /* 0x000fe2000bf66070 */
[----:B------:R-:W-:Y:S02]  /*0e30*/  IMAD R16, R26, UR14, R25 ;  /* 0x0000000e1a107c24 */ /* 0x000fe4000f8e0219 */
[----:B------:R-:W-:Y:S02]  /*0e40*/  IMAD R26, R22, UR14, R23 ;  /* 0x0000000e161a7c24 */ /* 0x000fe4000f8e0217 */
[----:B------:R-:W-:Y:S01]  /*0e50*/  IMAD.MOV R6, RZ, RZ, -R6 ;  /* 0x000000ffff067224 */ /* 0x000fe200078e0a06 */
[----:B------:R-:W-:Y:S01]  /*0e60*/  ISETP.GE.U32.AND P4, PT, R16, UR14, PT ;  /* 0x0000000e10007c0c */ /* 0x000fe2000bf86070 */
[----:B------:R-:W-:Y:S01]  /*0e70*/  @P1 VIADD R3, R3, -UR14 ;  /* 0x8000000e03031c36 */ /* 0x000fe20008000000 */
[----:B------:R-:W-:Y:S01]  /*0e80*/  ISETP.GE.U32.AND P5, PT, R26, UR14, PT ;  /* 0x0000000e1a007c0c */ /* 0x000fe2000bfa6070 */
[----:B------:R-:W-:Y:S01]  /*0e90*/  IMAD R6, R6, UR14, R7 ;  /* 0x0000000e06067c24 */ /* 0x000fe2000f8e0207 */
[----:B------:R-:W-:Y:S01]  /*0ea0*/  ISETP.GE.U32.AND P1, PT, R4, UR14, PT ;  /* 0x0000000e04007c0c */ /* 0x000fe2000bf26070 */
[----:B------:R-:W1:Y:S01]  /*0eb0*/  LDC.64 R22, c[0x0][0x390] ;  /* 0x0000e400ff167b82 */ /* 0x000e620000000a00 */
[----:B------:R-:W-:Y:S01]  /*0ec0*/  ISETP.GE.U32.AND P2, PT, R3, UR14, PT ;  /* 0x0000000e03007c0c */ /* 0x000fe2000bf46070 */
[----:B------:R-:W-:Y:S01]  /*0ed0*/  @P3 VIADD R24, R24, -UR14 ;  /* 0x8000000e18183c36 */ /* 0x000fe20008000000 */
[----:B------:R-:W-:-:S05]  /*0ee0*/  ISETP.GE.U32.AND P0, PT, R6, UR14, PT ;  /* 0x0000000e06007c0c */ /* 0x000fca000bf06070 */
[----:B------:R-:W-:Y:S02]  /*0ef0*/  @P4 VIADD R16, R16, -UR14 ;  /* 0x8000000e10104c36 */ /* 0x000fe40008000000 */
[----:B------:R-:W-:Y:S01]  /*0f00*/  @P5 VIADD R26, R26, -UR14 ;  /* 0x8000000e1a1a5c36 */ /* 0x000fe20008000000 */
[----:B------:R-:W-:Y:S01]  /*0f10*/  ISETP.GE.U32.AND P5, PT, R24, UR14, PT ;  /* 0x0000000e18007c0c */ /* 0x000fe2000bfa6070 */
[----:B------:R-:W-:Y:S01]  /*0f20*/  @P1 VIADD R4, R4, -UR14 ;  /* 0x8000000e04041c36 */ /* 0x000fe20008000000 */
[----:B------:R-:W-:Y:S01]  /*0f30*/  ISETP.GE.U32.AND P4, PT, R16, UR14, PT ;  /* 0x0000000e10007c0c */ /* 0x000fe2000bf86070 */
[----:B------:R-:W-:Y:S01]  /*0f40*/  @P2 VIADD R3, R3, -UR14 ;  /* 0x8000000e03032c36 */ /* 0x000fe20008000000 */
[----:B------:R-:W-:Y:S01]  /*0f50*/  ISETP.GE.U32.AND P3, PT, R26, UR14, PT ;  /* 0x0000000e1a007c0c */ /* 0x000fe2000bf66070 */
[----:B------:R-:W-:Y:S01]  /*0f60*/  @P0 VIADD R6, R6, -UR14 ;  /* 0x8000000e06060c36 */ /* 0x000fe20008000000 */
[----:B------:R-:W-:-:S04]  /*0f70*/  ISETP.NE.U32.AND P0, PT, RZ, UR14, PT ;  /* 0x0000000eff007c0c */ /* 0x000fc8000bf05070 */
[----:B------:R-:W-:Y:S02]  /*0f80*/  ISETP.GE.U32.AND P6, PT, R6, UR14, PT ;  /* 0x0000000e06007c0c */ /* 0x000fe4000bfc6070 */
[C---:B------:R-:W-:Y:S01]  /*0f90*/  SEL R3, R5.reuse, R3, !P0 ;  /* 0x0000000305037207 */ /* 0x040fe20004000000 */
[----:B------:R-:W-:Y:S01]  /*0fa0*/  @P5 VIADD R24, R24, -UR14 ;  /* 0x8000000e18185c36 */ /* 0x000fe20008000000 */
[----:B------:R-:W-:Y:S01]  /*0fb0*/  SEL R4, R5, R4, !P0 ;  /* 0x0000000405047207 */ /* 0x000fe20004000000 */
[----:B------:R-:W-:Y:S02]  /*0fc0*/  @P4 VIADD R16, R16, -UR14 ;  /* 0x8000000e10104c36 */ /* 0x000fe40008000000 */
[----:B------:R-:W-:Y:S01]  /*0fd0*/  @P3 VIADD R26, R26, -UR14 ;  /* 0x8000000e1a1a3c36 */ /* 0x000fe20008000000 */
[----:B------:R-:W-:Y:S02]  /*0fe0*/  VIMNMX R3, PT, PT, R3, R4, PT ;  /* 0x0000000403037248 */ /* 0x000fe40003fe0100 */
[----:B------:R-:W-:-:S02]  /*0ff0*/  SEL R24, R5, R24, !P0 ;  /* 0x0000001805187207 */ /* 0x000fc40004000000 */
[----:B------:R-:W-:Y:S01]  /*1000*/  SEL R16, R5, R16, !P0 ;  /* 0x0000001005107207 */ /* 0x000fe20004000000 */
[----:B------:R-:W-:Y:S01]  /*1010*/  @P6 VIADD R6, R6, -UR14 ;  /* 0x8000000e06066c36 */ /* 0x000fe20008000000 */
[----:B------:R-:W-:Y:S01]  /*1020*/  VIMNMX R25, PT, PT, R3, R24, PT ;  /* 0x0000001803197248 */ /* 0x000fe20003fe0100 */
[----:B------:R-:W-:Y:S01]  /*1030*/  IMAD.U32 R3, RZ, RZ, UR4 ;  /* 0x00000004ff037e24 */ /* 0x000fe2000f8e00ff */
[C---:B------:R-:W-:Y:S02]  /*1040*/  SEL R7, R5.reuse, R26, !P0 ;  /* 0x0000001a05077207 */ /* 0x040fe40004000000 */
[----:B------:R-:W-:Y:S01]  /*1050*/  SEL R6, R5, R6, !P0 ;  /* 0x0000000605067207 */ /* 0x000fe20004000000 */
[----:B-1----:R-:W-:Y:S01]  /*1060*/  IMAD.WIDE R24, R25, 0x4, R22 ;  /* 0x0000000419187825 */ /* 0x002fe200078e0216 */
[----:B------:R-:W-:Y:S02]  /*1070*/  ISETP.GE.AND P0, PT, R3, 0x1, PT ;  /* 0x000000010300780c */ /* 0x000fe40003f06270 */
[----:B------:R-:W-:-:S04]  /*1080*/  VIMNMX R7, PT, PT, R16, R7, PT ;  /* 0x0000000710077248 */ /* 0x000fc80003fe0100 */
[----:B------:R-:W-:-:S05]  /*1090*/  VIMNMX R7, PT, PT, R7, R6, PT ;  /* 0x0000000607077248 */ /* 0x000fca0003fe0100 */
[----:B------:R-:W-:Y:S02]  /*10a0*/  IMAD.WIDE R22, R7, 0x4, R22 ;  /* 0x0000000407167825 */ /* 0x000fe400078e0216 */
[----:B0-----:R-:W-:Y:S05]  /*10b0*/  @!P0 BRA `(.L_x_6) ;  /* 0x0000001400588947 */ /* 0x001fea0003800000 */
[----:B------:R0:W5:Y:S04]  /*10c0*/  LDG.E.CONSTANT R4, desc[UR12][R24.64] ;  /* 0x0000000c18047981 */ /* 0x000168000c1e9900 */
[----:B------:R0:W5:Y:S01]  /*10d0*/  LDG.E.CONSTANT R5, desc[UR12][R22.64] ;  /* 0x0000000c16057981 */ /* 0x000162000c1e9900 */
[C---:B------:R-:W-:Y:S01]  /*10e0*/  IADD3 R6, PT, PT, R3.reuse, -0x1, RZ ;  /* 0xffffffff03067810 */ /* 0x040fe20007ffe0ff */
[----:B------:R-:W-:Y:S02]  /*10f0*/  IMAD.MOV.U32 R16, RZ, RZ, RZ ;  /* 0x000000ffff107224 */ /* 0x000fe400078e00ff */
[----:B------:R-:W-:Y:S01]  /*1100*/  IMAD.MOV.U32 R7, RZ, RZ, R19 ;  /* 0x000000ffff077224 */ /* 0x000fe200078e0013 */
[----:B------:R-:W-:Y:S02]  /*1110*/  ISETP.GE.U32.AND P0, PT, R6, 0x7, PT ;  /* 0x000000070600780c */ /* 0x000fe40003f06070 */
[----:B------:R-:W-:-:S11]  /*1120*/  LOP3.LUT R6, R3, 0x7, RZ, 0xc0, !PT ;  /* 0x0000000703067812 */ /* 0x000fd600078ec0ff */
[----:B0-----:R-:W-:Y:S05]  /*1130*/  @!P0 BRA `(.L_x_7) ;  /* 0x0000000800708947 */ /* 0x001fea0003800000 */
[----:B------:R-:W-:Y:S01]  /*1140*/  IMAD.MOV.U32 R7, RZ, RZ, R19 ;  /* 0x000000ffff077224 */ /* 0x000fe200078e0013 */
[----:B------:R-:W0:Y:S01]  /*1150*/  LDCU.64 UR6, c[0x0][0x380] ;  /* 0x00007000ff0677ac */ /* 0x000e220008000a00 */
[----:B------:R-:W-:-:S05]  /*1160*/  UMOV UR4, URZ ;  /* 0x000000ff00047c82 */ /* 0x000fca0008000000 */
.L_x_8:
[----:B-1----:R-:W-:Y:S01]  /*1170*/  SHF.R.U32.HI R16, RZ, 0x2, R15 ;  /* 0x00000002ff107819 */ /* 0x002fe2000001160f */
[----:B------:R-:W-:Y:S02]  /*1180*/  IMAD.SHL.U32 R22, R7, 0x10, RZ ;  /* 0x0000001007167824 */ /* 0x000fe400078e00ff */
[----:B------:R-:W-:Y:S01]  /*1190*/  IMAD.MOV.U32 R19, RZ, RZ, 0x2f800000 ;  /* 0x2f800000ff137424 */ /* 0x000fe200078e00ff */
[----:B------:R-:W-:-:S05]  /*11a0*/  LOP3.LUT R16, R16, R15, RZ, 0x3c, !PT ;  /* 0x0000000f10107212 */ /* 0x000fca00078e3cff */
[----:B------:R-:W-:-:S05]  /*11b0*/  IMAD.SHL.U32 R3, R16, 0x2, RZ ;  /* 0x0000000210037824 */ /* 0x000fca00078e00ff */
[----:B------:R-:W-:-:S04]  /*11c0*/  LOP3.LUT R3, R7, R22, R3, 0x96, !PT ;  /* 0x0000001607037212 */ /* 0x000fc800078e9603 */
[----:B------:R-:W-:Y:S02]  /*11d0*/  LOP3.LUT R25, R3, R16, RZ, 0x3c, !PT ;  /* 0x0000001003197212 */ /* 0x000fe400078e3cff */
[----:B------:R-:W1:Y:S02]  /*11e0*/  LDC R3, c[0x0][0x3a4] ;  /* 0x0000e900ff037b82 */ /* 0x000e640000000800 */
[----:B------:R-:W-:-:S04]  /*11f0*/  IADD3 R15, PT, PT, R14, 0x587c5, R25 ;  /* 0x000587c50e0f7810 */ /* 0x000fc80007ffe019 */
[----:B------:R-:W-:Y:S02]  /*1200*/  I2FP.F32.U32 R22, R15 ;  /* 0x0000000f00167245 */ /* 0x000fe40000201000 */
[----:B------:R-:W2:Y:S03]  /*1210*/  LDC.64 R16, c[0x0][0x380] ;  /* 0x0000e000ff107b82 */ /* 0x000ea60000000a00 */
[----:B------:R-:W-:-:S05]  /*1220*/  FFMA R22, R22, R19, 1.1641532182693481445e-10 ;  /* 0x2f00000016167423 */ /* 0x000fca0000000013 */
[----:B------:R-:W-:-:S04]  /*1230*/  FSETP.GEU.AND P0, PT, R22, 0.5, PT ;  /* 0x3f0000001600780b */ /* 0x000fc80003f0e000 */
[----:B-----5:R-:W-:-:S05]  /*1240*/  SEL R22, R4, R5, !P0 ;  /* 0x0000000504167207 */ /* 0x020fca0004000000 */
[----:B-1----:R-:W-:-:S04]  /*1250*/  IMAD R15, R22, R3, UR4 ;  /* 0x00000004160f7e24 */ /* 0x002fc8000f8e0203 */
[----:B--2---:R-:W-:Y:S01]  /*1260*/  IMAD.WIDE R16, R15, 0x4, R16 ;  /* 0x000000040f107825 */ /* 0x004fe200078e0210 */
[----:B------:R-:W-:-:S04]  /*1270*/  SHF.R.U32.HI R15, RZ, 0x2, R20 ;  /* 0x00000002ff0f7819 */ /* 0x000fc80000011614 */
[----:B------:R-:W-:Y:S01]  /*1280*/  LOP3.LUT R15, R15, R20, RZ, 0x3c, !PT ;  /* 0x000000140f0f7212 */ /* 0x000fe200078e3cff */
[----:B------:R-:W-:Y:S01]  /*1290*/  IMAD.SHL.U32 R20, R25, 0x10, RZ ;  /* 0x0000001019147824 */ /* 0x000fe200078e00ff */
[----:B------:R1:W2:Y:S03]  /*12a0*/  LDG.E.CONSTANT R23, desc[UR12][R16.64] ;  /* 0x0000000c10177981 */ /* 0x0002a6000c1e9900 */
[----:B------:R-:W-:-:S05]  /*12b0*/  IMAD.SHL.U32 R22, R15, 0x2, RZ ;  /* 0x000000020f167824 */ /* 0x000fca00078e00ff */
[----:B------:R-:W-:-:S04]  /*12c0*/  LOP3.LUT R20, R25, R20, R22, 0x96, !PT ;  /* 0x0000001419147212 */ /* 0x000fc800078e9616 */
[----:B------:R-:W-:-:S04]  /*12d0*/  LOP3.LUT R27, R20, R15, RZ, 0x3c, !PT ;  /* 0x0000000f141b7212 */ /* 0x000fc800078e3cff */
[----:B------:R-:W-:-:S04]  /*12e0*/  IADD3 R15, PT, PT, R14, 0xb0f8a, R27 ;  /* 0x000b0f8a0e0f7810 */ /* 0x000fc80007ffe01b */
[----:B------:R-:W-:-:S05]  /*12f0*/  I2FP.F32.U32 R20, R15 ;  /* 0x0000000f00147245 */ /* 0x000fca0000201000 */
[----:B------:R-:W-:-:S05]  /*1300*/  FFMA R20, R20, R19, 1.1641532182693481445e-10 ;  /* 0x2f00000014147423 */ /* 0x000fca0000000013 */
[----:B------:R-:W-:Y:S02]  /*1310*/  FSETP.GEU.AND P0, PT, R20, 0.5, PT ;  /* 0x3f0000001400780b */ /* 0x000fe40003f0e000 */
[----:B------:R-:W-:Y:S02]  /*1320*/  SHF.R.U32.HI R20, RZ, 0x2, R21 ;  /* 0x00000002ff147819 */ /* 0x000fe40000011615 */
[----:B-1----:R-:W-:Y:S02]  /*1330*/  SEL R16, R4, R5, !P0 ;  /* 0x0000000504107207 */ /* 0x002fe40004000000 */
[----:B------:R-:W-:-:S03]  /*1340*/  LOP3.LUT R20, R20, R21, RZ, 0x3c, !PT ;  /* 0x0000001514147212 */ /* 0x000fc600078e3cff */
[----:B------:R-:W-:-:S05]  /*1350*/  IMAD R16, R16, R3, RZ ;  /* 0x0000000310107224 */ /* 0x000fca00078e02ff */
[----:B------:R-:W-:-:S04]  /*1360*/  IADD3 R15, P0, PT, R16, UR4, RZ ;  /* 0x00000004100f7c10 */ /* 0x000fc8000ff1e0ff */
[----:B------:R-:W-:Y:S02]  /*1370*/  LEA.HI.X.SX32 R22, R16, RZ, 0x1, P0 ;  /* 0x000000ff10167211 */ /* 0x000fe400000f0eff */
[----:B0-----:R-:W-:-:S04]  /*1380*/  LEA R16, P0, R15, UR6, 0x2 ;  /* 0x000000060f107c11 */ /* 0x001fc8000f8010ff */
[----:B------:R-:W-:-:S05]  /*1390*/  LEA.HI.X R17, R15, UR7, R22, 0x2, P0 ;  /* 0x000000070f117c11 */ /* 0x000fca00080f1416 */
[----:B------:R0:W3:Y:S01]  /*13a0*/  LDG.E.CONSTANT R22, desc[UR12][R16.64+0x4] ;  /* 0x0000040c10167981 */ /* 0x0000e2000c1e9900 */
[----:B------:R-:W-:Y:S02]  /*13b0*/  IMAD.SHL.U32 R15, R20, 0x2, RZ ;  /* 0x00000002140f7824 */ /* 0x000fe400078e00ff */
[----:B------:R-:W-:Y:S02]  /*13c0*/  IMAD.SHL.U32 R24, R27, 0x10, RZ ;  /* 0x000000101b187824 */ /* 0x000fe400078e00ff */
[----:B------:R-:W-:-:S03]  /*13d0*/  IMAD R21, R0, R3, UR4 ;  /* 0x0000000400157e24 */ /* 0x000fc6000f8e0203 */
[----:B------:R-:W-:Y:S01]  /*13e0*/  LOP3.LUT R15, R27, R24, R15, 0x96, !PT ;  /* 0x000000181b0f7212 */ /* 0x000fe200078e960f */
[----:B0-----:R-:W0:Y:S03]  /*13f0*/  LDC.64 R16, c[0x0][0x388] ;  /* 0x0000e200ff107b82 */ /* 0x001e260000000a00 */
[----:B------:R-:W-:-:S04]  /*1400*/  LOP3.LUT R29, R15, R20, RZ, 0x3c, !PT ;  /* 0x000000140f1d7212 */ /* 0x000fc800078e3cff */
[----:B------:R-:W-:-:S04]  /*1410*/  IADD3 R15, PT, PT, R14, 0x10974f, R29 ;  /* 0x0010974f0e0f7810 */ /* 0x000fc80007ffe01d */
[----:B------:R-:W-:-:S05]  /*1420*/  I2FP.F32.U32 R20, R15 ;  /* 0x0000000f00147245 */ /* 0x000fca0000201000 */
[----:B------:R-:W-:-:S05]  /*1430*/  FFMA R20, R20, R19, 1.1641532182693481445e-10 ;  /* 0x2f00000014147423 */ /* 0x000fca0000000013 */
[----:B------:R-:W-:-:S04]  /*1440*/  FSETP.GEU.AND P0, PT, R20, 0.5, PT ;  /* 0x3f0000001400780b */ /* 0x000fc80003f0e000 */
[----:B------:R-:W-:Y:S01]  /*1450*/  SEL R20, R4, R5, !P0 ;  /* 0x0000000504147207 */ /* 0x000fe20004000000 */
[----:B0-----:R-:W-:-:S04]  /*1460*/  IMAD.WIDE R16, R21, 0x4, R16 ;  /* 0x0000000415107825 */ /* 0x001fc800078e0210 */
[----:B------:R-:W-:-:S05]  /*1470*/  IMAD R20, R20, R3, RZ ;  /* 0x0000000314147224 */ /* 0x000fca00078e02ff */
[----:B------:R-:W-:-:S04]  /*1480*/  IADD3 R15, P0, PT, R20, UR4, RZ ;  /* 0x00000004140f7c10 */ /* 0x000fc8000ff1e0ff */
[----:B------:R-:W-:Y:S02]  /*1490*/  LEA.HI.X.SX32 R24, R20, RZ, 0x1, P0 ;  /* 0x000000ff14187211 */ /* 0x000fe400000f0eff */
[----:B------:R-:W-:-:S04]  /*14a0*/  LEA R20, P0, R15, UR6, 0x2 ;  /* 0x000000060f147c11 */ /* 0x000fc8000f8010ff */
[----:B------:R-:W-:Y:S02]  /*14b0*/  LEA.HI.X R21, R15, UR7, R24, 0x2, P0 ;  /* 0x000000070f157c11 */ /* 0x000fe400080f1418 */
[----:B------:R-:W-:-:S04]  /*14c0*/  SHF.R.U32.HI R15, RZ, 0x2, R18 ;  /* 0x00000002ff0f7819 */ /* 0x000fc80000011612 */
[----:B------:R-:W-:Y:S02]  /*14d0*/  LOP3.LUT R15, R15, R18, RZ, 0x3c, !PT ;  /* 0x000000120f0f7212 */ /* 0x000fe400078e3cff */
[----:B------:R0:W4:Y:S01]  /*14e0*/  LDG.E.CONSTANT R18, desc[UR12][R20.64+0x8] ;  /* 0x0000080c14127981 */ /* 0x000122000c1e9900 */
[----:B------:R-:W-:Y:S01]  /*14f0*/  IMAD.SHL.U32 R24, R29, 0x10, RZ ;  /* 0x000000101d187824 */ /* 0x000fe200078e00ff */
[----:B------:R-:W-:-:S04]  /*1500*/  SHF.L.U32 R26, R15, 0x1, RZ ;  /* 0x000000010f1a7819 */ /* 0x000fc800000006ff */
[----:B------:R-:W-:-:S04]  /*1510*/  LOP3.LUT R24, R29, R24, R26, 0x96, !PT ;  /* 0x000000181d187212 */ /* 0x000fc800078e961a */
[----:B------:R-:W-:-:S04]  /*1520*/  LOP3.LUT R15, R24, R15, RZ, 0x3c, !PT ;  /* 0x0000000f180f7212 */ /* 0x000fc800078e3cff */
[----:B------:R-:W-:-:S04]  /*1530*/  IADD3 R24, PT, PT, R14, 0x161f14, R15 ;  /* 0x00161f140e187810 */ /* 0x000fc80007ffe00f */
[----:B------:R-:W-:-:S05]  /*1540*/  I2FP.F32.U32 R24, R24 ;  /* 0x0000001800187245 */ /* 0x000fca0000201000 */
[----:B------:R-:W-:-:S05]  /*1550*/  FFMA R24, R24, R19, 1.1641532182693481445e-10 ;  /* 0x2f00000018187423 */ /* 0x000fca0000000013 */
[----:B------:R-:W-:-:S04]  /*1560*/  FSETP.GEU.AND P0, PT, R24, 0.5, PT ;  /* 0x3f0000001800780b */ /* 0x000fc80003f0e000 */
[----:B------:R-:W-:-:S05]  /*1570*/  SEL R24, R4, R5, !P0 ;  /* 0x0000000504187207 */ /* 0x000fca0004000000 */
[----:B------:R-:W-:-:S05]  /*1580*/  IMAD R24, R24, R3, RZ ;  /* 0x0000000318187224 */ /* 0x000fca00078e02ff */
[----:B0-----:R-:W-:-:S04]  /*1590*/  IADD3 R21, P0, PT, R24, UR4, RZ ;  /* 0x0000000418157c10 */ /* 0x001fc8000ff1e0ff */
[----:B------:R-:W-:Y:S02]  /*15a0*/  LEA.HI.X.SX32 R24, R24, RZ, 0x1, P0 ;  /* 0x000000ff18187211 */ /* 0x000fe400000f0eff */
[----:B------:R-:W-:-:S04]  /*15b0*/  LEA R20, P0, R21, UR6, 0x2 ;  /* 0x0000000615147c11 */ /* 0x000fc8000f8010ff */
[----:B------:R-:W-:-:S05]  /*15c0*/  LEA.HI.X R21, R21, UR7, R24, 0x2, P0 ;  /* 0x0000000715157c11 */ /* 0x000fca00080f1418 */
[----:B------:R0:W4:Y:S01]  /*15d0*/  LDG.E.CONSTANT R24, desc[UR12][R20.64+0xc] ;  /* 0x00000c0c14187981 */ /* 0x000122000c1e9900 */
[----:B------:R-:W-:-:S04]  /*15e0*/  SHF.R.U32.HI R26, RZ, 0x2, R7 ;  /* 0x00000002ff1a7819 */ /* 0x000fc80000011607 */
[----:B------:R-:W-:Y:S01]  /*15f0*/  LOP3.LUT R26, R26, R7, RZ, 0x3c, !PT ;  /* 0x000000071a1a7212 */ /* 0x000fe200078e3cff */
[----:B------:R-:W-:-:S04]  /*1600*/  IMAD.SHL.U32 R28, R15, 0x10, RZ ;  /* 0x000000100f1c7824 */ /* 0x000fc800078e00ff */
[----:B------:R-:W-:-:S05]  /*1610*/  IMAD.SHL.U32 R7, R26, 0x2, RZ ;  /* 0x000000021a077824 */ /* 0x000fca00078e00ff */
[----:B------:R-:W-:-:S04]  /*1620*/  LOP3.LUT R7, R15, R28, R7, 0x96, !PT ;  /* 0x0000001c0f077212 */ /* 0x000fc800078e9607 */
[----:B0-----:R-:W-:-:S04]  /*1630*/  LOP3.LUT R20, R7, R26, RZ, 0x3c, !PT ;  /* 0x0000001a07147212 */ /* 0x001fc800078e3cff */
[----:B------:R-:W-:-:S04]  /*1640*/  IADD3 R7, PT, PT, R14, 0x1ba6d9, R20 ;  /* 0x001ba6d90e077810 */ /* 0x000fc80007ffe014 */
[----:B------:R-:W-:-:S05]  /*1650*/  I2FP.F32.U32 R26, R7 ;  /* 0x00000007001a7245 */ /* 0x000fca0000201000 */
[----:B------:R-:W-:-:S05]  /*1660*/  FFMA R26, R26, R19, 1.1641532182693481445e-10 ;  /* 0x2f0000001a1a7423 */ /* 0x000fca0000000013 */
[----:B------:R-:W-:-:S04]  /*1670*/  FSETP.GEU.AND P0, PT, R26, 0.5, PT ;  /* 0x3f0000001a00780b */ /* 0x000fc80003f0e000 */
[----:B------:R-:W-:-:S05]  /*1680*/  SEL R26, R4, R5, !P0 ;  /* 0x00000005041a7207 */ /* 0x000fca0004000000 */
[----:B------:R-:W-:-:S05]  /*1690*/  IMAD R26, R26, R3, RZ ;  /* 0x000000031a1a7224 */ /* 0x000fca00078e02ff */
[----:B------:R-:W-:-:S04]  /*16a0*/  IADD3 R7, P0, PT, R26, UR4, RZ ;  /* 0x000000041a077c10 */ /* 0x000fc8000ff1e0ff */
[----:B------:R-:W-:Y:S01]  /*16b0*/  LEA.HI.X.SX32 R26, R26, RZ, 0x1, P0 ;  /* 0x000000ff1a1a7211 */ /* 0x000fe200000f0eff */
[----:B--2---:R-:W-:Y:S04]  /*16c0*/  STG.E desc[UR12][R16.64], R23 ;  /* 0x0000001710007986 */ /* 0x004fe8000c10190c */
[----:B---3--:R0:W-:Y:S02]  /*16d0*/  STG.E desc[UR12][R16.64+0x4], R22 ;  /* 0x0000041610007986 */ /* 0x0081e4000c10190c */
[----:B0-----:R-:W-:-:S04]  /*16e0*/  LEA R22, P0, R7, UR6, 0x2 ;  /* 0x0000000607167c11 */ /* 0x001fc8000f8010ff */
[----:B------:R-:W-:Y:S02]  /*16f0*/  LEA.HI.X R23, R7, UR7, R26, 0x2, P0 ;  /* 0x0000000707177c11 */ /* 0x000fe400080f141a */
        /* <DEDUP_REMOVED lines=13> */
[----:B------:R-:W-:-:S04]  /*17d0*/  IADD3 R7, P0, PT, R26, UR4, RZ ;  /* 0x000000041a077c10 */ /* 0x000fc8000ff1e0ff */
[----:B------:R-:W-:Y:S02]  /*17e0*/  LEA.HI.X.SX32 R26, R26, RZ, 0x1, P0 ;  /* 0x000000ff1a1a7211 */ /* 0x000fe400000f0eff */
[----:B0-----:R-:W-:-:S04]  /*17f0*/  LEA R22, P0, R7, UR6, 0x2 ;  /* 0x0000000607167c11 */ /* 0x001fc8000f8010ff */
[----:B------:R-:W-:Y:S02]  /*1800*/  LEA.HI.X R23, R7, UR7, R26, 0x2, P0 ;  /* 0x0000000707177c11 */ /* 0x000fe400080f141a */
[----:B------:R-:W-:-:S04]  /*1810*/  SHF.R.U32.HI R26, RZ, 0x2, R27 ;  /* 0x00000002ff1a7819 */ /* 0x000fc8000001161b */
[----:B------:R-:W-:Y:S01]  /*1820*/  LOP3.LUT R26, R26, R27, RZ, 0x3c, !PT ;  /* 0x0000001b1a1a7212 */ /* 0x000fe200078e3cff */
[C---:B------:R-:W-:Y:S01]  /*1830*/  IMAD.SHL.U32 R28, R21.reuse, 0x10, RZ ;  /* 0x00000010151c7824 */ /* 0x040fe200078e00ff */
[----:B----4-:R0:W-:Y:S03]  /*1840*/  STG.E desc[UR12][R16.64+0x8], R18 ;  /* 0x0000081210007986 */ /* 0x0101e6000c10190c */
[----:B------:R-:W-:Y:S01]  /*1850*/  IMAD.SHL.U32 R7, R26, 0x2, RZ ;  /* 0x000000021a077824 */ /* 0x000fe200078e00ff */
[----:B------:R1:W3:Y:S04]  /*1860*/  LDG.E.CONSTANT R27, desc[UR12][R22.64+0x14] ;  /* 0x0000140c161b7981 */ /* 0x0002e8000c1e9900 */
        /* <DEDUP_REMOVED lines=10> */
[----:B-1----:R-:W-:-:S04]  /*1910*/  LEA R22, P0, R7, UR6, 0x2 ;  /* 0x0000000607167c11 */ /* 0x002fc8000f8010ff */
[----:B------:R-:W-:Y:S02]  /*1920*/  LEA.HI.X R23, R7, UR7, R26, 0x2, P0 ;  /* 0x0000000707177c11 */ /* 0x000fe400080f141a */
[----:B------:R-:W-:-:S04]  /*1930*/  SHF.R.U32.HI R26, RZ, 0x2, R29 ;  /* 0x00000002ff1a7819 */ /* 0x000fc8000001161d */
[----:B------:R-:W-:Y:S01]  /*1940*/  LOP3.LUT R26, R26, R29, RZ, 0x3c, !PT ;  /* 0x0000001d1a1a7212 */ /* 0x000fe200078e3cff */
[----:B------:R-:W-:Y:S01]  /*1950*/  IMAD.SHL.U32 R7, R18, 0x10, RZ ;  /* 0x0000001012077824 */ /* 0x000fe200078e00ff */
[----:B------:R0:W-:Y:S03]  /*1960*/  STG.E desc[UR12][R16.64+0xc], R24 ;  /* 0x00000c1810007986 */ /* 0x0001e6000c10190c */
[----:B------:R-:W-:Y:S01]  /*1970*/  IMAD.SHL.U32 R28, R26, 0x2, RZ ;  /* 0x000000021a1c7824 */ /* 0x000fe200078e00ff */
[----:B------:R1:W4:Y:S01]  /*1980*/  LDG.E.CONSTANT R29, desc[UR12][R22.64+0x18] ;  /* 0x0000180c161d7981 */ /* 0x000322000c1e9900 */
[----:B------:R-:W-:-:S03]  /*1990*/  VIADD R14, R14, 0x2c3e28 ;  /* 0x002c3e280e0e7836 */ /* 0x000fc60000000000 */
[----:B------:R-:W-:-:S04]  /*19a0*/  LOP3.LUT R7, R18, R7, R28, 0x96, !PT ;  /* 0x0000000712077212 */ /* 0x000fc800078e961c */
[----:B------:R-:W-:-:S04]  /*19b0*/  LOP3.LUT R7, R7, R26, RZ, 0x3c, !PT ;  /* 0x0000001a07077212 */ /* 0x000fc800078e3cff */
[----:B0-----:R-:W-:-:S04]  /*19c0*/  IADD3 R24, PT, PT, R7, R14, RZ ;  /* 0x0000000e07187210 */ /* 0x001fc80007ffe0ff */
        /* <DEDUP_REMOVED lines=8> */
[----:B------:R-:W-:-:S06]  /*1a50*/  LEA.HI.X R23, R19, UR7, R24, 0x2, P0 ;  /* 0x0000000713177c11 */ /* 0x000fcc00080f1418 */
[----:B------:R-:W4:Y:S01]  /*1a60*/  LDG.E.CONSTANT R23, desc[UR12][R22.64+0x1c] ;  /* 0x00001c0c16177981 */ /* 0x000f22000c1e9900 */
[----:B------:R-:W-:Y:S01]  /*1a70*/  UIADD3 UR4, UPT, UPT, UR4, 0x8, URZ ;  /* 0x0000000804047890 */ /* 0x000fe2000fffe0ff */
[----:B------:R-:W-:-:S05]  /*1a80*/  LOP3.LUT R19, R3, 0x7ffffff8, RZ, 0xc0, !PT ;  /* 0x7ffffff803137812 */ /* 0x000fca00078ec0ff */
[----:B------:R-:W-:Y:S01]  /*1a90*/  ISETP.NE.AND P0, PT, R19, UR4, PT ;  /* 0x0000000413007c0c */ /* 0x000fe2000bf05270 */
[----:B--2---:R1:W-:Y:S04]  /*1aa0*/  STG.E desc[UR12][R16.64+0x10], R25 ;  /* 0x0000101910007986 */ /* 0x0043e8000c10190c */
[----:B---3--:R1:W-:Y:S04]  /*1ab0*/  STG.E desc[UR12][R16.64+0x14], R27 ;  /* 0x0000141b10007986 */ /* 0x0083e8000c10190c */
[----:B----4-:R1:W-:Y:S04]  /*1ac0*/  STG.E desc[UR12][R16.64+0x18], R29 ;  /* 0x0000181d10007986 */ /* 0x0103e8000c10190c */
[----:B------:R1:W-:Y:S01]  /*1ad0*/  STG.E desc[UR12][R16.64+0x1c], R23 ;  /* 0x00001c1710007986 */ /* 0x0003e2000c10190c */
[----:B------:R-:W-:Y:S05]  /*1ae0*/  @P0 BRA `(.L_x_8) ;  /* 0xfffffff400a00947 */ /* 0x000fea000383ffff */
[----:B-1----:R-:W-:-:S07]  /*1af0*/  IMAD.MOV.U32 R16, RZ, RZ, R19 ;  /* 0x000000ffff107224 */ /* 0x002fce00078e0013 */
.L_x_7:
[----:B------:R-:W-:Y:S01]  /*1b00*/  ISETP.NE.AND P0, PT, R6, RZ, PT ;  /* 0x000000ff0600720c */ /* 0x000fe20003f05270 */
[----:B------:R-:W-:-:S12]  /*1b10*/  IMAD.MOV.U32 R19, RZ, RZ, R7 ;  /* 0x000000ffff137224 */ /* 0x000fd800078e0007 */
[----:B------:R-:W-:Y:S05]  /*1b20*/  @!P0 BRA `(.L_x_6) ;  /* 0x0000000800bc8947 */ /* 0x000fea0003800000 */
[----:B------:R-:W-:Y:S01]  /*1b30*/  ISETP.GE.U32.AND P1, PT, R6, 0x4, PT ;  /* 0x000000040600780c */ /* 0x000fe20003f26070 */
[----:B------:R-:W-:Y:S01]  /*1b40*/  IMAD.MOV.U32 R6, RZ, RZ, R15 ;  /* 0x000000ffff067224 */ /* 0x000fe200078e000f */
[----:B------:R-:W-:Y:S01]  /*1b50*/  LOP3.LUT R17, R3, 0x3, RZ, 0xc0, !PT ;  /* 0x0000000303117812 */ /* 0x000fe200078ec0ff */
[----:B------:R-:W-:Y:S02]  /*1b60*/  IMAD.MOV.U32 R26, RZ, RZ, R21 ;  /* 0x000000ffff1a7224 */ /* 0x000fe400078e0015 */
[----:B------:R-:W-:Y:S01]  /*1b70*/  IMAD.MOV.U32 R27, RZ, RZ, R18 ;  /* 0x000000ffff1b7224 */ /* 0x000fe200078e0012 */
[----:B------:R-:W-:Y:S01]  /*1b80*/  ISETP.NE.AND P0, PT, R17, RZ, PT ;  /* 0x000000ff1100720c */ /* 0x000fe20003f05270 */
[----:B------:R-:W-:-:S06]  /*1b90*/  IMAD.MOV.U32 R29, RZ, RZ, R7 ;  /* 0x000000ffff1d7224 */ /* 0x000fcc00078e0007 */
[----:B------:R-:W-:Y:S06]  /*1ba0*/  @!P1 BRA `(.L_x_9) ;  /* 0x00000004004c9947 */ /* 0x000fec0003800000 */
[----:B------:R-:W-:Y:S01]  /*1bb0*/  SHF.R.U32.HI R6, RZ, 0x2, R15 ;  /* 0x00000002ff067819 */ /* 0x000fe2000001160f */
[----:B------:R-:W-:Y:S01]  /*1bc0*/  IMAD.SHL.U32 R22, R7, 0x10, RZ ;  /* 0x0000001007167824 */ /* 0x000fe200078e00ff */
[----:B------:R-:W0:Y:S02]  /*1bd0*/  LDCU.64 UR4, c[0x0][0x380] ;  /* 0x00007000ff0477ac */ /* 0x000e240008000a00 */
[----:B------:R-:W-:-:S05]  /*1be0*/  LOP3.LUT R6, R6, R15, RZ, 0x3c, !PT ;  /* 0x0000000f06067212 */ /* 0x000fca00078e3cff */
[----:B------:R-:W-:-:S05]  /*1bf0*/  IMAD.SHL.U32 R15, R6, 0x2, RZ ;  /* 0x00000002060f7824 */ /* 0x000fca00078e00ff */
[----:B------:R-:W-:Y:S02]  /*1c00*/  LOP3.LUT R15, R7, R22, R15, 0x96, !PT ;  /* 0x00000016070f7212 */ /* 0x000fe400078e960f */
[----:B------:R-:W1:Y:S02]  /*1c10*/  LDC.64 R22, c[0x0][0x380] ;  /* 0x0000e000ff167b82 */ /* 0x000e640000000a00 */
[----:B------:R-:W-:Y:S01]  /*1c20*/  LOP3.LUT R15, R15, R6, RZ, 0x3c, !PT ;  /* 0x000000060f0f7212 */ /* 0x000fe200078e3cff */
[----:B------:R-:W-:-:S03]  /*1c30*/  IMAD.MOV.U32 R6, RZ, RZ, 0x2f800000 ;  /* 0x2f800000ff067424 */ /* 0x000fc600078e00ff */
[----:B------:R-:W-:-:S04]  /*1c40*/  IADD3 R19, PT, PT, R14, 0x587c5, R15 ;  /* 0x000587c50e137810 */ /* 0x000fc80007ffe00f */
[----:B------:R-:W-:-:S05]  /*1c50*/  I2FP.F32.U32 R19, R19 ;  /* 0x0000001300137245 */ /* 0x000fca0000201000 */
[----:B------:R-:W-:-:S05]  /*1c60*/  FFMA R19, R19, R6, 1.1641532182693481445e-10 ;  /* 0x2f00000013137423 */ /* 0x000fca0000000006 */
[----:B------:R-:W-:-:S04]  /*1c70*/  FSETP.GEU.AND P1, PT, R19, 0.5, PT ;  /* 0x3f0000001300780b */ /* 0x000fc80003f2e000 */
[----:B-----5:R-:W-:-:S05]  /*1c80*/  SEL R19, R4, R5, !P1 ;  /* 0x0000000504137207 */ /* 0x020fca0004800000 */
[----:B------:R-:W-:-:S04]  /*1c90*/  IMAD R19, R19, R3, R16 ;  /* 0x0000000313137224 */ /* 0x000fc800078e0210 */
[----:B-1----:R-:W-:-:S06]  /*1ca0*/  IMAD.WIDE R24, R19, 0x4, R22 ;  /* 0x0000000413187825 */ /* 0x002fcc00078e0216 */
[----:B------:R1:W2:Y:S01]  /*1cb0*/  LDG.E.CONSTANT R25, desc[UR12][R24.64] ;  /* 0x0000000c18197981 */ /* 0x0002a2000c1e9900 */
[----:B------:R-:W-:-:S04]  /*1cc0*/  SHF.R.U32.HI R19, RZ, 0x2, R20 ;  /* 0x00000002ff137819 */ /* 0x000fc80000011614 */
[----:B------:R-:W-:Y:S02]  /*1cd0*/  LOP3.LUT R19, R19, R20, RZ, 0x3c, !PT ;  /* 0x0000001413137212 */ /* 0x000fe400078e3cff */
[----:B------:R-:W-:-:S03]  /*1ce0*/  SHF.L.U32 R20, R15, 0x4, RZ ;  /* 0x000000040f147819 */ /* 0x000fc600000006ff */
[----:B------:R-:W-:-:S05]  /*1cf0*/  IMAD.SHL.U32 R22, R19, 0x2, RZ ;  /* 0x0000000213167824 */ /* 0x000fca00078e00ff */
[----:B------:R-:W-:Y:S02]  /*1d00*/  LOP3.LUT R20, R15, R20, R22, 0x96, !PT ;  /* 0x000000140f147212 */ /* 0x000fe400078e9616 */
[----:B------:R-:W3:Y:S02]  /*1d10*/  LDC.64 R22, c[0x0][0x388] ;  /* 0x0000e200ff167b82 */ /* 0x000ee40000000a00 */
[----:B------:R-:W-:-:S04]  /*1d20*/  LOP3.LUT R19, R20, R19, RZ, 0x3c, !PT ;  /* 0x0000001314137212 */ /* 0x000fc800078e3cff */
[----:B------:R-:W-:-:S04]  /*1d30*/  IADD3 R20, PT, PT, R14, 0xb0f8a, R19 ;  /* 0x000b0f8a0e147810 */ /* 0x000fc80007ffe013 */
[----:B------:R-:W-:-:S05]  /*1d40*/  I2FP.F32.U32 R27, R20 ;  /* 0x00000014001b7245 */ /* 0x000fca0000201000 */
[----:B------:R-:W-:-:S05]  /*1d50*/  FFMA R27, R27, R6, 1.1641532182693481445e-10 ;  /* 0x2f0000001b1b7423 */ /* 0x000fca0000000006 */
[----:B------:R-:W-:Y:S01]  /*1d60*/  FSETP.GEU.AND P1, PT, R27, 0.5, PT ;  /* 0x3f0000001b00780b */ /* 0x000fe20003f2e000 */
[----:B------:R-:W-:-:S03]  /*1d70*/  IMAD R27, R0, R3, R16 ;  /* 0x00000003001b7224 */ /* 0x000fc600078e0210 */
[----:B------:R-:W-:Y:S01]  /*1d80*/  SEL R20, R4, R5, !P1 ;  /* 0x0000000504147207 */ /* 0x000fe20004800000 */
[----:B---3--:R-:W-:-:S04]  /*1d90*/  IMAD.WIDE R22, R27, 0x4, R22 ;  /* 0x000000041b167825 */ /* 0x008fc800078e0216 */
[----:B------:R-:W-:Y:S01]  /*1da0*/  IMAD R29, R20, R3, RZ ;  /* 0x00000003141d7224 */ /* 0x000fe200078e02ff */
[----:B------:R-:W-:-:S04]  /*1db0*/  SHF.R.U32.HI R20, RZ, 0x2, R21 ;  /* 0x00000002ff147819 */ /* 0x000fc80000011615 */
[----:B-1----:R-:W-:Y:S02]  /*1dc0*/  IADD3 R24, P1, PT, R16, R29, RZ ;  /* 0x0000001d10187210 */ /* 0x002fe40007f3e0ff */
[----:B------:R-:W-:Y:S02]  /*1dd0*/  LOP3.LUT R27, R20, R21, RZ, 0x3c, !PT ;  /* 0x00000015141b7212 */ /* 0x000fe400078e3cff */
[----:B------:R-:W-:Y:S02]  /*1de0*/  LEA.HI.X.SX32 R29, R29, RZ, 0x1, P1 ;  /* 0x000000ff1d1d7211 */ /* 0x000fe400008f0eff */
[----:B0-----:R-:W-:Y:S01]  /*1df0*/  LEA R20, P1, R24, UR4, 0x2 ;  /* 0x0000000418147c11 */ /* 0x001fe2000f8210ff */
[----:B------:R-:W-:-:S03]  /*1e00*/  IMAD.SHL.U32 R26, R27, 0x2, RZ ;  /* 0x000000021b1a7824 */ /* 0x000fc600078e00ff */
[----:B------:R-:W-:Y:S01]  /*1e10*/  LEA.HI.X R21, R24, UR5, R29, 0x2, P1 ;  /* 0x0000000518157c11 */ /* 0x000fe200088f141d */
[----:B------:R-:W-:Y:S01]  /*1e20*/  IMAD.SHL.U32 R24, R19, 0x10, RZ ;  /* 0x0000001013187824 */ /* 0x000fe200078e00ff */
[----:B------:R-:W-:-:S03]  /*1e30*/  SHF.R.U32.HI R29, RZ, 0x2, R18 ;  /* 0x00000002ff1d7819 */ /* 0x000fc60000011612 */
[----:B------:R0:W3:Y:S01]  /*1e40*/  LDG.E.CONSTANT R28, desc[UR12][R20.64+0x4] ;  /* 0x0000040c141c7981 */ /* 0x0000e2000c1e9900 */
[----:B------:R-:W-:-:S04]  /*1e50*/  LOP3.LUT R24, R19, R24, R26, 0x96, !PT ;  /* 0x0000001813187212 */ /* 0x000fc800078e961a */
[----:B------:R-:W-:-:S04]  /*1e60*/  LOP3.LUT R27, R24, R27, RZ, 0x3c, !PT ;  /* 0x0000001b181b7212 */ /* 0x000fc800078e3cff */
[----:B------:R-:W-:Y:S02]  /*1e70*/  IADD3 R24, PT, PT, R14, 0x10974f, R27 ;  /* 0x0010974f0e187810 */ /* 0x000fe40007ffe01b */
[----:B------:R-:W-:-:S05]  /*1e80*/  LOP3.LUT R29, R29, R18, RZ, 0x3c, !PT ;  /* 0x000000121d1d7212 */ /* 0x000fca00078e3cff */
[----:B0-----:R-:W-:Y:S02]  /*1e90*/  IMAD.SHL.U32 R20, R29, 0x2, RZ ;  /* 0x000000021d147824 */ /* 0x001fe400078e00ff */
[----:B------:R-:W-:Y:S01]  /*1ea0*/  VIADD R14, R14, 0x161f14 ;  /* 0x00161f140e0e7836 */ /* 0x000fe20000000000 */
[----:B--2---:R0:W-:Y:S02]  /*1eb0*/  STG.E desc[UR12][R22.64], R25 ;  /* 0x0000001916007986 */ /* 0x0041e4000c10190c */
[----:B0-----:R-:W-:-:S05]  /*1ec0*/  I2FP.F32.U32 R25, R24 ;  /* 0x0000001800197245 */ /* 0x001fca0000201000 */
[----:B------:R-:W-:-:S05]  /*1ed0*/  FFMA R25, R25, R6, 1.1641532182693481445e-10 ;  /* 0x2f00000019197423 */ /* 0x000fca0000000006 */
[----:B------:R-:W-:-:S04]  /*1ee0*/  FSETP.GEU.AND P1, PT, R25, 0.5, PT ;  /* 0x3f0000001900780b */ /* 0x000fc80003f2e000 */
[----:B------:R-:W-:-:S05]  /*1ef0*/  SEL R24, R4, R5, !P1 ;  /* 0x0000000504187207 */ /* 0x000fca0004800000 */
[----:B------:R-:W-:-:S05]  /*1f00*/  IMAD R25, R24, R3, RZ ;  /* 0x0000000318197224 */ /* 0x000fca00078e02ff */
[----:B------:R-:W-:-:S04]  /*1f10*/  IADD3 R26, P1, PT, R16, R25, RZ ;  /* 0x00000019101a7210 */ /* 0x000fc80007f3e0ff */
[----:B------:R-:W-:Y:S02]  /*1f20*/  LEA.HI.X.SX32 R25, R25, RZ, 0x1, P1 ;  /* 0x000000ff19197211 */ /* 0x000fe400008f0eff */
[----:B------:R-:W-:-:S04]  /*1f30*/  LEA R24, P1, R26, UR4, 0x2 ;  /* 0x000000041a187c11 */ /* 0x000fc8000f8210ff */
[----:B------:R-:W-:Y:S01]  /*1f40*/  LEA.HI.X R25, R26, UR5, R25, 0x2, P1 ;  /* 0x000000051a197c11 */ /* 0x000fe200088f1419 */
[----:B------:R-:W-:-:S04]  /*1f50*/  IMAD.SHL.U32 R26, R27, 0x10, RZ ;  /* 0x000000101b1a7824 */ /* 0x000fc800078e00ff */
[----:B------:R0:W2:Y:S01]  /*1f60*/  LDG.E.CONSTANT R18, desc[UR12][R24.64+0x8] ;  /* 0x0000080c18127981 */ /* 0x0000a2000c1e9900 */
[----:B------:R-:W-:-:S04]  /*1f70*/  LOP3.LUT R26, R27, R26, R20, 0x96, !PT ;  /* 0x0000001a1b1a7212 */ /* 0x000fc800078e9614 */
[----:B------:R-:W-:-:S05]  /*1f80*/  LOP3.LUT R29, R26, R29, RZ, 0x3c, !PT ;  /* 0x0000001d1a1d7212 */ /* 0x000fca00078e3cff */
[----:B------:R-:W-:-:S05]  /*1f90*/  IMAD.IADD R20, R29, 0x1, R14 ;  /* 0x000000011d147824 */ /* 0x000fca00078e020e */
[----:B------:R-:W-:-:S05]  /*1fa0*/  I2FP.F32.U32 R21, R20 ;  /* 0x0000001400157245 */ /* 0x000fca0000201000 */
[----:B------:R-:W-:-:S05]  /*1fb0*/  FFMA R21, R21, R6, 1.1641532182693481445e-10 ;  /* 0x2f00000015157423 */ /* 0x000fca0000000006 */
[----:B------:R-:W-:-:S04]  /*1fc0*/  FSETP.GEU.AND P1, PT, R21, 0.5, PT ;  /* 0x3f0000001500780b */ /* 0x000fc80003f2e000 */
[----:B------:R-:W-:-:S05]  /*1fd0*/  SEL R6, R4, R5, !P1 ;  /* 0x0000000504067207 */ /* 0x000fca0004800000 */
[----:B------:R-:W-:-:S05]  /*1fe0*/  IMAD R21, R6, R3, RZ ;  /* 0x0000000306157224 */ /* 0x000fca00078e02ff */
[----:B------:R-:W-:-:S04]  /*1ff0*/  IADD3 R6, P1, PT, R16, R21, RZ ;  /* 0x0000001510067210 */ /* 0x000fc80007f3e0ff */
[----:B------:R-:W-:Y:S02]  /*2000*/  LEA.HI.X.SX32 R21, R21, RZ, 0x1, P1 ;  /* 0x000000ff15157211 */ /* 0x000fe400008f0eff */
[----:B0-----:R-:W-:-:S04]  /*2010*/  LEA R24, P1, R6, UR4, 0x2 ;  /* 0x0000000406187c11 */ /* 0x001fc8000f8210ff */
[----:B------:R-:W-:-:S06]  /*2020*/  LEA.HI.X R25, R6, UR5, R21, 0x2, P1 ;  /* 0x0000000506197c11 */ /* 0x000fcc00088f1415 */
[----:B------:R-:W4:Y:S04]  /*2030*/  LDG.E.CONSTANT R25, desc[UR12][R24.64+0xc] ;  /* 0x00000c0c18197981 */ /* 0x000f28000c1e9900 */
[----:B---3--:R-:W-:Y:S01]  /*2040*/  STG.E desc[UR12][R22.64+0x4], R28 ;  /* 0x0000041c16007986 */ /* 0x008fe2000c10190c */
[--C-:B------:R-:W-:Y:S02]  /*2050*/  IMAD.MOV.U32 R26, RZ, RZ, R19.reuse ;  /* 0x000000ffff1a7224 */ /* 0x100fe400078e0013 */
[----:B------:R-:W-:Y:S02]  /*2060*/  IMAD.MOV.U32 R21, RZ, RZ, R19 ;  /* 0x000000ffff157224 */ /* 0x000fe400078e0013 */
[----:B------:R-:W-:Y:S02]  /*2070*/  IMAD.MOV.U32 R6, RZ, RZ, R7 ;  /* 0x000000ffff067224 */ /* 0x000fe400078e0007 */
[----:B------:R-:W-:-:S02]  /*2080*/  IMAD.MOV.U32 R20, RZ, RZ, R15 ;  /* 0x000000ffff147224 */ /* 0x000fc400078e000f */
[----:B------:R-:W-:Y:S02]  /*2090*/  IMAD.MOV.U32 R19, RZ, RZ, R29 ;  /* 0x000000ffff137224 */ /* 0x000fe400078e001d */
[----:B------:R-:W-:Y:S01]  /*20a0*/  VIADD R16, R16, 0x4 ;  /* 0x0000000410107836 */ /* 0x000fe20000000000 */
[----:B--2---:R0:W-:Y:S02]  /*20b0*/  STG.E desc[UR12][R22.64+0x8], R18 ;  /* 0x0000081216007986 */ /* 0x0041e4000c10190c */
[----:B0-----:R-:W-:Y:S02]  /*20c0*/  MOV R18, R27 ;  /* 0x0000001b00127202 */ /* 0x001fe40000000f00 */
[----:B----4-:R0:W-:Y:S05]  /*20d0*/  STG.E desc[UR12][R22.64+0xc], R25 ;  /* 0x00000c1916007986 */ /* 0x0101ea000c10190c */
.L_x_9:
[----:B------:R-:W-:Y:S01]  /*20e0*/  IMAD.MOV.U32 R15, RZ, RZ, R7 ;  /* 0x000000ffff0f7224 */ /* 0x000fe200078e0007 */
[----:B------:R-:W-:Y:S06]  /*20f0*/  @!P0 BRA `(.L_x_6) ;  /* 0x0000000400488947 */ /* 0x000fec0003800000 */
[----:B------:R-:W-:Y:S01]  /*2100*/  ISETP.NE.AND P0, PT, R17, 0x1, PT ;  /* 0x000000011100780c */ /* 0x000fe20003f05270 */
[----:B0-----:R-:W-:Y:S01]  /*2110*/  IMAD.MOV.U32 R23, RZ, RZ, R20 ;  /* 0x000000ffff177224 */ /* 0x001fe200078e0014 */
[----:B------:R-:W-:Y:S01]  /*2120*/  LOP3.LUT R7, R3, 0x1, RZ, 0xc0, !PT ;  /* 0x0000000103077812 */ /* 0x000fe200078ec0ff */
[----:B------:R-:W-:Y:S02]  /*2130*/  IMAD.MOV.U32 R22, RZ, RZ, R26 ;  /* 0x000000ffff167224 */ /* 0x000fe400078e001a */
[----:B------:R-:W-:Y:S01]  /*2140*/  IMAD.MOV.U32 R25, RZ, RZ, R27 ;  /* 0x000000ffff197224 */ /* 0x000fe200078e001b */
[----:B------:R-:W-:Y:S01]  /*2150*/  ISETP.NE.U32.AND P1, PT, R7, 0x1, PT ;  /* 0x000000010700780c */ /* 0x000fe20003f25070 */
[----:B------:R-:W-:-:S06]  /*2160*/  IMAD.MOV.U32 R17, RZ, RZ, R29 ;  /* 0x000000ffff117224 */ /* 0x000fcc00078e001d */
[----:B------:R-:W-:Y:S06]  /*2170*/  @!P0 BRA `(.L_x_10) ;  /* 0x0000000000b88947 */ /* 0x000fec0003800000 */
[----:B------:R-:W-:Y:S01]  /*2180*/  SHF.R.U32.HI R7, RZ, 0x2, R6 ;  /* 0x00000002ff077819 */ /* 0x000fe20000011606 */
[----:B------:R-:W-:Y:S01]  /*2190*/  IMAD.MOV.U32 R19, RZ, RZ, 0x2f800000 ;  /* 0x2f800000ff137424 */ /* 0x000fe200078e00ff */
[----:B------:R-:W-:Y:S01]  /*21a0*/  SHF.R.U32.HI R17, RZ, 0x2, R20 ;  /* 0x00000002ff117819 */ /* 0x000fe20000011614 */
[----:B------:R-:W0:Y:S01]  /*21b0*/  LDCU.64 UR4, c[0x0][0x380] ;  /* 0x00007000ff0477ac */ /* 0x000e220008000a00 */
[----:B------:R-:W-:Y:S01]  /*21c0*/  LOP3.LUT R7, R7, R6, RZ, 0x3c, !PT ;  /* 0x0000000607077212 */ /* 0x000fe200078e3cff */
[----:B------:R-:W-:Y:S01]  /*21d0*/  IMAD.SHL.U32 R6, R29, 0x10, RZ ;  /* 0x000000101d067824 */ /* 0x000fe200078e00ff */
[----:B------:R-:W-:-:S03]  /*21e0*/  LOP3.LUT R17, R17, R20, RZ, 0x3c, !PT ;  /* 0x0000001411117212 */ /* 0x000fc600078e3cff */
[----:B------:R-:W-:-:S05]  /*21f0*/  IMAD.SHL.U32 R15, R7, 0x2, RZ ;  /* 0x00000002070f7824 */ /* 0x000fca00078e00ff */
[----:B------:R-:W-:-:S04]  /*2200*/  LOP3.LUT R6, R29, R6, R15, 0x96, !PT ;  /* 0x000000061d067212 */ /* 0x000fc800078e960f */
[----:B------:R-:W-:Y:S01]  /*2210*/  LOP3.LUT R25, R6, R7, RZ, 0x3c, !PT ;  /* 0x0000000706197212 */ /* 0x000fe200078e3cff */
[----:B------:R-:W-:-:S03]  /*2220*/  IMAD.SHL.U32 R7, R17, 0x2, RZ ;  /* 0x0000000211077824 */ /* 0x000fc600078e00ff */
[C---:B------:R-:W-:Y:S02]  /*2230*/  SHF.L.U32 R6, R25.reuse, 0x4, RZ ;  /* 0x0000000419067819 */ /* 0x040fe400000006ff */
[C---:B------:R-:W-:Y:S01]  /*2240*/  IADD3 R15, PT, PT, R14.reuse, 0x587c5, R25 ;  /* 0x000587c50e0f7810 */ /* 0x040fe20007ffe019 */
[----:B------:R-:W-:Y:S01]  /*2250*/  VIADD R14, R14, 0xb0f8a ;  /* 0x000b0f8a0e0e7836 */ /* 0x000fe20000000000 */
[----:B------:R-:W-:Y:S02]  /*2260*/  LOP3.LUT R6, R25, R6, R7, 0x96, !PT ;  /* 0x0000000619067212 */ /* 0x000fe400078e9607 */
[----:B------:R-:W-:Y:S02]  /*2270*/  I2FP.F32.U32 R15, R15 ;  /* 0x0000000f000f7245 */ /* 0x000fe40000201000 */
[----:B------:R-:W-:-:S03]  /*2280*/  LOP3.LUT R17, R6, R17, RZ, 0x3c, !PT ;  /* 0x0000001106117212 */ /* 0x000fc600078e3cff */
[----:B------:R-:W-:Y:S02]  /*2290*/  FFMA R15, R15, R19, 1.1641532182693481445e-10 ;  /* 0x2f0000000f0f7423 */ /* 0x000fe40000000013 */
[----:B------:R-:W-:-:S05]  /*22a0*/  IMAD.IADD R6, R17, 0x1, R14 ;  /* 0x0000000111067824 */ /* 0x000fca00078e020e */
[----:B------:R-:W-:-:S05]  /*22b0*/  I2FP.F32.U32 R6, R6 ;  /* 0x0000000600067245 */ /* 0x000fca0000201000 */
[----:B------:R-:W-:Y:S02]  /*22c0*/  FFMA R18, R6, R19, 1.1641532182693481445e-10 ;  /* 0x2f00000006127423 */ /* 0x000fe40000000013 */
[----:B------:R-:W1:Y:S03]  /*22d0*/  LDC.64 R6, c[0x0][0x380] ;  /* 0x0000e000ff067b82 */ /* 0x000e660000000a00 */
[----:B------:R-:W-:-:S04]  /*22e0*/  FSETP.GEU.AND P0, PT, R18, 0.5, PT ;  /* 0x3f0000001200780b */ /* 0x000fc80003f0e000 */
[----:B-----5:R-:W-:Y:S02]  /*22f0*/  SEL R18, R4, R5, !P0 ;  /* 0x0000000504127207 */ /* 0x020fe40004000000 */
[----:B------:R-:W-:-:S03]  /*2300*/  FSETP.GEU.AND P0, PT, R15, 0.5, PT ;  /* 0x3f0000000f00780b */ /* 0x000fc60003f0e000 */
[----:B------:R-:W-:Y:S01]  /*2310*/  IMAD R19, R18, R3, RZ ;  /* 0x0000000312137224 */ /* 0x000fe200078e02ff */
[----:B------:R-:W-:-:S04]  /*2320*/  SEL R15, R4, R5, !P0 ;  /* 0x00000005040f7207 */ /* 0x000fc80004000000 */
[----:B------:R-:W-:Y:S01]  /*2330*/  IADD3 R18, P0, PT, R16, R19, RZ ;  /* 0x0000001310127210 */ /* 0x000fe20007f1e0ff */
[----:B------:R-:W-:-:S03]  /*2340*/  IMAD R15, R15, R3, R16 ;  /* 0x000000030f0f7224 */ /* 0x000fc600078e0210 */
[----:B------:R-:W-:Y:S02]  /*2350*/  LEA.HI.X.SX32 R19, R19, RZ, 0x1, P0 ;  /* 0x000000ff13137211 */ /* 0x000fe400000f0eff */
[----:B0-----:R-:W-:Y:S01]  /*2360*/  LEA R20, P0, R18, UR4, 0x2 ;  /* 0x0000000412147c11 */ /* 0x001fe2000f8010ff */
[----:B-1----:R-:W-:-:S03]  /*2370*/  IMAD.WIDE R6, R15, 0x4, R6 ;  /* 0x000000040f067825 */ /* 0x002fc600078e0206 */
[----:B------:R-:W-:Y:S02]  /*2380*/  LEA.HI.X R21, R18, UR5, R19, 0x2, P0 ;  /* 0x0000000512157c11 */ /* 0x000fe400080f1413 */
[----:B------:R-:W0:Y:S01]  /*2390*/  LDC.64 R18, c[0x0][0x388] ;  /* 0x0000e200ff127b82 */ /* 0x000e220000000a00 */
[----:B------:R1:W2:Y:S04]  /*23a0*/  LDG.E.CONSTANT R7, desc[UR12][R6.64] ;  /* 0x0000000c06077981 */ /* 0x0002a8000c1e9900 */
[----:B------:R0:W3:Y:S01]  /*23b0*/  LDG.E.CONSTANT R15, desc[UR12][R20.64+0x4] ;  /* 0x0000040c140f7981 */ /* 0x0000e2000c1e9900 */
[----:B------:R-:W-:Y:S02]  /*23c0*/  IMAD R23, R0, R3, R16 ;  /* 0x0000000300177224 */ /* 0x000fe400078e0210 */
[----:B------:R-:W-:-:S02]  /*23d0*/  IMAD.MOV.U32 R22, RZ, RZ, R29 ;  /* 0x000000ffff167224 */ /* 0x000fc400078e001d */
[----:B------:R-:W-:Y:S02]  /*23e0*/  VIADD R16, R16, 0x2 ;  /* 0x0000000210107836 */ /* 0x000fe40000000000 */
[----:B-1----:R-:W-:Y:S02]  /*23f0*/  IMAD.MOV.U32 R6, RZ, RZ, R26 ;  /* 0x000000ffff067224 */ /* 0x002fe400078e001a */
[----:B0-----:R-:W-:-:S04]  /*2400*/  IMAD.WIDE R20, R23, 0x4, R18 ;  /* 0x0000000417147825 */ /* 0x001fc800078e0212 */
[----:B------:R-:W-:Y:S02]  /*2410*/  IMAD.MOV.U32 R23, RZ, RZ, R27 ;  /* 0x000000ffff177224 */ /* 0x000fe400078e001b */
[----:B------:R-:W-:Y:S02]  /*2420*/  IMAD.MOV.U32 R18, RZ, RZ, R25 ;  /* 0x000000ffff127224 */ /* 0x000fe400078e0019 */
[----:B------:R-:W-:Y:S01]  /*2430*/  IMAD.MOV.U32 R19, RZ, RZ, R17 ;  /* 0x000000ffff137224 */ /* 0x000fe200078e0011 */
[----:B--2---:R0:W-:Y:S04]  /*2440*/  STG.E desc[UR12][R20.64], R7 ;  /* 0x0000000714007986 */ /* 0x0041e8000c10190c */
[----:B---3--:R0:W-:Y:S02]  /*2450*/  STG.E desc[UR12][R20.64+0x4], R15 ;  /* 0x0000040f14007986 */ /* 0x0081e4000c10190c */
.L_x_10:
[----:B0-----:R-:W-:Y:S01]  /*2460*/  @!P1 SHF.R.U32.HI R7, RZ, 0x2, R6 ;  /* 0x00000002ff079819 */ /* 0x001fe20000011606 */
[----:B------:R-:W-:Y:S02]  /*2470*/  @!P1 VIADD R14, R14, 0x587c5 ;  /* 0x000587c50e0e9836 */ /* 0x000fe40000000000 */
[----:B------:R-:W-:Y:S01]  /*2480*/  @!P1 IMAD.MOV.U32 R20, RZ, RZ, 0x2f800000 ;  /* 0x2f800000ff149424 */ /* 0x000fe200078e00ff */
[----:B------:R-:W-:Y:S01]  /*2490*/  @!P1 LOP3.LUT R7, R7, R6, RZ, 0x3c, !PT ;  /* 0x0000000607079212 */ /* 0x000fe200078e3cff */
[----:B------:R-:W-:-:S03]  /*24a0*/  @!P1 IMAD.SHL.U32 R6, R17, 0x10, RZ ;  /* 0x0000001011069824 */ /* 0x000fc600078e00ff */
[----:B------:R-:W-:-:S04]  /*24b0*/  @!P1 SHF.L.U32 R15, R7, 0x1, RZ ;  /* 0x00000001070f9819 */ /* 0x000fc800000006ff */
[----:B------:R-:W-:-:S04]  /*24c0*/  @!P1 LOP3.LUT R6, R17, R6, R15, 0x96, !PT ;  /* 0x0000000611069212 */ /* 0x000fc800078e960f */
[----:B------:R-:W-:-:S05]  /*24d0*/  @!P1 LOP3.LUT R19, R6, R7, RZ, 0x3c, !PT ;  /* 0x0000000706139212 */ /* 0x000fca00078e3cff */
[----:B------:R-:W-:-:S05]  /*24e0*/  @!P1 IMAD.IADD R6, R19, 0x1, R14 ;  /* 0x0000000113069824 */ /* 0x000fca00078e020e */
[----:B------:R-:W-:Y:S02]  /*24f0*/  @!P1 I2FP.F32.U32 R15, R6 ;  /* 0x00000006000f9245 */ /* 0x000fe40000201000 */
[----:B------:R-:W0:Y:S03]  /*2500*/  LDC.64 R6, c[0x0][0x380] ;  /* 0x0000e000ff067b82 */ /* 0x000e260000000a00 */
[----:B------:R-:W-:-:S05]  /*2510*/  @!P1 FFMA R15, R15, R20, 1.1641532182693481445e-10 ;  /* 0x2f0000000f0f9423 */ /* 0x000fca0000000014 */
[----:B------:R-:W-:-:S04]  /*2520*/  @!P1 FSETP.GEU.AND P0, PT, R15, 0.5, PT ;  /* 0x3f0000000f00980b */ /* 0x000fc80003f0e000 */
[----:B-----5:R-:W-:-:S05]  /*2530*/  @!P1 SEL R4, R4, R5, !P0 ;  /* 0x0000000504049207 */ /* 0x020fca0004000000 */
[----:B------:R-:W-:-:S04]  /*2540*/  @!P1 IMAD R5, R4, R3, R16 ;  /* 0x0000000304059224 */ /* 0x000fc800078e0210 */
[----:B0-----:R-:W-:Y:S02]  /*2550*/  @!P1 IMAD.WIDE R6, R5, 0x4, R6 ;  /* 0x0000000405069825 */ /* 0x001fe400078e0206 */
[----:B------:R-:W0:Y:S04]  /*2560*/  LDC.64 R4, c[0x0][0x388] ;  /* 0x0000e200ff047b82 */ /* 0x000e280000000a00 */
[----:B------:R-:W2:Y:S01]  /*2570*/  @!P1 LDG.E.CONSTANT R7, desc[UR12][R6.64] ;  /* 0x0000000c06079981 */ /* 0x000ea2000c1e9900 */
[----:B------:R-:W-:Y:S02]  /*2580*/  @!P1 IMAD R15, R0, R3, R16 ;  /* 0x00000003000f9224 */ /* 0x000fe400078e0210 */
[----:B------:R-:W-:Y:S02]  /*2590*/  IMAD.MOV.U32 R21, RZ, RZ, R29 ;  /* 0x000000ffff157224 */ /* 0x000fe400078e001d */
[----:B------:R-:W-:-:S02]  /*25a0*/  IMAD.MOV.U32 R20, RZ, RZ, R27 ;  /* 0x000000ffff147224 */ /* 0x000fc400078e001b */
[----:B------:R-:W-:Y:S02]  /*25b0*/  @!P1 IMAD.MOV.U32 R18, RZ, RZ, R17 ;  /* 0x000000ffff129224 */ /* 0x000fe400078e0011 */
[----:B------:R-:W-:Y:S02]  /*25c0*/  @!P1 IMAD.MOV.U32 R21, RZ, RZ, R25 ;  /* 0x000000ffff159224 */ /* 0x000fe400078e0019 */
[----:B------:R-:W-:Y:S02]  /*25d0*/  @!P1 IMAD.MOV.U32 R20, RZ, RZ, R22 ;  /* 0x000000ffff149224 */ /* 0x000fe400078e0016 */
[----:B0-----:R-:W-:-:S04]  /*25e0*/  @!P1 IMAD.WIDE R4, R15, 0x4, R4 ;  /* 0x000000040f049825 */ /* 0x001fc800078e0204 */
[----:B------:R-:W-:Y:S02]  /*25f0*/  IMAD.MOV.U32 R15, RZ, RZ, R26 ;  /* 0x000000ffff0f7224 */ /* 0x000fe400078e001a */
[----:B------:R-:W-:Y:S01]  /*2600*/  @!P1 IMAD.MOV.U32 R15, RZ, RZ, R23 ;  /* 0x000000ffff0f9224 */ /* 0x000fe200078e0017 */
[----:B--2---:R1:W-:Y:S06]  /*2610*/  @!P1 STG.E desc[UR12][R4.64], R7 ;  /* 0x0000000704009986 */ /* 0x0043ec000c10190c */
.L_x_6:
[----:B------:R-:W-:-:S13]  /*2620*/  ISETP.GE.AND P0, PT, R3, 0x1, PT ;  /* 0x000000010300780c */ /* 0x000fda0003f06270 */
[----:B------:R-:W-:Y:S05]  /*2630*/  @!P0 BRA `(.L_x_11) ;  /* 0x0000000c00008947 */ /* 0x000fea0003800000 */
[----:B0-----:R-:W0:Y:S01]  /*2640*/  LDC R23, c[0x0][0x3b0] ;  /* 0x0000ec00ff177b82 */ /* 0x001e220000000800 */
[----:B------:R-:W-:Y:S01]  /*2650*/  IMAD R16, R0, R3, RZ ;  /* 0x0000000300107224 */ /* 0x000fe200078e02ff */
[----:B------:R-:W-:Y:S01]  /*2660*/  IADD3 R3, PT, PT, -R3, RZ, RZ ;  /* 0x000000ff03037210 */ /* 0x000fe20007ffe1ff */
[----:B------:R-:W-:Y:S02]  /*2670*/  IMAD.MOV.U32 R0, RZ, RZ, R14 ;  /* 0x000000ffff007224 */ /* 0x000fe400078e000e */
[----:B------:R-:W-:Y:S01]  /*2680*/  IMAD.MOV.U32 R17, RZ, RZ, R19 ;  /* 0x000000ffff117224 */ /* 0x000fe200078e0013 */
[----:B0-----:R-:W-:Y:S02]  /*2690*/  I2FP.F32.S32 R22, R23 ;  /* 0x0000001700167245 */ /* 0x001fe40000201400 */
[----:B------:R-:W-:-:S07]  /*26a0*/  LEA R23, R23, 0x1, 0x1 ;  /* 0x0000000117177811 */ /* 0x000fce00078e08ff */
.L_x_23:
[----:B01---5:R-:W-:Y:S01]  /*26b0*/  SHF.R.U32.HI R4, RZ, 0x2, R15 ;  /* 0x00000002ff047819 */ /* 0x023fe2000001160f */
[----:B------:R-:W-:Y:S01]  /*26c0*/  VIADD R14, R0, 0x587c5 ;  /* 0x000587c5000e7836 */ /* 0x000fe20000000000 */
[----:B------:R-:W-:Y:S01]  /*26d0*/  BSSY.RECONVERGENT B0, `(.L_x_12) ;  /* 0x00000ac000007945 */ /* 0x000fe20003800200 */
[----:B------:R-:W-:Y:S01]  /*26e0*/  IMAD.MOV.U32 R6, RZ, RZ, 0x2f800000 ;  /* 0x2f800000ff067424 */ /* 0x000fe200078e00ff */
[----:B------:R-:W-:Y:S01]  /*26f0*/  LOP3.LUT R19, R4, R15, RZ, 0x3c, !PT ;  /* 0x0000000f04137212 */ /* 0x000fe200078e3cff */
[----:B------:R-:W-:-:S04]  /*2700*/  IMAD.SHL.U32 R4, R17, 0x10, RZ ;  /* 0x0000001011047824 */ /* 0x000fc800078e00ff */
[----:B------:R-:W-:-:S05]  /*2710*/  IMAD.SHL.U32 R5, R19, 0x2, RZ ;  /* 0x0000000213057824 */ /* 0x000fca00078e00ff */
[----:B------:R-:W-:-:S04]  /*2720*/  LOP3.LUT R4, R17, R4, R5, 0x96, !PT ;  /* 0x0000000411047212 */ /* 0x000fc800078e9605 */
[----:B------:R-:W-:-:S05]  /*2730*/  LOP3.LUT R19, R4, R19, RZ, 0x3c, !PT ;  /* 0x0000001304137212 */ /* 0x000fca00078e3cff */
[----:B------:R-:W-:-:S05]  /*2740*/  IMAD.IADD R4, R19, 0x1, R14 ;  /* 0x0000000113047824 */ /* 0x000fca00078e020e */
[----:B------:R-:W-:-:S05]  /*2750*/  I2FP.F32.U32 R5, R4 ;  /* 0x0000000400057245 */ /* 0x000fca0000201000 */
[----:B------:R-:W-:-:S05]  /*2760*/  FFMA R5, R5, R6, 1.1641532182693481445e-10 ;  /* 0x2f00000005057423 */ /* 0x000fca0000000006 */
[----:B------:R-:W-:-:S13]  /*2770*/  FSETP.GEU.AND P0, PT, R5, UR15, PT ;  /* 0x0000000f05007c0b */ /* 0x000fda000bf0e000 */
[----:B------:R-:W-:Y:S05]  /*2780*/  @P0 BRA `(.L_x_13) ;  /* 0x0000000800800947 */ /* 0x000fea0003800000 */
[----:B------:R-:W-:Y:S01]  /*2790*/  SHF.R.U32.HI R5, RZ, 0x2, R20 ;  /* 0x00000002ff057819 */ /* 0x000fe20000011614 */
[----:B------:R-:W-:Y:S01]  /*27a0*/  IMAD.SHL.U32 R4, R19, 0x10, RZ ;  /* 0x0000001013047824 */ /* 0x000fe200078e00ff */
[----:B------:R-:W-:Y:S01]  /*27b0*/  BSSY.RECONVERGENT B1, `(.L_x_14) ;  /* 0x0000097000017945 */ /* 0x000fe20003800200 */
[----:B------:R-:W-:Y:S01]  /*27c0*/  VIADD R14, R0, 0xb0f8a ;  /* 0x000b0f8a000e7836 */ /* 0x000fe20000000000 */
[----:B------:R-:W-:-:S05]  /*27d0*/  LOP3.LUT R5, R5, R20, RZ, 0x3c, !PT ;  /* 0x0000001405057212 */ /* 0x000fca00078e3cff */
[----:B------:R-:W-:-:S05]  /*27e0*/  IMAD.SHL.U32 R20, R5, 0x2, RZ ;  /* 0x0000000205147824 */ /* 0x000fca00078e00ff */
[----:B------:R-:W-:Y:S02]  /*27f0*/  LOP3.LUT R20, R5, R20, R4, 0x96, !PT ;  /* 0x0000001405147212 */ /* 0x000fe400078e9604 */
[----:B------:R-:W0:Y:S02]  /*2800*/  LDC.64 R4, c[0x0][0x388] ;  /* 0x0000e200ff047b82 */ /* 0x000e240000000a00 */
[----:B------:R-:W-:-:S04]  /*2810*/  LOP3.LUT R15, R20, R19, RZ, 0x3c, !PT ;  /* 0x00000013140f7212 */ /* 0x000fc800078e3cff */
[----:B------:R-:W-:-:S04]  /*2820*/  IADD3 R7, PT, PT, R15, R14, RZ ;  /* 0x0000000e0f077210 */ /* 0x000fc80007ffe0ff */
[----:B------:R-:W-:-:S05]  /*2830*/  I2FP.F32.U32 R7, R7 ;  /* 0x0000000700077245 */ /* 0x000fca0000201000 */
[----:B------:R-:W-:-:S05]  /*2840*/  FFMA R7, R7, R6, 1.1641532182693481445e-10 ;  /* 0x2f00000007077423 */ /* 0x000fca0000000006 */
[----:B------:R-:W-:Y:S01]  /*2850*/  FSETP.GEU.AND P0, PT, R7, 0.69999998807907104492, PT ;  /* 0x3f3333330700780b */ /* 0x000fe20003f0e000 */
[----:B0-----:R-:W-:-:S12]  /*2860*/  IMAD.WIDE R4, R16, 0x4, R4 ;  /* 0x0000000410047825 */ /* 0x001fd800078e0204 */
[----:B------:R-:W-:Y:S05]  /*2870*/  @P0 BRA `(.L_x_15) ;  /* 0x0000000000840947 */ /* 0x000fea0003800000 */
[----:B------:R-:W2:Y:S01]  /*2880*/  LDG.E R20, desc[UR12][R4.64] ;  /* 0x0000000c04147981 */ /* 0x000ea2000c1e1900 */
[----:B------:R-:W0:Y:S01]  /*2890*/  I2F.U32.RP R24, R23 ;  /* 0x0000001700187306 */ /* 0x000e220000209000 */
[----:B------:R-:W-:Y:S01]  /*28a0*/  SHF.R.U32.HI R6, RZ, 0x2, R21 ;  /* 0x00000002ff067819 */ /* 0x000fe20000011615 */
[----:B------:R-:W-:Y:S01]  /*28b0*/  IMAD.MOV R25, RZ, RZ, -R23 ;  /* 0x000000ffff197224 */ /* 0x000fe200078e0a17 */
[----:B------:R-:W-:Y:S02]  /*28c0*/  ISETP.NE.U32.AND P1, PT, R23, RZ, PT ;  /* 0x000000ff1700720c */ /* 0x000fe40003f25070 */
[----:B------:R-:W-:Y:S01]  /*28d0*/  LOP3.LUT R21, R6, R21, RZ, 0x3c, !PT ;  /* 0x0000001506157212 */ /* 0x000fe200078e3cff */
[----:B------:R-:W-:Y:S01]  /*28e0*/  IMAD.SHL.U32 R6, R15, 0x10, RZ ;  /* 0x000000100f067824 */ /* 0x000fe200078e00ff */
[----:B------:R-:W-:-:S03]  /*28f0*/  MOV R27, R15 ;  /* 0x0000000f001b7202 */ /* 0x000fc60000000f00 */
[C---:B------:R-:W-:Y:S01]  /*2900*/  IMAD.SHL.U32 R14, R21.reuse, 0x2, RZ ;  /* 0x00000002150e7824 */ /* 0x040fe200078e00ff */
[----:B0-----:R-:W0:Y:S04]  /*2910*/  MUFU.RCP R24, R24 ;  /* 0x0000001800187308 */ /* 0x001e280000001000 */
[----:B------:R-:W-:Y:S01]  /*2920*/  LOP3.LUT R6, R21, R14, R6, 0x96, !PT ;  /* 0x0000000e15067212 */ /* 0x000fe200078e9606 */
[----:B------:R-:W-:Y:S02]  /*2930*/  VIADD R14, R0, 0x10974f ;  /* 0x0010974f000e7836 */ /* 0x000fe40000000000 */
[----:B0-----:R-:W-:-:S06]  /*2940*/  VIADD R7, R24, 0xffffffe ;  /* 0x0ffffffe18077836 */ /* 0x001fcc0000000000 */
[----:B------:R-:W0:Y:S02]  /*2950*/  F2I.FTZ.U32.TRUNC.NTZ R7, R7 ;  /* 0x0000000700077305 */ /* 0x000e24000021f000 */
[----:B0-----:R-:W-:Y:S01]  /*2960*/  IMAD R21, R25, R7, RZ ;  /* 0x0000000719157224 */ /* 0x001fe200078e02ff */
[----:B------:R-:W-:Y:S01]  /*2970*/  LOP3.LUT R25, R6, R15, RZ, 0x3c, !PT ;  /* 0x0000000f06197212 */ /* 0x000fe200078e3cff */
[----:B------:R-:W-:-:S04]  /*2980*/  IMAD.MOV.U32 R6, RZ, RZ, RZ ;  /* 0x000000ffff067224 */ /* 0x000fc800078e00ff */
[----:B------:R-:W-:-:S04]  /*2990*/  IMAD.HI.U32 R7, R7, R21, R6 ;  /* 0x0000001507077227 */ /* 0x000fc800078e0006 */
[----:B------:R-:W-:Y:S02]  /*29a0*/  IMAD.IADD R0, R25, 0x1, R14 ;  /* 0x0000000119007824 */ /* 0x000fe400078e020e */
[----:B------:R-:W-:Y:S02]  /*29b0*/  IMAD.MOV.U32 R21, RZ, RZ, R17 ;  /* 0x000000ffff157224 */ /* 0x000fe400078e0011 */
[----:B------:R-:W-:-:S04]  /*29c0*/  IMAD.HI.U32 R7, R7, R0, RZ ;  /* 0x0000000007077227 */ /* 0x000fc800078e00ff */
[----:B------:R-:W-:-:S04]  /*29d0*/  IMAD.MOV R7, RZ, RZ, -R7 ;  /* 0x000000ffff077224 */ /* 0x000fc800078e0a07 */
[----:B------:R-:W-:Y:S02]  /*29e0*/  IMAD R0, R23, R7, R0 ;  /* 0x0000000717007224 */ /* 0x000fe400078e0200 */
[----:B------:R-:W-:-:S03]  /*29f0*/  IMAD.MOV.U32 R7, RZ, RZ, R19 ;  /* 0x000000ffff077224 */ /* 0x000fc600078e0013 */
[----:B------:R-:W-:-:S13]  /*2a00*/  ISETP.GE.U32.AND P0, PT, R0, R23, PT ;  /* 0x000000170000720c */ /* 0x000fda0003f06070 */
[----:B------:R-:W-:-:S05]  /*2a10*/  @P0 IMAD.IADD R0, R0, 0x1, -R23 ;  /* 0x0000000100000824 */ /* 0x000fca00078e0a17 */
[----:B------:R-:W-:-:S13]  /*2a20*/  ISETP.GE.U32.AND P0, PT, R0, R23, PT ;  /* 0x000000170000720c */ /* 0x000fda0003f06070 */
[----:B------:R-:W-:Y:S01]  /*2a30*/  @P0 IMAD.IADD R0, R0, 0x1, -R23 ;  /* 0x0000000100000824 */ /* 0x000fe200078e0a17 */
[----:B------:R-:W-:-:S04]  /*2a40*/  @!P1 LOP3.LUT R0, RZ, R23, RZ, 0x33, !PT ;  /* 0x00000017ff009212 */ /* 0x000fc800078e33ff */
[----:B--2---:R-:W-:Y:S01]  /*2a50*/  IADD3 R29, PT, PT, R20, -UR16, R0 ;  /* 0x80000010141d7c10 */ /* 0x004fe2000fffe000 */
[----:B------:R-:W-:-:S04]  /*2a60*/  IMAD.MOV.U32 R20, RZ, RZ, R18 ;  /* 0x000000ffff147224 */ /* 0x000fc800078e0012 */
[----:B------:R0:W-:Y:S01]  /*2a70*/  STG.E desc[UR12][R4.64], R29 ;  /* 0x0000001d04007986 */ /* 0x0001e2000c10190c */
[----:B------:R-:W-:Y:S05]  /*2a80*/  BRA `(.L_x_16) ;  /* 0x0000000400a47947 */ /* 0x000fea0003800000 */
.L_x_15:
[----:B------:R-:W-:-:S13]  /*2a90*/  FSETP.GEU.AND P0, PT, R7, 0.85000002384185791016, PT ;  /* 0x3f59999a0700780b */ /* 0x000fda0003f0e000 */
[----:B------:R-:W-:Y:S05]  /*2aa0*/  @P0 BRA `(.L_x_17) ;  /* 0x0000000400580947 */ /* 0x000fea0003800000 */
[----:B------:R-:W-:Y:S01]  /*2ab0*/  ISETP.NE.AND P0, PT, R12, 0x1, PT ;  /* 0x000000010c00780c */ /* 0x000fe20003f05270 */
[----:B------:R-:W-:Y:S01]  /*2ac0*/  BSSY.RECONVERGENT B2, `(.L_x_18) ;  /* 0x000004c000027945 */ /* 0x000fe20003800200 */
[----:B------:R-:W-:Y:S02]  /*2ad0*/  IMAD.MOV.U32 R25, RZ, RZ, R15 ;  /* 0x000000ffff197224 */ /* 0x000fe400078e000f */
[----:B------:R-:W-:Y:S02]  /*2ae0*/  IMAD.MOV.U32 R27, RZ, RZ, R19 ;  /* 0x000000ffff1b7224 */ /* 0x000fe400078e0013 */
[----:B------:R-:W-:Y:S02]  /*2af0*/  IMAD.MOV.U32 R7, RZ, RZ, R17 ;  /* 0x000000ffff077224 */ /* 0x000fe400078e0011 */
[----:B------:R-:W-:Y:S02]  /*2b00*/  IMAD.MOV.U32 R29, RZ, RZ, R2 ;  /* 0x000000ffff1d7224 */ /* 0x000fe400078e0002 */
[----:B------:R-:W-:-:S03]  /*2b10*/  IMAD.MOV.U32 R12, RZ, RZ, RZ ;  /* 0x000000ffff0c7224 */ /* 0x000fc600078e00ff */
[----:B------:R-:W-:Y:S05]  /*2b20*/  @!P0 BRA `(.L_x_19) ;  /* 0x0000000400148947 */ /* 0x000fea0003800000 */
[----:B------:R-:W-:Y:S01]  /*2b30*/  SHF.R.U32.HI R2, RZ, 0x2, R21 ;  /* 0x00000002ff027819 */ /* 0x000fe20000011615 */
[----:B------:R-:W-:Y:S01]  /*2b40*/  IMAD.SHL.U32 R7, R15, 0x10, RZ ;  /* 0x000000100f077824 */ /* 0x000fe200078e00ff */
[----:B------:R-:W-:Y:S01]  /*2b50*/  SHF.R.U32.HI R25, RZ, 0x2, R18 ;  /* 0x00000002ff197819 */ /* 0x000fe20000011612 */
[----:B------:R-:W-:Y:S01]  /*2b60*/  VIADD R14, R0, 0x161f14 ;  /* 0x00161f14000e7836 */ /* 0x000fe20000000000 */
[----:B------:R-:W-:Y:S01]  /*2b70*/  LOP3.LUT R2, R2, R21, RZ, 0x3c, !PT ;  /* 0x0000001502027212 */ /* 0x000fe200078e3cff */
[----:B------:R-:W-:Y:S01]  /*2b80*/  IMAD.MOV.U32 R21, RZ, RZ, 0x3e055027 ;  /* 0x3e055027ff157424 */ /* 0x000fe200078e00ff */
[----:B------:R-:W-:Y:S01]  /*2b90*/  LOP3.LUT R25, R25, R18, RZ, 0x3c, !PT ;  /* 0x0000001219197212 */ /* 0x000fe200078e3cff */
[----:B------:R-:W-:Y:S02]  /*2ba0*/  BSSY.RECONVERGENT B3, `(.L_x_20) ;  /* 0x0000034000037945 */ /* 0x000fe40003800200 */
[----:B------:R-:W-:-:S05]  /*2bb0*/  IMAD.SHL.U32 R12, R2, 0x2, RZ ;  /* 0x00000002020c7824 */ /* 0x000fca00078e00ff */
[----:B------:R-:W-:-:S04]  /*2bc0*/  LOP3.LUT R12, R2, R12, R7, 0x96, !PT ;  /* 0x0000000c020c7212 */ /* 0x000fc800078e9607 */
[----:B------:R-:W-:-:S04]  /*2bd0*/  LOP3.LUT R27, R12, R15, RZ, 0x3c, !PT ;  /* 0x0000000f0c1b7212 */ /* 0x000fc800078e3cff */
[----:B------:R-:W-:-:S04]  /*2be0*/  IADD3 R2, PT, PT, R0, 0x10974f, R27 ;  /* 0x0010974f00027810 */ /* 0x000fc80007ffe01b */
[----:B------:R-:W-:-:S05]  /*2bf0*/  I2FP.F32.U32 R7, R2 ;  /* 0x0000000200077245 */ /* 0x000fca0000201000 */
[----:B------:R-:W-:-:S05]  /*2c00*/  FFMA R6, R7, R6, 1.1641532182693481445e-10 ;  /* 0x2f00000007067423 */ /* 0x000fca0000000006 */
[----:B------:R-:W-:-:S04]  /*2c10*/  FSETP.GEU.AND P0, PT, R6, 1.175494350822287508e-38, PT ;  /* 0x008000000600780b */ /* 0x000fc80003f0e000 */
[----:B------:R-:W-:-:S09]  /*2c20*/  FSEL R12, RZ, -23, P0 ;  /* 0xc1b80000ff0c7808 */ /* 0x000fd20000000000 */
[----:B------:R-:W-:-:S05]  /*2c30*/  @!P0 FMUL R6, R6, 8388608 ;  /* 0x4b00000006068820 */ /* 0x000fca0000400000 */
[C---:B------:R-:W-:Y:S02]  /*2c40*/  IADD3 R7, PT, PT, R6.reuse, -0x3f2aaaab, RZ ;  /* 0xc0d5555506077810 */ /* 0x040fe40007ffe0ff */
[----:B------:R-:W-:Y:S02]  /*2c50*/  ISETP.GT.U32.AND P0, PT, R6, 0x7f7fffff, PT ;  /* 0x7f7fffff0600780c */ /* 0x000fe40003f04070 */
[----:B------:R-:W-:-:S05]  /*2c60*/  LOP3.LUT R7, R7, 0xff800000, RZ, 0xc0, !PT ;  /* 0xff80000007077812 */ /* 0x000fca00078ec0ff */
[----:B------:R-:W-:Y:S01]  /*2c70*/  IMAD.IADD R2, R6, 0x1, -R7 ;  /* 0x0000000106027824 */ /* 0x000fe200078e0a07 */
[----:B------:R-:W-:-:S03]  /*2c80*/  I2FP.F32.S32 R7, R7 ;  /* 0x0000000700077245 */ /* 0x000fc60000201400 */
[----:B------:R-:W-:Y:S02]  /*2c90*/  FADD R2, R2, -1 ;  /* 0xbf80000002027421 */ /* 0x000fe40000000000 */
[----:B------:R-:W-:Y:S01]  /*2ca0*/  FFMA R7, R7, 1.1920928955078125e-07, R12 ;  /* 0x3400000007077823 */ /* 0x000fe2000000000c */
[----:B------:R-:W-:Y:S02]  /*2cb0*/  IMAD.SHL.U32 R12, R25, 0x2, RZ ;  /* 0x00000002190c7824 */ /* 0x000fe400078e00ff */
[----:B------:R-:W-:-:S04]  /*2cc0*/  FFMA R21, R2, -R21, 0.14084610342979431152 ;  /* 0x3e1039f602157423 */ /* 0x000fc80000000815 */
[----:B------:R-:W-:-:S04]  /*2cd0*/  FFMA R21, R2, R21, -0.12148627638816833496 ;  /* 0xbdf8cdcc02157423 */ /* 0x000fc80000000015 */
[----:B------:R-:W-:-:S04]  /*2ce0*/  FFMA R21, R2, R21, 0.13980610668659210205 ;  /* 0x3e0f295502157423 */ /* 0x000fc80000000015 */
[----:B------:R-:W-:-:S04]  /*2cf0*/  FFMA R21, R2, R21, -0.16684235632419586182 ;  /* 0xbe2ad8b902157423 */ /* 0x000fc80000000015 */
[----:B------:R-:W-:-:S04]  /*2d00*/  FFMA R21, R2, R21, 0.20012299716472625732 ;  /* 0x3e4ced0b02157423 */ /* 0x000fc80000000015 */
[----:B------:R-:W-:-:S04]  /*2d10*/  FFMA R21, R2, R21, -0.24999669194221496582 ;  /* 0xbe7fff2202157423 */ /* 0x000fc80000000015 */
[----:B------:R-:W-:-:S04]  /*2d20*/  FFMA R21, R2, R21, 0.33333182334899902344 ;  /* 0x3eaaaa7802157423 */ /* 0x000fc80000000015 */
[----:B------:R-:W-:-:S04]  /*2d30*/  FFMA R21, R2, R21, -0.5 ;  /* 0xbf00000002157423 */ /* 0x000fc80000000015 */
[----:B------:R-:W-:-:S04]  /*2d40*/  FMUL R21, R2, R21 ;  /* 0x0000001502157220 */ /* 0x000fc80000400000 */
[----:B------:R-:W-:Y:S01]  /*2d50*/  FFMA R2, R2, R21, R2 ;  /* 0x0000001502027223 */ /* 0x000fe20000000002 */
[----:B------:R-:W-:-:S03]  /*2d60*/  IMAD.MOV.U32 R21, RZ, RZ, 0x7f800000 ;  /* 0x7f800000ff157424 */ /* 0x000fc600078e00ff */
[----:B------:R-:W-:Y:S01]  /*2d70*/  FFMA R7, R7, 0.69314718246459960938, R2 ;  /* 0x3f31721807077823 */ /* 0x000fe20000000002 */
[C---:B------:R-:W-:Y:S01]  /*2d80*/  @P0 FFMA R7, R6.reuse, R21, +INF ;  /* 0x7f80000006070423 */ /* 0x040fe20000000015 */
[----:B------:R-:W-:Y:S01]  /*2d90*/  IMAD.SHL.U32 R2, R27, 0x10, RZ ;  /* 0x000000101b027824 */ /* 0x000fe200078e00ff */
[----:B------:R-:W-:Y:S02]  /*2da0*/  FSETP.NEU.AND P0, PT, R6, RZ, PT ;  /* 0x000000ff0600720b */ /* 0x000fe40003f0d000 */
[----:B------:R-:W-:Y:S02]  /*2db0*/  FMUL R7, R7, -2 ;  /* 0xc000000007077820 */ /* 0x000fe40000400000 */
[----:B------:R-:W-:-:S03]  /*2dc0*/  LOP3.LUT R2, R25, R12, R2, 0x96, !PT ;  /* 0x0000000c19027212 */ /* 0x000fc600078e9602 */
[----:B------:R-:W-:Y:S01]  /*2dd0*/  FSEL R21, R7, +INF , P0 ;  /* 0x7f80000007157808 */ /* 0x000fe20000000000 */
[----:B------:R-:W-:Y:S01]  /*2de0*/  IMAD.MOV.U32 R7, RZ, RZ, 0x30c90fdb ;  /* 0x30c90fdbff077424 */ /* 0x000fe200078e00ff */
[----:B------:R-:W-:Y:S02]  /*2df0*/  LOP3.LUT R25, R2, R27, RZ, 0x3c, !PT ;  /* 0x0000001b02197212 */ /* 0x000fe400078e3cff */
[----:B------:R0:W1:Y:S01]  /*2e00*/  MUFU.RSQ R6, R21 ;  /* 0x0000001500067308 */ /* 0x0000620000001400 */
[----:B------:R-:W-:Y:S02]  /*2e10*/  VIADD R2, R21, 0xf3000000 ;  /* 0xf300000015027836 */ /* 0x000fe40000000000 */
[----:B------:R-:W-:-:S03]  /*2e20*/  IMAD.IADD R0, R25, 0x1, R14 ;  /* 0x0000000119007824 */ /* 0x000fc600078e020e */
[----:B------:R-:W-:Y:S02]  /*2e30*/  ISETP.GT.U32.AND P0, PT, R2, 0x727fffff, PT ;  /* 0x727fffff0200780c */ /* 0x000fe40003f04070 */
[----:B------:R-:W-:-:S05]  /*2e40*/  I2FP.F32.U32 R0, R0 ;  /* 0x0000000000007245 */ /* 0x000fca0000201000 */
[----:B------:R-:W-:-:S06]  /*2e50*/  FFMA R2, R0, R7, 7.314590599882819788e-10 ;  /* 0x30490fdb00027423 */ /* 0x000fcc0000000007 */
[----:B01----:R-:W-:Y:S05]  /*2e60*/  @!P0 BRA `(.L_x_21) ;  /* 0x00000000000c8947 */ /* 0x003fea0003800000 */
[----:B------:R-:W-:-:S07]  /*2e70*/  MOV R6, 0x2e90 ;  /* 0x00002e9000067802 */ /* 0x000fce0000000f00 */
[----:B------:R-:W-:Y:S05]  /*2e80*/  CALL.REL.NOINC `($__internal_0_$__cuda_sm20_sqrt_rn_f32_slowpath) ;  /* 0x0000000400087944 */ /* 0x000fea0003c00000 */
[----:B------:R-:W-:Y:S05]  /*2e90*/  BRA `(.L_x_22) ;  /* 0x0000000000107947 */ /* 0x000fea0003800000 */
.L_x_21:
[----:B------:R-:W-:Y:S01]  /*2ea0*/  FMUL.FTZ R0, R21, R6 ;  /* 0x0000000615007220 */ /* 0x000fe20000410000 */
[----:B------:R-:W-:-:S03]  /*2eb0*/  FMUL.FTZ R6, R6, 0.5 ;  /* 0x3f00000006067820 */ /* 0x000fc60000410000 */
[----:B------:R-:W-:-:S04]  /*2ec0*/  FFMA R7, -R0, R0, R21 ;  /* 0x0000000000077223 */ /* 0x000fc80000000115 */
[----:B------:R-:W-:-:S07]  /*2ed0*/  FFMA R0, R7, R6, R0 ;  /* 0x0000000607007223 */ /* 0x000fce0000000000 */
.L_x_22:
[----:B------:R-:W-:Y:S05]  /*2ee0*/  BSYNC.RECONVERGENT B3 ;  /* 0x0000000000037941 */ /* 0x000fea0003800200 */
.L_x_20:
[----:B------:R-:W-:Y:S01]  /*2ef0*/  FMUL.RZ R6, R2, 0.15915493667125701904 ;  /* 0x3e22f98302067820 */ /* 0x000fe2000040c000 */
[----:B------:R-:W-:Y:S01]  /*2f00*/  IMAD.MOV.U32 R7, RZ, RZ, R15 ;  /* 0x000000ffff077224 */ /* 0x000fe200078e000f */
[----:B------:R-:W-:Y:S01]  /*2f10*/  MOV R18, R19 ;  /* 0x0000001300127202 */ /* 0x000fe20000000f00 */
[----:B------:R-:W-:Y:S01]  /*2f20*/  IMAD.MOV.U32 R12, RZ, RZ, 0x1 ;  /* 0x00000001ff0c7424 */ /* 0x000fe200078e00ff */
[----:B------:R-:W0:Y:S08]  /*2f30*/  MUFU.COS R21, R6 ;  /* 0x0000000600157308 */ /* 0x000e300000000000 */
[----:B------:R-:W1:Y:S01]  /*2f40*/  MUFU.SIN R29, R6 ;  /* 0x00000006001d7308 */ /* 0x000e620000000400 */
[----:B0-----:R-:W-:Y:S01]  /*2f50*/  FMUL R2, R21, R0 ;  /* 0x0000000015027220 */ /* 0x001fe20000400000 */
[----:B------:R-:W-:-:S02]  /*2f60*/  IMAD.MOV.U32 R21, RZ, RZ, R17 ;  /* 0x000000ffff157224 */ /* 0x000fc400078e0011 */
[----:B-1----:R-:W-:-:S07]  /*2f70*/  FMUL R29, R29, R0 ;  /* 0x000000001d1d7220 */ /* 0x002fce0000400000 */
.L_x_19:
[----:B------:R-:W-:Y:S05]  /*2f80*/  BSYNC.RECONVERGENT B2 ;  /* 0x0000000000027941 */ /* 0x000fea0003800200 */
.L_x_18:
[----:B------:R-:W2:Y:S01]  /*2f90*/  LDG.E R15, desc[UR12][R4.64] ;  /* 0x0000000c040f7981 */ /* 0x000ea2000c1e1900 */
[----:B------:R-:W-:Y:S01]  /*2fa0*/  FMUL.D2 R0, R22, R29 ;  /* 0x0000001d16007220 */ /* 0x000fe20000300000 */
[----:B------:R-:W-:Y:S02]  /*2fb0*/  IMAD.MOV.U32 R20, RZ, RZ, R21 ;  /* 0x000000ffff147224 */ /* 0x000fe400078e0015 */
[----:B------:R-:W-:-:S03]  /*2fc0*/  IMAD.MOV.U32 R21, RZ, RZ, R18 ;  /* 0x000000ffff157224 */ /* 0x000fc600078e0012 */
[----:B------:R-:W2:Y:S02]  /*2fd0*/  F2I.TRUNC.NTZ R0, R0 ;  /* 0x0000000000007305 */ /* 0x000ea4000020f100 */
[----:B--2---:R-:W-:-:S05]  /*2fe0*/  IMAD.IADD R29, R0, 0x1, R15 ;  /* 0x00000001001d7824 */ /* 0x004fca00078e020f */
[----:B------:R1:W-:Y:S01]  /*2ff0*/  STG.E desc[UR12][R4.64], R29 ;  /* 0x0000001d04007986 */ /* 0x0003e2000c10190c */
[----:B------:R-:W-:Y:S05]  /*3000*/  BRA `(.L_x_16) ;  /* 0x0000000000447947 */ /* 0x000fea0003800000 */
.L_x_17:
[----:B------:R-:W-:Y:S01]  /*3010*/  SHF.R.U32.HI R6, RZ, 0x2, R21 ;  /* 0x00000002ff067819 */ /* 0x000fe20000011615 */
[----:B------:R-:W-:Y:S01]  /*3020*/  IMAD.SHL.U32 R7, R15, 0x10, RZ ;  /* 0x000000100f077824 */ /* 0x000fe200078e00ff */
[----:B------:R-:W-:Y:S01]  /*3030*/  MOV R27, R15 ;  /* 0x0000000f001b7202 */ /* 0x000fe20000000f00 */
[----:B------:R-:W-:Y:S01]  /*3040*/  IMAD.MOV.U32 R20, RZ, RZ, R18 ;  /* 0x000000ffff147224 */ /* 0x000fe200078e0012 */
[----:B------:R-:W-:Y:S01]  /*3050*/  LOP3.LUT R6, R6, R21, RZ, 0x3c, !PT ;  /* 0x0000001506067212 */ /* 0x000fe200078e3cff */
[----:B------:R-:W-:-:S04]  /*3060*/  IMAD.MOV.U32 R21, RZ, RZ, R17 ;  /* 0x000000ffff157224 */ /* 0x000fc800078e0011 */
[----:B------:R-:W-:-:S05]  /*3070*/  IMAD.SHL.U32 R14, R6, 0x2, RZ ;  /* 0x00000002060e7824 */ /* 0x000fca00078e00ff */
[----:B------:R-:W-:Y:S01]  /*3080*/  LOP3.LUT R6, R6, R14, R7, 0x96, !PT ;  /* 0x0000000e06067212 */ /* 0x000fe200078e9607 */
[----:B------:R-:W-:-:S03]  /*3090*/  VIADD R14, R0, 0x10974f ;  /* 0x0010974f000e7836 */ /* 0x000fc60000000000 */
[----:B------:R-:W-:-:S05]  /*30a0*/  LOP3.LUT R25, R6, R15, RZ, 0x3c, !PT ;  /* 0x0000000f06197212 */ /* 0x000fca00078e3cff */
[----:B------:R-:W-:-:S04]  /*30b0*/  IMAD.IADD R7, R25, 0x1, R14 ;  /* 0x0000000119077824 */ /* 0x000fc800078e020e */
[----:B------:R-:W-:-:S05]  /*30c0*/  IMAD.HI.U32 R0, R7, 0x1b4e81b5, RZ ;  /* 0x1b4e81b507007827 */ /* 0x000fca00078e00ff */
[----:B------:R-:W-:-:S05]  /*30d0*/  SHF.R.U32.HI R0, RZ, 0x5, R0 ;  /* 0x00000005ff007819 */ /* 0x000fca0000011600 */
[----:B------:R-:W-:Y:S02]  /*30e0*/  IMAD R0, R0, -0x12c, R7 ;  /* 0xfffffed400007824 */ /* 0x000fe400078e0207 */
[----:B------:R-:W-:Y:S02]  /*30f0*/  IMAD.MOV.U32 R7, RZ, RZ, R19 ;  /* 0x000000ffff077224 */ /* 0x000fe400078e0013 */
[----:B------:R-:W-:-:S05]  /*3100*/  VIADD R29, R0, 0x1 ;  /* 0x00000001001d7836 */ /* 0x000fca0000000000 */
[----:B------:R2:W-:Y:S02]  /*3110*/  STG.E desc[UR12][R4.64], R29 ;  /* 0x0000001d04007986 */ /* 0x0005e4000c10190c */
.L_x_16:
[----:B------:R-:W-:Y:S05]  /*3120*/  BSYNC.RECONVERGENT B1 ;  /* 0x0000000000017941 */ /* 0x000fea0003800200 */
.L_x_14:
[----:B012---:R-:W-:Y:S01]  /*3130*/  VIMNMX R29, PT, PT, R29, 0x1, !PT ;  /* 0x000000011d1d7848 */ /* 0x007fe20007fe0100 */
[----:B------:R-:W-:Y:S02]  /*3140*/  IMAD.MOV.U32 R17, RZ, RZ, R27 ;  /* 0x000000ffff117224 */ /* 0x000fe400078e001b */
[----:B------:R-:W-:Y:S01]  /*3150*/  IMAD.MOV.U32 R19, RZ, RZ, R25 ;  /* 0x000000ffff137224 */ /* 0x000fe200078e0019 */
[----:B------:R-:W-:Y:S01]  /*3160*/  VIMNMX R29, PT, PT, R29, 0x12c, PT ;  /* 0x0000012c1d1d7848 */ /* 0x000fe20003fe0100 */
[----:B------:R-:W-:-:S04]  /*3170*/  IMAD.MOV.U32 R18, RZ, RZ, R7 ;  /* 0x000000ffff127224 */ /* 0x000fc800078e0007 */
[----:B------:R0:W-:Y:S03]  /*3180*/  STG.E desc[UR12][R4.64], R29 ;  /* 0x0000001d04007986 */ /* 0x0001e6000c10190c */
.L_x_13:
[----:B------:R-:W-:Y:S05]  /*3190*/  BSYNC.RECONVERGENT B0 ;  /* 0x0000000000007941 */ /* 0x000fea0003800200 */
.L_x_12:
[----:B------:R-:W-:Y:S02]  /*31a0*/  VIADD R3, R3, 0x1 ;  /* 0x0000000103037836 */ /* 0x000fe40000000000 */
[----:B------:R-:W-:Y:S01]  /*31b0*/  IMAD.MOV.U32 R15, RZ, RZ, R20 ;  /* 0x000000ffff0f7224 */ /* 0x000fe200078e0014 */
[----:B------:R-:W-:Y:S01]  /*31c0*/  MOV R20, R21 ;  /* 0x0000001500147202 */ /* 0x000fe20000000f00 */
[----:B------:R-:W-:Y:S01]  /*31d0*/  IMAD.MOV.U32 R21, RZ, RZ, R18 ;  /* 0x000000ffff157224 */ /* 0x000fe200078e0012 */
[----:B------:R-:W-:Y:S01]  /*31e0*/  ISETP.NE.AND P0, PT, R3, RZ, PT ;  /* 0x000000ff0300720c */ /* 0x000fe20003f05270 */
[----:B------:R-:W-:Y:S02]  /*31f0*/  IMAD.MOV.U32 R18, RZ, RZ, R17 ;  /* 0x000000ffff127224 */ /* 0x000fe400078e0011 */
[----:B------:R-:W-:Y:S02]  /*3200*/  VIADD R16, R16, 0x1 ;  /* 0x0000000110107836 */ /* 0x000fe40000000000 */
[----:B------:R-:W-:-:S02]  /*3210*/  IMAD.MOV.U32 R0, RZ, RZ, R14 ;  /* 0x000000ffff007224 */ /* 0x000fc400078e000e */
[----:B------:R-:W-:-:S06]  /*3220*/  IMAD.MOV.U32 R17, RZ, RZ, R19 ;  /* 0x000000ffff117224 */ /* 0x000fcc00078e0013 */
[----:B------:R-:W-:Y:S05]  /*3230*/  @P0 BRA `(.L_x_23) ;  /* 0xfffffff4001c0947 */ /* 0x000fea000383ffff */
.L_x_11:
[----:B------:R-:W-:Y:S04]  /*3240*/  STG.E.64 desc[UR12][R8.64], R14 ;  /* 0x0000000e08007986 */ /* 0x000fe8000c101b0c */
[----:B------:R-:W-:Y:S04]  /*3250*/  STG.E.64 desc[UR12][R8.64+0x8], R20 ;  /* 0x0000081408007986 */ /* 0x000fe8000c101b0c */
[----:B------:R-:W-:Y:S04]  /*3260*/  STG.E.64 desc[UR12][R8.64+0x10], R18 ;  /* 0x0000101208007986 */ /* 0x000fe8000c101b0c */
[----:B-----5:R-:W-:Y:S04]  /*3270*/  STG.E.64 desc[UR12][R8.64+0x18], R12 ;  /* 0x0000180c08007986 */ /* 0x020fe8000c101b0c */
[----:B------:R-:W-:Y:S04]  /*3280*/  STG.E.64 desc[UR12][R8.64+0x28], R10 ;  /* 0x0000280a08007986 */ /* 0x000fe8000c101b0c */
[----:B------:R-:W-:Y:S01]  /*3290*/  STG.E desc[UR12][R8.64+0x20], R2 ;  /* 0x0000200208007986 */ /* 0x000fe2000c10190c */
[----:B------:R-:W-:Y:S05]  /*32a0*/  EXIT ;  /* 0x000000000000794d */ /* 0x000fea0003800000 */
        .weak           $__internal_0_$__cuda_sm20_sqrt_rn_f32_slowpath
        .type           $__internal_0_$__cuda_sm20_sqrt_rn_f32_slowpath,@function
        .size           $__internal_0_$__cuda_sm20_sqrt_rn_f32_slowpath,(.L_x_657 - $__internal_0_$__cuda_sm20_sqrt_rn_f32_slowpath)
$__internal_0_$__cuda_sm20_sqrt_rn_f32_slowpath:
[----:B------:R-:W-:-:S13]  /*32b0*/  LOP3.LUT P0, RZ, R21, 0x7fffffff, RZ, 0xc0, !PT ;  /* 0x7fffffff15ff7812 */ /* 0x000fda000780c0ff */
[----:B------:R-:W-:Y:S01]  /*32c0*/  @!P0 IMAD.MOV.U32 R7, RZ, RZ, R21 ;  /* 0x000000ffff078224 */ /* 0x000fe200078e0015 */
[----:B------:R-:W-:Y:S06]  /*32d0*/  @!P0 BRA `(.L_x_24) ;  /* 0x0000000000448947 */ /* 0x000fec0003800000 */
[----:B------:R-:W-:Y:S01]  /*32e0*/  FSETP.GEU.FTZ.AND P0, PT, R21, RZ, PT ;  /* 0x000000ff1500720b */ /* 0x000fe20003f1e000 */
[----:B------:R-:W-:-:S12]  /*32f0*/  IMAD.MOV.U32 R0, RZ, RZ, R21 ;  /* 0x000000ffff007224 */ /* 0x000fd800078e0015 */
[----:B------:R-:W-:Y:S01]  /*3300*/  @!P0 IMAD.MOV.U32 R7, RZ, RZ, 0x7fffffff ;  /* 0x7fffffffff078424 */ /* 0x000fe200078e00ff */
[----:B------:R-:W-:Y:S06]  /*3310*/  @!P0 BRA `(.L_x_24) ;  /* 0x0000000000348947 */ /* 0x000fec0003800000 */
[----:B------:R-:W-:-:S13]  /*3320*/  FSETP.GTU.FTZ.AND P0, PT, |R0|, +INF , PT ;  /* 0x7f8000000000780b */ /* 0x000fda0003f1c200 */
[----:B------:R-:W-:Y:S01]  /*3330*/  @P0 FADD.FTZ R7, R0, 1 ;  /* 0x3f80000000070421 */ /* 0x000fe20000010000 */
[----:B------:R-:W-:Y:S06]  /*3340*/  @P0 BRA `(.L_x_24) ;  /* 0x0000000000280947 */ /* 0x000fec0003800000 */
[----:B------:R-:W-:-:S13]  /*3350*/  FSETP.NEU.FTZ.AND P0, PT, |R0|, +INF , PT ;  /* 0x7f8000000000780b */ /* 0x000fda0003f1d200 */
[----:B------:R-:W-:-:S04]  /*3360*/  @P0 FFMA R12, R0, 1.84467440737095516160e+19, RZ ;  /* 0x5f800000000c0823 */ /* 0x000fc800000000ff */
[----:B------:R-:W0:Y:S02]  /*3370*/  @P0 MUFU.RSQ R7, R12 ;  /* 0x0000000c00070308 */ /* 0x000e240000001400 */
[----:B0-----:R-:W-:Y:S01]  /*3380*/  @P0 FMUL.FTZ R21, R12, R7 ;  /* 0x000000070c150220 */ /* 0x001fe20000410000 */
[----:B------:R-:W-:Y:S01]  /*3390*/  @P0 FMUL.FTZ R20, R7, 0.5 ;  /* 0x3f00000007140820 */ /* 0x000fe20000410000 */
[----:B------:R-:W-:Y:S02]  /*33a0*/  @!P0 IMAD.MOV.U32 R7, RZ, RZ, R0 ;  /* 0x000000ffff078224 */ /* 0x000fe400078e0000 */
[----:B------:R-:W-:-:S04]  /*33b0*/  @P0 FADD.FTZ R18, -R21, -RZ ;  /* 0x800000ff15120221 */ /* 0x000fc80000010100 */
[----:B------:R-:W-:-:S04]  /*33c0*/  @P0 FFMA R18, R21, R18, R12 ;  /* 0x0000001215120223 */ /* 0x000fc8000000000c */
[----:B------:R-:W-:-:S04]  /*33d0*/  @P0 FFMA R18, R18, R20, R21 ;  /* 0x0000001412120223 */ /* 0x000fc80000000015 */
[----:B------:R-:W-:-:S07]  /*33e0*/  @P0 FMUL.FTZ R7, R18, 2.3283064365386962891e-10 ;  /* 0x2f80000012070820 */ /* 0x000fce0000410000 */
.L_x_24:
[----:B------:R-:W-:Y:S02]  /*33f0*/  IMAD.MOV.U32 R0, RZ, RZ, R7 ;  /* 0x000000ffff007224 */ /* 0x000fe400078e0007 */
[----:B------:R-:W-:-:S04]  /*3400*/  IMAD.MOV.U32 R7, RZ, RZ, 0x0 ;  /* 0x00000000ff077424 */ /* 0x000fc800078e00ff */
[----:B------:R-:W-:Y:S05]  /*3410*/  RET.REL.NODEC R6 `(_Z33reproduceAndMutateKernel_AdaptivePKiPiS0_P17curandStateXORWOWiiifii) ;  /* 0xffffffc806f87950 */ /* 0x000fea0003c3ffff */
.L_x_25:
[----:B------:R-:W-:-:S00]  /*3420*/  BRA `(.L_x_25) ;  /* 0xfffffffc00fc7947 */ /* 0x000fc0000383ffff */
[----:B------:R-:W-:-:S00]  /*3430*/  NOP ;  /* 0x0000000000007918 */ /* 0x000fc00000000000 */
        /* <DEDUP_REMOVED lines=12> */
.L_x_657:


//--------------------- .text._Z24calculateDiversityKernelPKiPfii --------------------------
	.section	.text._Z24calculateDiversityKernelPKiPfii,"ax",@progbits
	.align	128
        .global         _Z24calculateDiversityKernelPKiPfii
        .type           _Z24calculateDiversityKernelPKiPfii,@function
        .size           _Z24calculateDiversityKernelPKiPfii,(.L_x_659 - _Z24calculateDiversityKernelPKiPfii)
        .other          _Z24calculateDiversityKernelPKiPfii,@"STO_CUDA_ENTRY STV_DEFAULT"
_Z24calculateDiversityKernelPKiPfii:
.text._Z24calculateDiversityKernelPKiPfii:
        /* <DEDUP_REMOVED lines=8> */
[----:B------:R-:W-:Y:S01]  /*0080*/  UISETP.GE.AND UP0, UPT, UR4, 0x1, UPT ;  /* 0x000000010400788c */ /* 0x000fe2000bf06270 */
[----:B------:R-:W-:Y:S01]  /*0090*/  IMAD.MOV.U32 R9, RZ, RZ, RZ ;  /* 0x000000ffff097224 */ /* 0x000fe200078e00ff */
[----:B------:R-:W0:Y:S07]  /*00a0*/  LDCU.64 UR12, c[0x0][0x358] ;  /* 0x00006b00ff0c77ac */ /* 0x000e2e0008000a00 */
[----:B------:R-:W-:Y:S05]  /*00b0*/  BRA.U !UP0, `(.L_x_26) ;  /* 0x0000000908e07547 */ /* 0x000fea000b800000 */
[----:B------:R-:W1:Y:S02]  /*00c0*/  LDCU UR11, c[0x0][0x394] ;  /* 0x00007280ff0b77ac */ /* 0x000e640008000800 */
[----:B-1----:R-:W-:-:S09]  /*00d0*/  UISETP.GE.AND UP0, UPT, UR11, 0x1, UPT ;  /* 0x000000010b00788c */ /* 0x002fd2000bf06270 */
[----:B------:R-:W-:Y:S05]  /*00e0*/  BRA.U !UP0, `(.L_x_26) ;  /* 0x0000000908d47547 */ /* 0x000fea000b800000 */
[----:B------:R-:W1:Y:S01]  /*00f0*/  LDCU.64 UR6, c[0x0][0x380] ;  /* 0x00007000ff0677ac */ /* 0x000e620008000a00 */
[----:B------:R-:W-:Y:S02]  /*0100*/  HFMA2 R11, -RZ, RZ, 0, 0 ;  /* 0x00000000ff0b7431 */ /* 0x000fe400000001ff */
[----:B------:R-:W-:Y:S01]  /*0110*/  IMAD R10, R8, UR11, RZ ;  /* 0x0000000b080a7c24 */ /* 0x000fe2000f8e02ff */
[----:B------:R-:W-:Y:S01]  /*0120*/  ULOP3.LUT UR8, UR11, 0x7, URZ, 0xc0, !UPT ;  /* 0x000000070b087892 */ /* 0x000fe2000f8ec0ff */
[----:B------:R-:W-:Y:S01]  /*0130*/  IMAD.MOV.U32 R9, RZ, RZ, RZ ;  /* 0x000000ffff097224 */ /* 0x000fe200078e00ff */
[----:B------:R-:W-:Y:S02]  /*0140*/  ULOP3.LUT UR5, UR11, 0x7ffffff8, URZ, 0xc0, !UPT ;  /* 0x7ffffff80b057892 */ /* 0x000fe4000f8ec0ff */
[----:B------:R-:W-:Y:S02]  /*0150*/  ULOP3.LUT UR10, UR11, 0x3, URZ, 0xc0, !UPT ;  /* 0x000000030b0a7892 */ /* 0x000fe4000f8ec0ff */
[----:B------:R-:W-:-:S02]  /*0160*/  UIADD3 UR9, UPT, UPT, UR8, -0x1, URZ ;  /* 0xffffffff08097890 */ /* 0x000fc4000fffe0ff */
[----:B-1----:R-:W-:-:S04]  /*0170*/  UIADD3 UR4, UP0, UPT, UR6, 0x10, URZ ;  /* 0x0000001006047890 */ /* 0x002fc8000ff1e0ff */
[----:B------:R-:W-:Y:S02]  /*0180*/  UIADD3.X UR6, UPT, UPT, URZ, UR7, URZ, UP0, !UPT ;  /* 0x00000007ff067290 */ /* 0x000fe400087fe4ff */
[----:B------:R-:W-:Y:S01]  /*0190*/  IMAD.U32 R2, RZ, RZ, UR4 ;  /* 0x00000004ff027e24 */ /* 0x000fe2000f8e00ff */
[----:B------:R-:W-:-:S03]  /*01a0*/  UIADD3 UR7, UPT, UPT, -UR5, URZ, URZ ;  /* 0x000000ff05077290 */ /* 0x000fc6000fffe1ff */
[----:B------:R-:W-:-:S09]  /*01b0*/  IMAD.U32 R3, RZ, RZ, UR6 ;  /* 0x00000006ff037e24 */ /* 0x000fd2000f8e00ff */
.L_x_37:
[----:B------:R-:W-:Y:S01]  /*01c0*/  ISETP.NE.AND P0, PT, R11, R8, PT ;  /* 0x000000080b00720c */ /* 0x000fe20003f05270 */
[----:B------:R-:W-:-:S12]  /*01d0*/  BSSY.RECONVERGENT B0, `(.L_x_27) ;  /* 0x00000a2000007945 */ /* 0x000fd80003800200 */
[----:B------:R-:W-:Y:S05]  /*01e0*/  @!P0 BRA `(.L_x_28) ;  /* 0x0000000800808947 */ /* 0x000fea0003800000 */
[----:B------:R-:W1:Y:S01]  /*01f0*/  LDC R0, c[0x0][0x394] ;  /* 0x0000e500ff007b82 */ /* 0x000e620000000800 */
[----:B------:R-:W-:Y:S01]  /*0200*/  UMOV UR4, URZ ;  /* 0x000000ff00047c82 */ /* 0x000fe20008000000 */
[----:B------:R-:W-:Y:S02]  /*0210*/  MOV R12, RZ ;  /* 0x000000ff000c7202 */ /* 0x000fe40000000f00 */
[----:B-1----:R-:W-:Y:S01]  /*0220*/  ISETP.GE.U32.AND P0, PT, R0, 0x8, PT ;  /* 0x000000080000780c */ /* 0x002fe20003f06070 */
[----:B------:R-:W-:-:S12]  /*0230*/  IMAD R13, R11, R0, RZ ;  /* 0x000000000b0d7224 */ /* 0x000fd800078e02ff */
[----:B------:R-:W-:Y:S05]  /*0240*/  @!P0 BRA `(.L_x_29) ;  /* 0x0000000000f08947 */ /* 0x000fea0003800000 */
[----:B------:R-:W-:Y:S01]  /*0250*/  IMAD.WIDE.U32 R4, R13, 0x4, R2 ;  /* 0x000000040d047825 */ /* 0x000fe200078e0002 */
[----:B------:R-:W-:-:S03]  /*0260*/  UMOV UR4, UR7 ;  /* 0x0000000700047c82 */ /* 0x000fc60008000000 */
[----:B------:R-:W-:Y:S02]  /*0270*/  IMAD.MOV.U32 R12, RZ, RZ, RZ ;  /* 0x000000ffff0c7224 */ /* 0x000fe400078e00ff */
[----:B------:R-:W-:-:S07]  /*0280*/  IMAD.MOV.U32 R15, RZ, RZ, R10 ;  /* 0x000000ffff0f7224 */ /* 0x000fce00078e000a */
.L_x_30:
[----:B------:R-:W-:Y:S01]  /*0290*/  IMAD.WIDE R6, R15, 0x4, R2 ;  /* 0x000000040f067825 */ /* 0x000fe200078e0202 */
[----:B0-----:R-:W2:Y:S04]  /*02a0*/  LDG.E.CONSTANT R26, desc[UR12][R4.64+-0x10] ;  /* 0xfffff00c041a7981 */ /* 0x001ea8000c1e9900 */
[----:B------:R-:W2:Y:S04]  /*02b0*/  LDG.E.CONSTANT R23, desc[UR12][R6.64+-0x10] ;  /* 0xfffff00c06177981 */ /* 0x000ea8000c1e9900 */
[----:B------:R-:W3:Y:S04]  /*02c0*/  LDG.E.CONSTANT R25, desc[UR12][R6.64+-0xc] ;  /* 0xfffff40c06197981 */ /* 0x000ee8000c1e9900 */
[----:B------:R-:W3:Y:S04]  /*02d0*/  LDG.E.CONSTANT R28, desc[UR12][R4.64+-0xc] ;  /* 0xfffff40c041c7981 */ /* 0x000ee8000c1e9900 */
[----:B------:R-:W4:Y:S04]  /*02e0*/  LDG.E.CONSTANT R20, desc[UR12][R6.64+-0x8] ;  /* 0xfffff80c06147981 */ /* 0x000f28000c1e9900 */
        /* <DEDUP_REMOVED lines=8> */
[----:B------:R0:W5:Y:S01]  /*0370*/  LDG.E.CONSTANT R22, desc[UR12][R6.64+0xc] ;  /* 0x00000c0c06167981 */ /* 0x000162000c1e9900 */
[----:B--2---:R-:W-:-:S03]  /*0380*/  IADD3 R26, PT, PT, R23, -R26, RZ ;  /* 0x8000001a171a7210 */ /* 0x004fc60007ffe0ff */
[----:B------:R-:W2:Y:S01]  /*0390*/  LDG.E.CONSTANT R23, desc[UR12][R4.64+0x4] ;  /* 0x0000040c04177981 */ /* 0x000ea2000c1e9900 */
[----:B---3--:R-:W-:-:S03]  /*03a0*/  IMAD.IADD R28, R25, 0x1, -R28 ;  /* 0x00000001191c7824 */ /* 0x008fc600078e0a1c */
[----:B------:R1:W3:Y:S01]  /*03b0*/  LDG.E.CONSTANT R25, desc[UR12][R4.64+0xc] ;  /* 0x00000c0c04197981 */ /* 0x0002e2000c1e9900 */
[----:B------:R-:W-:Y:S02]  /*03c0*/  IMAD R26, R26, R26, RZ ;  /* 0x0000001a1a1a7224 */ /* 0x000fe400078e02ff */
[----:B------:R-:W-:Y:S02]  /*03d0*/  IMAD R28, R28, R28, RZ ;  /* 0x0000001c1c1c7224 */ /* 0x000fe400078e02ff */
[----:B----4-:R-:W-:Y:S01]  /*03e0*/  IMAD.IADD R20, R20, 0x1, -R21 ;  /* 0x0000000114147824 */ /* 0x010fe200078e0a15 */
[----:B------:R-:W-:Y:S02]  /*03f0*/  I2FP.F32.U32 R21, R26 ;  /* 0x0000001a00157245 */ /* 0x000fe40000201000 */
[----:B------:R-:W-:Y:S01]  /*0400*/  I2FP.F32.U32 R28, R28 ;  /* 0x0000001c001c7245 */ /* 0x000fe20000201000 */
[----:B------:R-:W-:Y:S01]  /*0410*/  IMAD R20, R20, R20, RZ ;  /* 0x0000001414147224 */ /* 0x000fe200078e02ff */
[----:B-----5:R-:W-:Y:S01]  /*0420*/  IADD3 R18, PT, PT, R19, -R18, RZ ;  /* 0x8000001213127210 */ /* 0x020fe20007ffe0ff */
[----:B------:R-:W-:-:S03]  /*0430*/  FADD R21, R21, R12 ;  /* 0x0000000c15157221 */ /* 0x000fc60000000000 */
[----:B------:R-:W-:Y:S01]  /*0440*/  I2FP.F32.U32 R20, R20 ;  /* 0x0000001400147245 */ /* 0x000fe20000201000 */
[----:B------:R-:W-:Y:S02]  /*0450*/  IMAD R18, R18, R18, RZ ;  /* 0x0000001212127224 */ /* 0x000fe400078e02ff */
[----:B------:R-:W-:Y:S01]  /*0460*/  FADD R21, R21, R28 ;  /* 0x0000001c15157221 */ /* 0x000fe20000000000 */
[----:B------:R-:W-:Y:S02]  /*0470*/  IMAD.IADD R17, R17, 0x1, -R24 ;  /* 0x0000000111117824 */ /* 0x000fe400078e0a18 */
[----:B0-----:R-:W-:Y:S02]  /*0480*/  I2FP.F32.U32 R7, R18 ;  /* 0x0000001200077245 */ /* 0x001fe40000201000 */
[----:B------:R-:W-:Y:S02]  /*0490*/  IMAD R17, R17, R17, RZ ;  /* 0x0000001111117224 */ /* 0x000fe400078e02ff */
[----:B------:R-:W-:Y:S01]  /*04a0*/  FADD R20, R21, R20 ;  /* 0x0000001415147221 */ /* 0x000fe20000000000 */
[----:B------:R-:W-:-:S02]  /*04b0*/  UIADD3 UR4, UPT, UPT, UR4, 0x8, URZ ;  /* 0x0000000804047890 */ /* 0x000fc4000fffe0ff */
[----:B------:R-:W-:Y:S02]  /*04c0*/  I2FP.F32.U32 R6, R17 ;  /* 0x0000001100067245 */ /* 0x000fe40000201000 */
[----:B------:R-:W-:Y:S01]  /*04d0*/  IADD3 R14, PT, PT, R14, -R27, RZ ;  /* 0x8000001b0e0e7210 */ /* 0x000fe20007ffe0ff */
[----:B------:R-:W-:Y:S01]  /*04e0*/  FADD R7, R20, R7 ;  /* 0x0000000714077221 */ /* 0x000fe20000000000 */
[----:B------:R-:W-:-:S03]  /*04f0*/  UISETP.NE.AND UP0, UPT, UR4, URZ, UPT ;  /* 0x000000ff0400728c */ /* 0x000fc6000bf05270 */
[----:B------:R-:W-:Y:S02]  /*0500*/  IMAD R14, R14, R14, RZ ;  /* 0x0000000e0e0e7224 */ /* 0x000fe400078e02ff */
[----:B------:R-:W-:-:S03]  /*0510*/  FADD R6, R7, R6 ;  /* 0x0000000607067221 */ /* 0x000fc60000000000 */
[----:B------:R-:W-:Y:S02]  /*0520*/  I2FP.F32.U32 R7, R14 ;  /* 0x0000000e00077245 */ /* 0x000fe40000201000 */
[----:B-1----:R-:W-:Y:S01]  /*0530*/  IADD3 R4, P0, PT, R4, 0x20, RZ ;  /* 0x0000002004047810 */ /* 0x002fe20007f1e0ff */
[----:B------:R-:W-:-:S03]  /*0540*/  VIADD R15, R15, 0x8 ;  /* 0x000000080f0f7836 */ /* 0x000fc60000000000 */
[----:B------:R-:W-:Y:S01]  /*0550*/  IADD3.X R5, PT, PT, RZ, R5, RZ, P0, !PT ;  /* 0x00000005ff057210 */ /* 0x000fe200007fe4ff */
[----:B--2---:R-:W-:-:S04]  /*0560*/  IMAD.IADD R16, R16, 0x1, -R23 ;  /* 0x0000000110107824 */ /* 0x004fc800078e0a17 */
[----:B------:R-:W-:Y:S02]  /*0570*/  IMAD R16, R16, R16, RZ ;  /* 0x0000001010107224 */ /* 0x000fe400078e02ff */
[----:B---3--:R-:W-:-:S03]  /*0580*/  IMAD.IADD R22, R22, 0x1, -R25 ;  /* 0x0000000116167824 */ /* 0x008fc600078e0a19 */
[----:B------:R-:W-:Y:S01]  /*0590*/  I2FP.F32.U32 R17, R16 ;  /* 0x0000001000117245 */ /* 0x000fe20000201000 */
[----:B------:R-:W-:-:S04]  /*05a0*/  IMAD R22, R22, R22, RZ ;  /* 0x0000001616167224 */ /* 0x000fc800078e02ff */
[----:B------:R-:W-:Y:S01]  /*05b0*/  FADD R6, R6, R17 ;  /* 0x0000001106067221 */ /* 0x000fe20000000000 */
[----:B------:R-:W-:-:S03]  /*05c0*/  I2FP.F32.U32 R17, R22 ;  /* 0x0000001600117245 */ /* 0x000fc60000201000 */
[----:B------:R-:W-:-:S04]  /*05d0*/  FADD R6, R6, R7 ;  /* 0x0000000706067221 */ /* 0x000fc80000000000 */
[----:B------:R-:W-:Y:S01]  /*05e0*/  FADD R12, R6, R17 ;  /* 0x00000011060c7221 */ /* 0x000fe20000000000 */
[----:B------:R-:W-:Y:S06]  /*05f0*/  BRA.U UP0, `(.L_x_30) ;  /* 0xfffffffd00247547 */ /* 0x000fec000b83ffff */
[----:B------:R-:W-:-:S05]  /*0600*/  UMOV UR4, UR5 ;  /* 0x0000000500047c82 */ /* 0x000fca0008000000 */
.L_x_29:
[----:B------:R-:W-:-:S09]  /*0610*/  UISETP.NE.AND UP0, UPT, UR8, URZ, UPT ;  /* 0x000000ff0800728c */ /* 0x000fd2000bf05270 */
[----:B------:R-:W-:Y:S05]  /*0620*/  BRA.U !UP0, `(.L_x_31) ;  /* 0x0000000508347547 */ /* 0x000fea000b800000 */
[----:B------:R-:W-:Y:S02]  /*0630*/  UISETP.GE.U32.AND UP0, UPT, UR9, 0x3, UPT ;  /* 0x000000030900788c */ /* 0x000fe4000bf06070 */
[----:B------:R-:W-:-:S07]  /*0640*/  UISETP.NE.AND UP1, UPT, UR10, URZ, UPT ;  /* 0x000000ff0a00728c */ /* 0x000fce000bf25270 */
[----:B------:R-:W-:Y:S05]  /*0650*/  BRA.U !UP0, `(.L_x_32) ;  /* 0x00000001088c7547 */ /* 0x000fea000b800000 */
[----:B------:R-:W1:Y:S01]  /*0660*/  LDC.64 R6, c[0x0][0x380] ;  /* 0x0000e000ff067b82 */ /* 0x000e620000000a00 */
[C---:B------:R-:W-:Y:S01]  /*0670*/  IADD3 R15, PT, PT, R13.reuse, UR4, RZ ;  /* 0x000000040d0f7c10 */ /* 0x040fe2000fffe0ff */
[----:B------:R-:W-:Y:S01]  /*0680*/  VIADD R17, R10, UR4 ;  /* 0x000000040a117c36 */ /* 0x000fe20008000000 */
[----:B------:R-:W-:-:S04]  /*0690*/  IADD3 R16, P0, PT, R13, UR4, RZ ;  /* 0x000000040d107c10 */ /* 0x000fc8000ff1e0ff */
[----:B------:R-:W-:Y:S01]  /*06a0*/  IADD3.X R18, PT, PT, RZ, RZ, RZ, P0, !PT ;  /* 0x000000ffff127210 */ /* 0x000fe200007fe4ff */
[----:B------:R-:W2:Y:S01]  /*06b0*/  LDC.64 R4, c[0x0][0x380] ;  /* 0x0000e000ff047b82 */ /* 0x000ea20000000a00 */
[----:B-1----:R-:W-:-:S04]  /*06c0*/  IMAD.WIDE.U32 R14, R15, 0x4, R6 ;  /* 0x000000040f0e7825 */ /* 0x002fc800078e0006 */
[----:B------:R-:W-:Y:S02]  /*06d0*/  IMAD.WIDE R6, R17, 0x4, R6 ;  /* 0x0000000411067825 */ /* 0x000fe400078e0206 */
[----:B0-----:R-:W3:Y:S01]  /*06e0*/  LDG.E.CONSTANT R15, desc[UR12][R14.64] ;  /* 0x0000000c0e0f7981 */ /* 0x001ee2000c1e9900 */
[----:B--2---:R-:W-:-:S03]  /*06f0*/  LEA R4, P0, R16, R4, 0x2 ;  /* 0x0000000410047211 */ /* 0x004fc600078010ff */
[----:B------:R-:W2:Y:S01]  /*0700*/  LDG.E.CONSTANT R17, desc[UR12][R6.64+0x4] ;  /* 0x0000040c06117981 */ /* 0x000ea2000c1e9900 */
[----:B------:R-:W-:-:S03]  /*0710*/  LEA.HI.X R5, R16, R5, R18, 0x2, P0 ;  /* 0x0000000510057211 */ /* 0x000fc600000f1412 */
[----:B------:R-:W3:Y:S04]  /*0720*/  LDG.E.CONSTANT R16, desc[UR12][R6.64] ;  /* 0x0000000c06107981 */ /* 0x000ee8000c1e9900 */
[----:B------:R-:W2:Y:S04]  /*0730*/  LDG.E.CONSTANT R18, desc[UR12][R4.64+0x4] ;  /* 0x0000040c04127981 */ /* 0x000ea8000c1e9900 */
[----:B------:R-:W4:Y:S04]  /*0740*/  LDG.E.CONSTANT R19, desc[UR12][R6.64+0x8] ;  /* 0x0000080c06137981 */ /* 0x000f28000c1e9900 */
[----:B------:R-:W4:Y:S04]  /*0750*/  LDG.E.CONSTANT R20, desc[UR12][R4.64+0x8] ;  /* 0x0000080c04147981 */ /* 0x000f28000c1e9900 */
[----:B------:R-:W5:Y:S04]  /*0760*/  LDG.E.CONSTANT R21, desc[UR12][R6.64+0xc] ;  /* 0x00000c0c06157981 */ /* 0x000f68000c1e9900 */
[----:B------:R-:W5:Y:S01]  /*0770*/  LDG.E.CONSTANT R22, desc[UR12][R4.64+0xc] ;  /* 0x00000c0c04167981 */ /* 0x000f62000c1e9900 */
[----:B------:R-:W-:Y:S01]  /*0780*/  UIADD3 UR4, UPT, UPT, UR4, 0x4, URZ ;  /* 0x0000000404047890 */ /* 0x000fe2000fffe0ff */
[----:B---3--:R-:W-:Y:S01]  /*0790*/  IMAD.IADD R16, R16, 0x1, -R15 ;  /* 0x0000000110107824 */ /* 0x008fe200078e0a0f */
[----:B--2---:R-:W-:-:S03]  /*07a0*/  IADD3 R17, PT, PT, R17, -R18, RZ ;  /* 0x8000001211117210 */ /* 0x004fc60007ffe0ff */
[----:B------:R-:W-:Y:S02]  /*07b0*/  IMAD R16, R16, R16, RZ ;  /* 0x0000001010107224 */ /* 0x000fe400078e02ff */
[----:B------:R-:W-:-:S03]  /*07c0*/  IMAD R17, R17, R17, RZ ;  /* 0x0000001111117224 */ /* 0x000fc600078e02ff */
[----:B------:R-:W-:Y:S01]  /*07d0*/  I2FP.F32.U32 R15, R16 ;  /* 0x00000010000f7245 */ /* 0x000fe20000201000 */
[----:B----4-:R-:W-:Y:S01]  /*07e0*/  IMAD.IADD R19, R19, 0x1, -R20 ;  /* 0x0000000113137824 */ /* 0x010fe200078e0a14 */
[----:B------:R-:W-:-:S03]  /*07f0*/  I2FP.F32.U32 R14, R17 ;  /* 0x00000011000e7245 */ /* 0x000fc60000201000 */
[----:B------:R-:W-:Y:S02]  /*0800*/  IMAD R19, R19, R19, RZ ;  /* 0x0000001313137224 */ /* 0x000fe400078e02ff */
[----:B------:R-:W-:Y:S01]  /*0810*/  FADD R15, R12, R15 ;  /* 0x0000000f0c0f7221 */ /* 0x000fe20000000000 */
[----:B-----5:R-:W-:-:S03]  /*0820*/  IADD3 R21, PT, PT, R21, -R22, RZ ;  /* 0x8000001615157210 */ /* 0x020fc60007ffe0ff */
[----:B------:R-:W-:Y:S01]  /*0830*/  FADD R14, R15, R14 ;  /* 0x0000000e0f0e7221 */ /* 0x000fe20000000000 */
[----:B------:R-:W-:Y:S01]  /*0840*/  I2FP.F32.U32 R19, R19 ;  /* 0x0000001300137245 */ /* 0x000fe20000201000 */
[----:B------:R-:W-:-:S04]  /*0850*/  IMAD R21, R21, R21, RZ ;  /* 0x0000001515157224 */ /* 0x000fc800078e02ff */
[----:B------:R-:W-:Y:S01]  /*0860*/  FADD R14, R14, R19 ;  /* 0x000000130e0e7221 */ /* 0x000fe20000000000 */
[----:B------:R-:W-:-:S05]  /*0870*/  I2FP.F32.U32 R21, R21 ;  /* 0x0000001500157245 */ /* 0x000fca0000201000 */
[----:B------:R-:W-:-:S07]  /*0880*/  FADD R12, R14, R21 ;  /* 0x000000150e0c7221 */ /* 0x000fce0000000000 */
.L_x_32:
[----:B------:R-:W-:Y:S05]  /*0890*/  BRA.U !UP1, `(.L_x_31) ;  /* 0x0000000109987547 */ /* 0x000fea000b800000 */
[----:B------:R-:W-:Y:S01]  /*08a0*/  UISETP.NE.AND UP0, UPT, UR10, 0x1, UPT ;  /* 0x000000010a00788c */ /* 0x000fe2000bf05270 */
[----:B------:R-:W-:-:S08]  /*08b0*/  LOP3.LUT P0, RZ, R0, 0x1, RZ, 0xc0, !PT ;  /* 0x0000000100ff7812 */ /* 0x000fd0000780c0ff */
[----:B------:R-:W-:Y:S05]  /*08c0*/  BRA.U !UP0, `(.L_x_33) ;  /* 0x00000001085c7547 */ /* 0x000fea000b800000 */
[----:B------:R-:W1:Y:S01]  /*08d0*/  LDC.64 R6, c[0x0][0x380] ;  /* 0x0000e000ff067b82 */ /* 0x000e620000000a00 */
[C---:B------:R-:W-:Y:S01]  /*08e0*/  IADD3 R0, P1, PT, R13.reuse, UR4, RZ ;  /* 0x000000040d007c10 */ /* 0x040fe2000ff3e0ff */
[----:B------:R-:W-:Y:S01]  /*08f0*/  VIADD R15, R13, UR4 ;  /* 0x000000040d0f7c36 */ /* 0x000fe20008000000 */
[----:B------:R-:W-:-:S03]  /*0900*/  IADD3 R17, PT, PT, R10, UR4, RZ ;  /* 0x000000040a117c10 */ /* 0x000fc6000fffe0ff */
[----:B------:R-:W-:Y:S02]  /*0910*/  IMAD.X R16, RZ, RZ, RZ, P1 ;  /* 0x000000ffff107224 */ /* 0x000fe400008e06ff */
[----:B------:R-:W2:Y:S01]  /*0920*/  LDC.64 R4, c[0x0][0x380] ;  /* 0x0000e000ff047b82 */ /* 0x000ea20000000a00 */
[----:B-1----:R-:W-:-:S04]  /*0930*/  IMAD.WIDE.U32 R14, R15, 0x4, R6 ;  /* 0x000000040f0e7825 */ /* 0x002fc800078e0006 */
[----:B------:R-:W-:Y:S02]  /*0940*/  IMAD.WIDE R6, R17, 0x4, R6 ;  /* 0x0000000411067825 */ /* 0x000fe400078e0206 */
[----:B0-----:R-:W3:Y:S01]  /*0950*/  LDG.E.CONSTANT R15, desc[UR12][R14.64] ;  /* 0x0000000c0e0f7981 */ /* 0x001ee2000c1e9900 */
[----:B--2---:R-:W-:-:S04]  /*0960*/  LEA R4, P1, R0, R4, 0x2 ;  /* 0x0000000400047211 */ /* 0x004fc800078210ff */
[----:B------:R-:W-:Y:S02]  /*0970*/  LEA.HI.X R5, R0, R5, R16, 0x2, P1 ;  /* 0x0000000500057211 */ /* 0x000fe400008f1410 */
[----:B------:R-:W3:Y:S04]  /*0980*/  LDG.E.CONSTANT R0, desc[UR12][R6.64] ;  /* 0x0000000c06007981 */ /* 0x000ee8000c1e9900 */
[----:B------:R-:W2:Y:S04]  /*0990*/  LDG.E.CONSTANT R5, desc[UR12][R4.64+0x4] ;  /* 0x0000040c04057981 */ /* 0x000ea8000c1e9900 */
[----:B------:R-:W2:Y:S01]  /*09a0*/  LDG.E.CONSTANT R16, desc[UR12][R6.64+0x4] ;  /* 0x0000040c06107981 */ /* 0x000ea2000c1e9900 */
[----:B------:R-:W-:Y:S01]  /*09b0*/  UIADD3 UR4, UPT, UPT, UR4, 0x2, URZ ;  /* 0x0000000204047890 */ /* 0x000fe2000fffe0ff */
[----:B---3--:R-:W-:-:S05]  /*09c0*/  IADD3 R0, PT, PT, R0, -R15, RZ ;  /* 0x8000000f00007210 */ /* 0x008fca0007ffe0ff */
[----:B------:R-:W-:Y:S02]  /*09d0*/  IMAD R0, R0, R0, RZ ;  /* 0x0000000000007224 */ /* 0x000fe400078e02ff */
[----:B--2---:R-:W-:-:S03]  /*09e0*/  IMAD.IADD R16, R16, 0x1, -R5 ;  /* 0x0000000110107824 */ /* 0x004fc600078e0a05 */
[----:B------:R-:W-:Y:S01]  /*09f0*/  I2FP.F32.U32 R17, R0 ;  /* 0x0000000000117245 */ /* 0x000fe20000201000 */
[----:B------:R-:W-:-:S04]  /*0a00*/  IMAD R16, R16, R16, RZ ;  /* 0x0000001010107224 */ /* 0x000fc800078e02ff */
[----:B------:R-:W-:Y:S01]  /*0a10*/  FADD R12, R12, R17 ;  /* 0x000000110c0c7221 */ /* 0x000fe20000000000 */
[----:B------:R-:W-:-:S05]  /*0a20*/  I2FP.F32.U32 R19, R16 ;  /* 0x0000001000137245 */ /* 0x000fca0000201000 */
[----:B------:R-:W-:-:S07]  /*0a30*/  FADD R12, R12, R19 ;  /* 0x000000130c0c7221 */ /* 0x000fce0000000000 */
.L_x_33:
[----:B------:R-:W-:Y:S05]  /*0a40*/  @!P0 BRA `(.L_x_31) ;  /* 0x00000000002c8947 */ /* 0x000fea0003800000 */
[----:B------:R-:W1:Y:S01]  /*0a50*/  LDC.64 R6, c[0x0][0x380] ;  /* 0x0000e000ff067b82 */ /* 0x000e620000000a00 */
[----:B------:R-:W-:Y:S01]  /*0a60*/  IADD3 R5, PT, PT, R10, UR4, RZ ;  /* 0x000000040a057c10 */ /* 0x000fe2000fffe0ff */
[----:B------:R-:W-:-:S04]  /*0a70*/  VIADD R13, R13, UR4 ;  /* 0x000000040d0d7c36 */ /* 0x000fc80008000000 */
[----:B-1----:R-:W-:-:S04]  /*0a80*/  IMAD.WIDE R4, R5, 0x4, R6 ;  /* 0x0000000405047825 */ /* 0x002fc800078e0206 */
[----:B------:R-:W-:Y:S02]  /*0a90*/  IMAD.WIDE.U32 R6, R13, 0x4, R6 ;  /* 0x000000040d067825 */ /* 0x000fe400078e0006 */
[----:B0-----:R-:W2:Y:S04]  /*0aa0*/  LDG.E.CONSTANT R4, desc[UR12][R4.64] ;  /* 0x0000000c04047981 */ /* 0x001ea8000c1e9900 */
[----:B------:R-:W2:Y:S02]  /*0ab0*/  LDG.E.CONSTANT R7, desc[UR12][R6.64] ;  /* 0x0000000c06077981 */ /* 0x000ea4000c1e9900 */
[----:B--2---:R-:W-:-:S05]  /*0ac0*/  IADD3 R0, PT, PT, R4, -R7, RZ ;  /* 0x8000000704007210 */ /* 0x004fca0007ffe0ff */
[----:B------:R-:W-:-:S05]  /*0ad0*/  IMAD R0, R0, R0, RZ ;  /* 0x0000000000007224 */ /* 0x000fca00078e02ff */
[----:B------:R-:W-:-:S05]  /*0ae0*/  I2FP.F32.U32 R13, R0 ;  /* 0x00000000000d7245 */ /* 0x000fca0000201000 */
[----:B------:R-:W-:-:S07]  /*0af0*/  FADD R12, R12, R13 ;  /* 0x0000000d0c0c7221 */ /* 0x000fce0000000000 */
.L_x_31:
[----:B------:R-:W-:Y:S01]  /*0b00*/  VIADD R0, R12, 0xf3000000 ;  /* 0xf30000000c007836 */ /* 0x000fe20000000000 */
[----:B------:R1:W2:Y:S01]  /*0b10*/  MUFU.RSQ R7, R12 ;  /* 0x0000000c00077308 */ /* 0x0002a20000001400 */
[----:B------:R-:W-:Y:S03]  /*0b20*/  BSSY.RECONVERGENT B1, `(.L_x_34) ;  /* 0x000000b000017945 */ /* 0x000fe60003800200 */
[----:B------:R-:W-:-:S13]  /*0b30*/  ISETP.GT.U32.AND P0, PT, R0, 0x727fffff, PT ;  /* 0x727fffff0000780c */ /* 0x000fda0003f04070 */
[----:B-12---:R-:W-:Y:S05]  /*0b40*/  @!P0 BRA `(.L_x_35) ;  /* 0x0000000000108947 */ /* 0x006fea0003800000 */
[----:B------:R-:W-:Y:S02]  /*0b50*/  MOV R0, R12 ;  /* 0x0000000c00007202 */ /* 0x000fe40000000f00 */
[----:B------:R-:W-:-:S07]  /*0b60*/  MOV R13, 0xb80 ;  /* 0x00000b80000d7802 */ /* 0x000fce0000000f00 */
[----:B0-----:R-:W-:Y:S05]  /*0b70*/  CALL.REL.NOINC `($__internal_1_$__cuda_sm20_sqrt_rn_f32_slowpath) ;  /* 0x0000000000807944 */ /* 0x001fea0003c00000 */
[----:B------:R-:W-:Y:S05]  /*0b80*/  BRA `(.L_x_36) ;  /* 0x0000000000107947 */ /* 0x000fea0003800000 */
.L_x_35:
[C---:B------:R-:W-:Y:S01]  /*0b90*/  FMUL.FTZ R5, R7.reuse, R12 ;  /* 0x0000000c07057220 */ /* 0x040fe20000410000 */
[----:B------:R-:W-:-:S03]  /*0ba0*/  FMUL.FTZ R4, R7, 0.5 ;  /* 0x3f00000007047820 */ /* 0x000fc60000410000 */
[----:B------:R-:W-:-:S04]  /*0bb0*/  FFMA R0, -R5, R5, R12 ;  /* 0x0000000505007223 */ /* 0x000fc8000000010c */
[----:B------:R-:W-:-:S07]  /*0bc0*/  FFMA R0, R0, R4, R5 ;  /* 0x0000000400007223 */ /* 0x000fce0000000005 */
.L_x_36:
[----:B0-----:R-:W-:Y:S05]  /*0bd0*/  BSYNC.RECONVERGENT B1 ;  /* 0x0000000000017941 */ /* 0x001fea0003800200 */
.L_x_34:
[----:B------:R-:W-:-:S07]  /*0be0*/  FADD R9, R9, R0 ;  /* 0x0000000009097221 */ /* 0x000fce0000000000 */
.L_x_28:
[----:B0-----:R-:W-:Y:S05]  /*0bf0*/  BSYNC.RECONVERGENT B0 ;  /* 0x0000000000007941 */ /* 0x001fea0003800200 */
.L_x_27:
[----:B------:R-:W0:Y:S01]  /*0c00*/  LDCU UR4, c[0x0][0x390] ;  /* 0x00007200ff0477ac */ /* 0x000e220008000800 */
[----:B------:R-:W-:-:S05]  /*0c10*/  VIADD R11, R11, 0x1 ;  /* 0x000000010b0b7836 */ /* 0x000fca0000000000 */
[----:B0-----:R-:W-:-:S13]  /*0c20*/  ISETP.NE.AND P0, PT, R11, UR4, PT ;  /* 0x000000040b007c0c */ /* 0x001fda000bf05270 */
[----:B------:R-:W-:Y:S05]  /*0c30*/  @P0 BRA `(.L_x_37) ;  /* 0xfffffff400600947 */ /* 0x000fea000383ffff */
.L_x_26:
[----:B------:R-:W-:Y:S01]  /*0c40*/  UIADD3 UR4, UPT, UPT, UR4, -0x1, URZ ;  /* 0xffffffff04047890 */ /* 0x000fe2000fffe0ff */
[----:B------:R-:W-:Y:S05]  /*0c50*/  BSSY.RECONVERGENT B0, `(.L_x_38) ;  /* 0x000000e000007945 */ /* 0x000fea0003800200 */
[----:B------:R-:W-:-:S04]  /*0c60*/  I2FP.F32.S32 R4, UR4 ;  /* 0x0000000400047c45 */ /* 0x000fc80008201400 */
[----:B------:R-:W1:Y:S08]  /*0c70*/  MUFU.RCP R3, R4 ;  /* 0x0000000400037308 */ /* 0x000e700000001000 */
[----:B------:R-:W2:Y:S01]  /*0c80*/  FCHK P0, R9, R4 ;  /* 0x0000000409007302 */ /* 0x000ea20000000000 */
[----:B-1----:R-:W-:-:S04]  /*0c90*/  FFMA R0, -R4, R3, 1 ;  /* 0x3f80000004007423 */ /* 0x002fc80000000103 */
[----:B------:R-:W-:-:S04]  /*0ca0*/  FFMA R0, R3, R0, R3 ;  /* 0x0000000003007223 */ /* 0x000fc80000000003 */
[----:B------:R-:W-:-:S04]  /*0cb0*/  FFMA R3, R0, R9, RZ ;  /* 0x0000000900037223 */ /* 0x000fc800000000ff */
[----:B------:R-:W-:-:S04]  /*0cc0*/  FFMA R2, -R4, R3, R9 ;  /* 0x0000000304027223 */ /* 0x000fc80000000109 */
[----:B------:R-:W-:Y:S01]  /*0cd0*/  FFMA R5, R0, R2, R3 ;  /* 0x0000000200057223 */ /* 0x000fe20000000003 */
[----:B--2---:R-:W-:Y:S06]  /*0ce0*/  @!P0 BRA `(.L_x_39) ;  /* 0x0000000000108947 */ /* 0x004fec0003800000 */
[----:B------:R-:W-:Y:S02]  /*0cf0*/  MOV R3, R9 ;  /* 0x0000000900037202 */ /* 0x000fe40000000f00 */
[----:B------:R-:W-:-:S07]  /*0d00*/  MOV R2, 0xd20 ;  /* 0x00000d2000027802 */ /* 0x000fce0000000f00 */
[----:B0-----:R-:W-:Y:S05]  /*0d10*/  CALL.REL.NOINC `($__internal_2_$__cuda_sm3x_div_rn_noftz_f32_slowpath) ;  /* 0x0000000000747944 */ /* 0x001fea0003c00000 */
[----:B------:R-:W-:-:S07]  /*0d20*/  IMAD.MOV.U32 R5, RZ, RZ, R0 ;  /* 0x000000ffff057224 */ /* 0x000fce00078e0000 */
.L_x_39:
[----:B0-----:R-:W-:Y:S05]  /*0d30*/  BSYNC.RECONVERGENT B0 ;  /* 0x0000000000007941 */ /* 0x001fea0003800200 */
.L_x_38:
[----:B------:R-:W0:Y:S02]  /*0d40*/  LDC.64 R2, c[0x0][0x388] ;  /* 0x0000e200ff027b82 */ /* 0x000e240000000a00 */
[----:B0-----:R-:W-:-:S05]  /*0d50*/  IMAD.WIDE R8, R8, 0x4, R2 ;  /* 0x0000000408087825 */ /* 0x001fca00078e0202 */
[----:B------:R-:W-:Y:S01]  /*0d60*/  STG.E desc[UR12][R8.64], R5 ;  /* 0x0000000508007986 */ /* 0x000fe2000c10190c */
[----:B------:R-:W-:Y:S05]  /*0d70*/  EXIT ;  /* 0x000000000000794d */ /* 0x000fea0003800000 */
        .weak           $__internal_1_$__cuda_sm20_sqrt_rn_f32_slowpath
        .type           $__internal_1_$__cuda_sm20_sqrt_rn_f32_slowpath,@function
        .size           $__internal_1_$__cuda_sm20_sqrt_rn_f32_slowpath,($__internal_2_$__cuda_sm3x_div_rn_noftz_f32_slowpath - $__internal_1_$__cuda_sm20_sqrt_rn_f32_slowpath)
$__internal_1_$__cuda_sm20_sqrt_rn_f32_slowpath:
[----:B------:R-:W-:-:S13]  /*0d80*/  LOP3.LUT P0, RZ, R0, 0x7fffffff, RZ, 0xc0, !PT ;  /* 0x7fffffff00ff7812 */ /* 0x000fda000780c0ff */
[----:B------:R-:W-:Y:S01]  /*0d90*/  @!P0 MOV R4, R0 ;  /* 0x0000000000048202 */ /* 0x000fe20000000f00 */
[----:B------:R-:W-:Y:S06]  /*0da0*/  @!P0 BRA `(.L_x_40) ;  /* 0x0000000000408947 */ /* 0x000fec0003800000 */
[----:B------:R-:W-:-:S13]  /*0db0*/  FSETP.GEU.FTZ.AND P0, PT, R0, RZ, PT ;  /* 0x000000ff0000720b */ /* 0x000fda0003f1e000 */
        /* <DEDUP_REMOVED lines=10> */
[----:B------:R-:W-:Y:S02]  /*0e60*/  @!P0 MOV R4, R0 ;  /* 0x0000000000048202 */ /* 0x000fe40000000f00 */
[----:B------:R-:W-:-:S04]  /*0e70*/  @P0 FADD.FTZ R7, -R6, -RZ ;  /* 0x800000ff06070221 */ /* 0x000fc80000010100 */
[----:B------:R-:W-:-:S04]  /*0e80*/  @P0 FFMA R7, R6, R7, R5 ;  /* 0x0000000706070223 */ /* 0x000fc80000000005 */
[----:B------:R-:W-:-:S04]  /*0e90*/  @P0 FFMA R7, R7, R12, R6 ;  /* 0x0000000c07070223 */ /* 0x000fc80000000006 */
[----:B------:R-:W-:-:S07]  /*0ea0*/  @P0 FMUL.FTZ R4, R7, 2.3283064365386962891e-10 ;  /* 0x2f80000007040820 */ /* 0x000fce0000410000 */
.L_x_40:
[----:B------:R-:W-:Y:S01]  /*0eb0*/  IMAD.MOV.U32 R0, RZ, RZ, R4 ;  /* 0x000000ffff007224 */ /* 0x000fe200078e0004 */
[----:B------:R-:W-:Y:S01]  /*0ec0*/  MOV R4, R13 ;  /* 0x0000000d00047202 */ /* 0x000fe20000000f00 */
[----:B------:R-:W-:-:S04]  /*0ed0*/  IMAD.MOV.U32 R5, RZ, RZ, 0x0 ;  /* 0x00000000ff057424 */ /* 0x000fc800078e00ff */
[----:B------:R-:W-:Y:S05]  /*0ee0*/  RET.REL.NODEC R4 `(_Z24calculateDiversityKernelPKiPfii) ;  /* 0xfffffff004447950 */ /* 0x000fea0003c3ffff */
        .weak           $__internal_2_$__cuda_sm3x_div_rn_noftz_f32_slowpath
        .type           $__internal_2_$__cuda_sm3x_div_rn_noftz_f32_slowpath,@function
        .size           $__internal_2_$__cuda_sm3x_div_rn_noftz_f32_slowpath,(.L_x_659 - $__internal_2_$__cuda_sm3x_div_rn_noftz_f32_slowpath)
$__internal_2_$__cuda_sm3x_div_rn_noftz_f32_slowpath:
[----:B------:R-:W-:Y:S01]  /*0ef0*/  SHF.R.U32.HI R5, RZ, 0x17, R4 ;  /* 0x00000017ff057819 */ /* 0x000fe20000011604 */
[----:B------:R-:W-:Y:S01]  /*0f00*/  BSSY.RECONVERGENT B1, `(.L_x_41) ;  /* 0x0000063000017945 */ /* 0x000fe20003800200 */
[----:B------:R-:W-:Y:S02]  /*0f10*/  SHF.R.U32.HI R0, RZ, 0x17, R3 ;  /* 0x00000017ff007819 */ /* 0x000fe40000011603 */
[----:B------:R-:W-:Y:S02]  /*0f20*/  LOP3.LUT R5, R5, 0xff, RZ, 0xc0, !PT ;  /* 0x000000ff05057812 */ /* 0x000fe400078ec0ff */
[----:B------:R-:W-:Y:S02]  /*0f30*/  LOP3.LUT R10, R0, 0xff, RZ, 0xc0, !PT ;  /* 0x000000ff000a7812 */ /* 0x000fe400078ec0ff */
[----:B------:R-:W-:-:S03]  /*0f40*/  IADD3 R7, PT, PT, R5, -0x1, RZ ;  /* 0xffffffff05077810 */ /* 0x000fc60007ffe0ff */
[----:B------:R-:W-:Y:S01]  /*0f50*/  VIADD R9, R10, 0xffffffff ;  /* 0xffffffff0a097836 */ /* 0x000fe20000000000 */
[----:B------:R-:W-:-:S04]  /*0f60*/  ISETP.GT.U32.AND P0, PT, R7, 0xfd, PT ;  /* 0x000000fd0700780c */ /* 0x000fc80003f04070 */
[----:B------:R-:W-:-:S13]  /*0f70*/  ISETP.GT.U32.OR P0, PT, R9, 0xfd, P0 ;  /* 0x000000fd0900780c */ /* 0x000fda0000704470 */
[----:B------:R-:W-:Y:S01]  /*0f80*/  @!P0 MOV R6, RZ ;  /* 0x000000ff00068202 */ /* 0x000fe20000000f00 */
[----:B------:R-:W-:Y:S06]  /*0f90*/  @!P0 BRA `(.L_x_42) ;  /* 0x0000000000608947 */ /* 0x000fec0003800000 */
[----:B------:R-:W-:Y:S01]  /*0fa0*/  FSETP.GTU.FTZ.AND P0, PT, |R3|, +INF , PT ;  /* 0x7f8000000300780b */ /* 0x000fe20003f1c200 */
[----:B------:R-:W-:Y:S01]  /*0fb0*/  IMAD.MOV.U32 R0, RZ, RZ, R4 ;  /* 0x000000ffff007224 */ /* 0x000fe200078e0004 */
[----:B------:R-:W-:-:S04]  /*0fc0*/  FSETP.GTU.FTZ.AND P1, PT, |R4|, +INF , PT ;  /* 0x7f8000000400780b */ /* 0x000fc80003f3c200 */
[----:B------:R-:W-:-:S13]  /*0fd0*/  PLOP3.LUT P0, PT, P0, P1, PT, 0xf8, 0x8f ;  /* 0x00000000008f781c */ /* 0x000fda0000703f70 */
[----:B------:R-:W-:Y:S05]  /*0fe0*/  @P0 BRA `(.L_x_43) ;  /* 0x00000004004c0947 */ /* 0x000fea0003800000 */
[----:B------:R-:W-:-:S13]  /*0ff0*/  LOP3.LUT P0, RZ, R4, 0x7fffffff, R3, 0xc8, !PT ;  /* 0x7fffffff04ff7812 */ /* 0x000fda000780c803 */
[----:B------:R-:W-:Y:S05]  /*1000*/  @!P0 BRA `(.L_x_44) ;  /* 0x00000004003c8947 */ /* 0x000fea0003800000 */
[C---:B------:R-:W-:Y:S02]  /*1010*/  FSETP.NEU.FTZ.AND P2, PT, |R3|.reuse, +INF , PT ;  /* 0x7f8000000300780b */ /* 0x040fe40003f5d200 */
[----:B------:R-:W-:Y:S02]  /*1020*/  FSETP.NEU.FTZ.AND P1, PT, |R0|, +INF , PT ;  /* 0x7f8000000000780b */ /* 0x000fe40003f3d200 */
[----:B------:R-:W-:-:S11]  /*1030*/  FSETP.NEU.FTZ.AND P0, PT, |R3|, +INF , PT ;  /* 0x7f8000000300780b */ /* 0x000fd60003f1d200 */
[----:B------:R-:W-:Y:S05]  /*1040*/  @!P1 BRA !P2, `(.L_x_44) ;  /* 0x00000004002c9947 */ /* 0x000fea0005000000 */
[----:B------:R-:W-:-:S04]  /*1050*/  LOP3.LUT P2, RZ, R3, 0x7fffffff, RZ, 0xc0, !PT ;  /* 0x7fffffff03ff7812 */ /* 0x000fc8000784c0ff */
[----:B------:R-:W-:-:S13]  /*1060*/  PLOP3.LUT P1, PT, P1, P2, PT, 0x2f, 0xf2 ;  /* 0x0000000000f2781c */ /* 0x000fda0000f24577 */
[----:B------:R-:W-:Y:S05]  /*1070*/  @P1 BRA `(.L_x_45) ;  /* 0x0000000400181947 */ /* 0x000fea0003800000 */
[----:B------:R-:W-:-:S04]  /*1080*/  LOP3.LUT P1, RZ, R4, 0x7fffffff, RZ, 0xc0, !PT ;  /* 0x7fffffff04ff7812 */ /* 0x000fc8000782c0ff */
[----:B------:R-:W-:-:S13]  /*1090*/  PLOP3.LUT P0, PT, P0, P1, PT, 0x2f, 0xf2 ;  /* 0x0000000000f2781c */ /* 0x000fda0000702577 */
[----:B------:R-:W-:Y:S05]  /*10a0*/  @P0 BRA `(.L_x_46) ;  /* 0x0000000400000947 */ /* 0x000fea0003800000 */
[----:B------:R-:W-:Y:S02]  /*10b0*/  ISETP.GE.AND P0, PT, R9, RZ, PT ;  /* 0x000000ff0900720c */ /* 0x000fe40003f06270 */
[----:B------:R-:W-:-:S11]  /*10c0*/  ISETP.GE.AND P1, PT, R7, RZ, PT ;  /* 0x000000ff0700720c */ /* 0x000fd60003f26270 */
[----:B------:R-:W-:Y:S01]  /*10d0*/  @P0 MOV R6, RZ ;  /* 0x000000ff00060202 */ /* 0x000fe20000000f00 */
[----:B------:R-:W-:Y:S02]  /*10e0*/  @!P0 IMAD.MOV.U32 R6, RZ, RZ, -0x40 ;  /* 0xffffffc0ff068424 */ /* 0x000fe400078e00ff */
[----:B------:R-:W-:Y:S01]  /*10f0*/  @!P0 FFMA R3, R3, 1.84467440737095516160e+19, RZ ;  /* 0x5f80000003038823 */ /* 0x000fe200000000ff */
[----:B------:R-:W-:Y:S02]  /*1100*/  @!P1 FFMA R4, R0, 1.84467440737095516160e+19, RZ ;  /* 0x5f80000000049823 */ /* 0x000fe400000000ff */
[----:B------:R-:W-:-:S07]  /*1110*/  @!P1 IADD3 R6, PT, PT, R6, 0x40, RZ ;  /* 0x0000004006069810 */ /* 0x000fce0007ffe0ff */
.L_x_42:
[----:B------:R-:W-:Y:S01]  /*1120*/  LEA R7, R5, 0xc0800000, 0x17 ;  /* 0xc080000005077811 */ /* 0x000fe200078eb8ff */
[----:B------:R-:W-:Y:S04]  /*1130*/  BSSY.RECONVERGENT B2, `(.L_x_47) ;  /* 0x0000036000027945 */ /* 0x000fe80003800200 */
[----:B------:R-:W-:Y:S01]  /*1140*/  IMAD.IADD R7, R4, 0x1, -R7 ;  /* 0x0000000104077824 */ /* 0x000fe200078e0a07 */
[----:B------:R-:W-:-:S03]  /*1150*/  IADD3 R4, PT, PT, R10, -0x7f, RZ ;  /* 0xffffff810a047810 */ /* 0x000fc60007ffe0ff */
[----:B------:R-:W0:Y:S01]  /*1160*/  MUFU.RCP R9, R7 ;  /* 0x0000000700097308 */ /* 0x000e220000001000 */
[----:B------:R-:W-:Y:S01]  /*1170*/  FADD.FTZ R11, -R7, -RZ ;  /* 0x800000ff070b7221 */ /* 0x000fe20000010100 */
[C---:B------:R-:W-:Y:S01]  /*1180*/  IMAD R0, R4.reuse, -0x800000, R3 ;  /* 0xff80000004007824 */ /* 0x040fe200078e0203 */
[----:B------:R-:W-:-:S05]  /*1190*/  IADD3 R5, PT, PT, R4, 0x7f, -R5 ;  /* 0x0000007f04057810 */ /* 0x000fca0007ffe805 */
[----:B------:R-:W-:Y:S02]  /*11a0*/  IMAD.IADD R5, R5, 0x1, R6 ;  /* 0x0000000105057824 */ /* 0x000fe400078e0206 */
[----:B0-----:R-:W-:-:S04]  /*11b0*/  FFMA R10, R9, R11, 1 ;  /* 0x3f800000090a7423 */ /* 0x001fc8000000000b */
[----:B------:R-:W-:-:S04]  /*11c0*/  FFMA R12, R9, R10, R9 ;  /* 0x0000000a090c7223 */ /* 0x000fc80000000009 */
[----:B------:R-:W-:-:S04]  /*11d0*/  FFMA R3, R0, R12, RZ ;  /* 0x0000000c00037223 */ /* 0x000fc800000000ff */
[----:B------:R-:W-:-:S04]  /*11e0*/  FFMA R10, R11, R3, R0 ;  /* 0x000000030b0a7223 */ /* 0x000fc80000000000 */
[----:B------:R-:W-:-:S04]  /*11f0*/  FFMA R9, R12, R10, R3 ;  /* 0x0000000a0c097223 */ /* 0x000fc80000000003 */
[----:B------:R-:W-:-:S04]  /*1200*/  FFMA R10, R11, R9, R0 ;  /* 0x000000090b0a7223 */ /* 0x000fc80000000000 */
[----:B------:R-:W-:-:S05]  /*1210*/  FFMA R0, R12, R10, R9 ;  /* 0x0000000a0c007223 */ /* 0x000fca0000000009 */
[----:B------:R-:W-:-:S04]  /*1220*/  SHF.R.U32.HI R3, RZ, 0x17, R0 ;  /* 0x00000017ff037819 */ /* 0x000fc80000011600 */
[----:B------:R-:W-:-:S04]  /*1230*/  LOP3.LUT R3, R3, 0xff, RZ, 0xc0, !PT ;  /* 0x000000ff03037812 */ /* 0x000fc800078ec0ff */
[----:B------:R-:W-:-:S05]  /*1240*/  IADD3 R7, PT, PT, R3, R5, RZ ;  /* 0x0000000503077210 */ /* 0x000fca0007ffe0ff */
[----:B------:R-:W-:-:S05]  /*1250*/  VIADD R3, R7, 0xffffffff ;  /* 0xffffffff07037836 */ /* 0x000fca0000000000 */
[----:B------:R-:W-:-:S13]  /*1260*/  ISETP.GE.U32.AND P0, PT, R3, 0xfe, PT ;  /* 0x000000fe0300780c */ /* 0x000fda0003f06070 */
[----:B------:R-:W-:Y:S05]  /*1270*/  @!P0 BRA `(.L_x_48) ;  /* 0x0000000000808947 */ /* 0x000fea0003800000 */
[----:B------:R-:W-:-:S13]  /*1280*/  ISETP.GT.AND P0, PT, R7, 0xfe, PT ;  /* 0x000000fe0700780c */ /* 0x000fda0003f04270 */
[----:B------:R-:W-:Y:S05]  /*1290*/  @P0 BRA `(.L_x_49) ;  /* 0x00000000006c0947 */ /* 0x000fea0003800000 */
[----:B------:R-:W-:-:S13]  /*12a0*/  ISETP.GE.AND P0, PT, R7, 0x1, PT ;  /* 0x000000010700780c */ /* 0x000fda0003f06270 */
[----:B------:R-:W-:Y:S05]  /*12b0*/  @P0 BRA `(.L_x_50) ;  /* 0x0000000000740947 */ /* 0x000fea0003800000 */
[----:B------:R-:W-:Y:S02]  /*12c0*/  ISETP.GE.AND P0, PT, R7, -0x18, PT ;  /* 0xffffffe80700780c */ /* 0x000fe40003f06270 */
[----:B------:R-:W-:-:S11]  /*12d0*/  LOP3.LUT R0, R0, 0x80000000, RZ, 0xc0, !PT ;  /* 0x8000000000007812 */ /* 0x000fd600078ec0ff */
[----:B------:R-:W-:Y:S05]  /*12e0*/  @!P0 BRA `(.L_x_50) ;  /* 0x0000000000688947 */ /* 0x000fea0003800000 */
[CCC-:B------:R-:W-:Y:S01]  /*12f0*/  FFMA.RZ R3, R12.reuse, R10.reuse, R9.reuse ;  /* 0x0000000a0c037223 */ /* 0x1c0fe2000000c009 */
[C---:B------:R-:W-:Y:S01]  /*1300*/  IADD3 R6, PT, PT, R7.reuse, 0x20, RZ ;  /* 0x0000002007067810 */ /* 0x040fe20007ffe0ff */
[CCC-:B------:R-:W-:Y:S01]  /*1310*/  FFMA.RM R4, R12.reuse, R10.reuse, R9.reuse ;  /* 0x0000000a0c047223 */ /* 0x1c0fe20000004009 */
[----:B------:R-:W-:Y:S02]  /*1320*/  ISETP.NE.AND P2, PT, R7, RZ, PT ;  /* 0x000000ff0700720c */ /* 0x000fe40003f45270 */
[----:B------:R-:W-:Y:S01]  /*1330*/  LOP3.LUT R5, R3, 0x7fffff, RZ, 0xc0, !PT ;  /* 0x007fffff03057812 */ /* 0x000fe200078ec0ff */
[----:B------:R-:W-:Y:S01]  /*1340*/  FFMA.RP R3, R12, R10, R9 ;  /* 0x0000000a0c037223 */ /* 0x000fe20000008009 */
[----:B------:R-:W-:Y:S01]  /*1350*/  ISETP.NE.AND P1, PT, R7, RZ, PT ;  /* 0x000000ff0700720c */ /* 0x000fe20003f25270 */
[----:B------:R-:W-:Y:S01]  /*1360*/  IMAD.MOV R7, RZ, RZ, -R7 ;  /* 0x000000ffff077224 */ /* 0x000fe200078e0a07 */
[----:B------:R-:W-:Y:S02]  /*1370*/  LOP3.LUT R5, R5, 0x800000, RZ, 0xfc, !PT ;  /* 0x0080000005057812 */ /* 0x000fe400078efcff */
[----:B------:R-:W-:-:S02]  /*1380*/  FSETP.NEU.FTZ.AND P0, PT, R3, R4, PT ;  /* 0x000000040300720b */ /* 0x000fc40003f1d000 */
[----:B------:R-:W-:Y:S02]  /*1390*/  SHF.L.U32 R6, R5, R6, RZ ;  /* 0x0000000605067219 */ /* 0x000fe400000006ff */
[----:B------:R-:W-:Y:S02]  /*13a0*/  SEL R4, R7, RZ, P2 ;  /* 0x000000ff07047207 */ /* 0x000fe40001000000 */
[----:B------:R-:W-:Y:S02]  /*13b0*/  ISETP.NE.AND P1, PT, R6, RZ, P1 ;  /* 0x000000ff0600720c */ /* 0x000fe40000f25270 */
[----:B------:R-:W-:Y:S02]  /*13c0*/  SHF.R.U32.HI R4, RZ, R4, R5 ;  /* 0x00000004ff047219 */ /* 0x000fe40000011605 */
[----:B------:R-:W-:Y:S02]  /*13d0*/  PLOP3.LUT P0, PT, P0, P1, PT, 0xf8, 0x8f ;  /* 0x00000000008f781c */ /* 0x000fe40000703f70 */
[----:B------:R-:W-:-:S02]  /*13e0*/  SHF.R.U32.HI R6, RZ, 0x1, R4 ;  /* 0x00000001ff067819 */ /* 0x000fc40000011604 */
[----:B------:R-:W-:-:S04]  /*13f0*/  SEL R3, RZ, 0x1, !P0 ;  /* 0x00000001ff037807 */ /* 0x000fc80004000000 */
[----:B------:R-:W-:-:S04]  /*1400*/  LOP3.LUT R3, R3, 0x1, R6, 0xf8, !PT ;  /* 0x0000000103037812 */ /* 0x000fc800078ef806 */
[----:B------:R-:W-:-:S04]  /*1410*/  LOP3.LUT R3, R3, R4, RZ, 0xc0, !PT ;  /* 0x0000000403037212 */ /* 0x000fc800078ec0ff */
[----:B------:R-:W-:-:S04]  /*1420*/  IADD3 R3, PT, PT, R6, R3, RZ ;  /* 0x0000000306037210 */ /* 0x000fc80007ffe0ff */
[----:B------:R-:W-:Y:S01]  /*1430*/  LOP3.LUT R0, R3, R0, RZ, 0xfc, !PT ;  /* 0x0000000003007212 */ /* 0x000fe200078efcff */
[----:B------:R-:W-:Y:S06]  /*1440*/  BRA `(.L_x_50) ;  /* 0x0000000000107947 */ /* 0x000fec0003800000 */
.L_x_49:
[----:B------:R-:W-:-:S04]  /*1450*/  LOP3.LUT R0, R0, 0x80000000, RZ, 0xc0, !PT ;  /* 0x8000000000007812 */ /* 0x000fc800078ec0ff */
[----:B------:R-:W-:Y:S01]  /*1460*/  LOP3.LUT R0, R0, 0x7f800000, RZ, 0xfc, !PT ;  /* 0x7f80000000007812 */ /* 0x000fe200078efcff */
[----:B------:R-:W-:Y:S06]  /*1470*/  BRA `(.L_x_50) ;  /* 0x0000000000047947 */ /* 0x000fec0003800000 */
.L_x_48:
[----:B------:R-:W-:-:S07]  /*1480*/  IMAD R0, R5, 0x800000, R0 ;  /* 0x0080000005007824 */ /* 0x000fce00078e0200 */
.L_x_50:
[----:B------:R-:W-:Y:S05]  /*1490*/  BSYNC.RECONVERGENT B2 ;  /* 0x0000000000027941 */ /* 0x000fea0003800200 */
.L_x_47:
[----:B------:R-:W-:Y:S05]  /*14a0*/  BRA `(.L_x_51) ;  /* 0x0000000000207947 */ /* 0x000fea0003800000 */
.L_x_46:
[----:B------:R-:W-:-:S04]  /*14b0*/  LOP3.LUT R0, R4, 0x80000000, R3, 0x48, !PT ;  /* 0x8000000004007812 */ /* 0x000fc800078e4803 */
[----:B------:R-:W-:Y:S01]  /*14c0*/  LOP3.LUT R0, R0, 0x7f800000, RZ, 0xfc, !PT ;  /* 0x7f80000000007812 */ /* 0x000fe200078efcff */
[----:B------:R-:W-:Y:S06]  /*14d0*/  BRA `(.L_x_51) ;  /* 0x0000000000147947 */ /* 0x000fec0003800000 */
.L_x_45:
[----:B------:R-:W-:Y:S01]  /*14e0*/  LOP3.LUT R0, R4, 0x80000000, R3, 0x48, !PT ;  /* 0x8000000004007812 */ /* 0x000fe200078e4803 */
[----:B------:R-:W-:Y:S06]  /*14f0*/  BRA `(.L_x_51) ;  /* 0x00000000000c7947 */ /* 0x000fec0003800000 */
.L_x_44:
[----:B------:R-:W0:Y:S01]  /*1500*/  MUFU.RSQ R0, -QNAN ;  /* 0xffc0000000007908 */ /* 0x000e220000001400 */
[----:B------:R-:W-:Y:S05]  /*1510*/  BRA `(.L_x_51) ;  /* 0x0000000000047947 */ /* 0x000fea0003800000 */
.L_x_43:
[----:B------:R-:W-:-:S07]  /*1520*/  FADD.FTZ R0, R3, R0 ;  /* 0x0000000003007221 */ /* 0x000fce0000010000 */
.L_x_51:
[----:B------:R-:W-:Y:S05]  /*1530*/  BSYNC.RECONVERGENT B1 ;  /* 0x0000000000017941 */ /* 0x000fea0003800200 */
.L_x_41:
[----:B------:R-:W-:-:S04]  /*1540*/  HFMA2 R3, -RZ, RZ, 0, 0 ;  /* 0x00000000ff037431 */ /* 0x000fc800000001ff */
[----:B0-----:R-:W-:Y:S05]  /*1550*/  RET.REL.NODEC R2 `(_Z24calculateDiversityKernelPKiPfii) ;  /* 0xffffffe802a87950 */ /* 0x001fea0003c3ffff */
.L_x_52:
        /* <DEDUP_REMOVED lines=10> */
.L_x_659:


//--------------------- .text._Z16initCurandKernelP17curandStateXORWOWyi --------------------------
	.section	.text._Z16initCurandKernelP17curandStateXORWOWyi,"ax",@progbits
	.align	128
        .global         _Z16initCurandKernelP17curandStateXORWOWyi
        .type           _Z16initCurandKernelP17curandStateXORWOWyi,@function
        .size           _Z16initCurandKernelP17curandStateXORWOWyi,(.L_x_664 - _Z16initCurandKernelP17curandStateXORWOWyi)
        .other          _Z16initCurandKernelP17curandStateXORWOWyi,@"STO_CUDA_ENTRY STV_DEFAULT"
_Z16initCurandKernelP17curandStateXORWOWyi:
.text._Z16initCurandKernelP17curandStateXORWOWyi:
        /* <DEDUP_REMOVED lines=8> */
[----:B------:R-:W0:Y:S01]  /*0080*/  LDC.64 R2, c[0x0][0x388] ;  /* 0x0000e200ff027b82 */ /* 0x000e220000000a00 */
[----:B------:R-:W1:Y:S01]  /*0090*/  LDCU.64 UR4, c[0x0][0x358] ;  /* 0x00006b00ff0477ac */ /* 0x000e620008000a00 */
[----:B------:R-:W-:Y:S01]  /*00a0*/  ISETP.NE.AND P0, PT, R13, RZ, PT ;  /* 0x000000ff0d00720c */ /* 0x000fe20003f05270 */
[----:B------:R-:W-:Y:S05]  /*00b0*/  BSSY.RECONVERGENT B0, `(.L_x_53) ;  /* 0x00000e1000007945 */ /* 0x000fea0003800200 */
[----:B------:R-:W2:Y:S01]  /*00c0*/  LDC.64 R6, c[0x0][0x380] ;  /* 0x0000e000ff067b82 */ /* 0x000ea20000000a00 */
[----:B0-----:R-:W-:Y:S02]  /*00d0*/  LOP3.LUT R0, R2, 0xaad26b49, RZ, 0x3c, !PT ;  /* 0xaad26b4902007812 */ /* 0x001fe400078e3cff */
[----:B------:R-:W-:-:S03]  /*00e0*/  LOP3.LUT R2, R3, 0xf7dcefdd, RZ, 0x3c, !PT ;  /* 0xf7dcefdd03027812 */ /* 0x000fc600078e3cff */
[----:B------:R-:W-:Y:S02]  /*00f0*/  IMAD R0, R0, 0x4182bed5, RZ ;  /* 0x4182bed500007824 */ /* 0x000fe400078e02ff */
[----:B------:R-:W-:Y:S02]  /*0100*/  IMAD R3, R2, -0x658354e5, RZ ;  /* 0x9a7cab1b02037824 */ /* 0x000fe400078e02ff */
[----:B--2---:R-:W-:Y:S01]  /*0110*/  IMAD.WIDE R6, R13, 0x30, R6 ;  /* 0x000000300d067825 */ /* 0x004fe200078e0206 */
[C---:B------:R-:W-:Y:S02]  /*0120*/  LOP3.LUT R8, R0.reuse, 0x159a55e5, RZ, 0x3c, !PT ;  /* 0x159a55e500087812 */ /* 0x040fe400078e3cff */
[C---:B------:R-:W-:Y:S01]  /*0130*/  IADD3 R4, PT, PT, R0.reuse, 0x64f0c9, R3 ;  /* 0x0064f0c900047810 */ /* 0x040fe20007ffe003 */
[C---:B------:R-:W-:Y:S01]  /*0140*/  VIADD R5, R0.reuse, 0x75bcd15 ;  /* 0x075bcd1500057836 */ /* 0x040fe20000000000 */
[----:B------:R-:W-:Y:S01]  /*0150*/  LOP3.LUT R10, R3, 0x5491333, RZ, 0x3c, !PT ;  /* 0x05491333030a7812 */ /* 0x000fe200078e3cff */
[----:B------:R-:W-:-:S02]  /*0160*/  VIADD R11, R0, 0x583f19 ;  /* 0x00583f19000b7836 */ /* 0x000fc40000000000 */
[----:B------:R-:W-:Y:S01]  /*0170*/  VIADD R9, R3, 0x1f123bb5 ;  /* 0x1f123bb503097836 */ /* 0x000fe20000000000 */
[----:B-1----:R0:W-:Y:S04]  /*0180*/  STG.E.64 desc[UR4][R6.64], R4 ;  /* 0x0000000406007986 */ /* 0x0021e8000c101b04 */
[----:B------:R0:W-:Y:S04]  /*0190*/  STG.E.64 desc[UR4][R6.64+0x8], R8 ;  /* 0x0000080806007986 */ /* 0x0001e8000c101b04 */
[----:B------:R0:W-:Y:S01]  /*01a0*/  STG.E.64 desc[UR4][R6.64+0x10], R10 ;  /* 0x0000100a06007986 */ /* 0x0001e2000c101b04 */
[----:B------:R-:W-:Y:S05]  /*01b0*/  @!P0 BRA `(.L_x_54) ;  /* 0x0000000c00408947 */ /* 0x000fea0003800000 */
[----:B------:R-:W-:Y:S01]  /*01c0*/  SHF.R.S32.HI R0, RZ, 0x1f, R13 ;  /* 0x0000001fff007819 */ /* 0x000fe2000001140d */
[----:B------:R-:W-:-:S07]  /*01d0*/  IMAD.MOV.U32 R12, RZ, RZ, RZ ;  /* 0x000000ffff0c7224 */ /* 0x000fce00078e00ff */
.L_x_60:
[----:B-1----:R-:W-:Y:S01]  /*01e0*/  LOP3.LUT R2, R13, 0x3, RZ, 0xc0, !PT ;  /* 0x000000030d027812 */ /* 0x002fe200078ec0ff */
[----:B------:R-:W-:Y:S03]  /*01f0*/  BSSY.RECONVERGENT B1, `(.L_x_55) ;  /* 0x00000c6000017945 */ /* 0x000fe60003800200 */
[----:B------:R-:W-:-:S04]  /*0200*/  ISETP.NE.U32.AND P0, PT, R2, RZ, PT ;  /* 0x000000ff0200720c */ /* 0x000fc80003f05070 */
[----:B------:R-:W-:-:S13]  /*0210*/  ISETP.NE.AND.EX P0, PT, RZ, RZ, PT, P0 ;  /* 0x000000ffff00720c */ /* 0x000fda0003f05300 */
[----:B------:R-:W-:Y:S05]  /*0220*/  @!P0 BRA `(.L_x_56) ;  /* 0x0000000c00088947 */ /* 0x000fea0003800000 */
[----:B0-----:R-:W0:Y:S01]  /*0230*/  LDC.64 R8, c[0x4][RZ] ;  /* 0x01000000ff087b82 */ /* 0x001e220000000a00 */
[----:B------:R-:W-:Y:S02]  /*0240*/  IMAD.MOV.U32 R14, RZ, RZ, RZ ;  /* 0x000000ffff0e7224 */ /* 0x000fe400078e00ff */
[----:B0-----:R-:W-:-:S07]  /*0250*/  IMAD.WIDE.U32 R8, R12, 0xc80, R8 ;  /* 0x00000c800c087825 */ /* 0x001fce00078e0008 */
.L_x_59:
[----:B-1----:R-:W-:Y:S01]  /*0260*/  IMAD.MOV.U32 R15, RZ, RZ, RZ ;  /* 0x000000ffff0f7224 */ /* 0x002fe200078e00ff */
[----:B------:R-:W-:Y:S01]  /*0270*/  CS2R R2, SRZ ;  /* 0x0000000000027805 */ /* 0x000fe2000001ff00 */
[----:B------:R-:W-:Y:S01]  /*0280*/  IMAD.MOV.U32 R17, RZ, RZ, RZ ;  /* 0x000000ffff117224 */ /* 0x000fe200078e00ff */
[----:B------:R-:W-:-:S07]  /*0290*/  CS2R R4, SRZ ;  /* 0x0000000000047805 */ /* 0x000fce000001ff00 */
.L_x_58:
[----:B------:R-:W-:-:S05]  /*02a0*/  IMAD.WIDE.U32 R10, R17, 0x4, R6 ;  /* 0x00000004110a7825 */ /* 0x000fca00078e0006 */
[----:B------:R0:W5:Y:S01]  /*02b0*/  LDG.E R16, desc[UR4][R10.64+0x4] ;  /* 0x000004040a107981 */ /* 0x000162000c1e1900 */
[----:B------:R-:W-:-:S07]  /*02c0*/  IMAD.MOV.U32 R19, RZ, RZ, RZ ;  /* 0x000000ffff137224 */ /* 0x000fce00078e00ff */
.L_x_57:
[----:B-----5:R-:W-:Y:S01]  /*02d0*/  SHF.R.U32.HI R24, RZ, R19, R16 ;  /* 0x00000013ff187219 */ /* 0x020fe20000011610 */
[----:B0-----:R-:W-:-:S03]  /*02e0*/  IMAD.SHL.U32 R10, R17, 0x20, RZ ;  /* 0x00000020110a7824 */ /* 0x001fc600078e00ff */
[----:B------:R-:W-:Y:S01]  /*02f0*/  LOP3.LUT R11, R24, 0x1, RZ, 0xc0, !PT ;  /* 0x00000001180b7812 */ /* 0x000fe200078ec0ff */
[----:B------:R-:W-:-:S03]  /*0300*/  IMAD.IADD R10, R10, 0x1, R19 ;  /* 0x000000010a0a7824 */ /* 0x000fc600078e0213 */
[----:B------:R-:W-:Y:S01]  /*0310*/  ISETP.NE.U32.AND P0, PT, R11, 0x1, PT ;  /* 0x000000010b00780c */ /* 0x000fe20003f05070 */
[----:B------:R-:W-:-:S03]  /*0320*/  IMAD R11, R10, 0x5, RZ ;  /* 0x000000050a0b7824 */ /* 0x000fc600078e02ff */
[----:B------:R-:W-:Y:S01]  /*0330*/  R2P PR, R24, 0x7e ;  /* 0x0000007e18007804 */ /* 0x000fe20000000000 */
[----:B------:R-:W-:-:S08]  /*0340*/  IMAD.WIDE.U32 R10, R11, 0x4, R8 ;  /* 0x000000040b0a7825 */ /* 0x000fd000078e0008 */
[----:B------:R-:W2:Y:S04]  /*0350*/  @!P0 LDG.E R18, desc[UR4][R10.64] ;  /* 0x000000040a128981 */ /* 0x000ea8000c1e1900 */
[----:B------:R-:W3:Y:S04]  /*0360*/  @!P0 LDG.E R20, desc[UR4][R10.64+0x10] ;  /* 0x000010040a148981 */ /* 0x000ee8000c1e1900 */
[----:B------:R-:W4:Y:S04]  /*0370*/  @P1 LDG.E R22, desc[UR4][R10.64+0x14] ;  /* 0x000014040a161981 */ /* 0x000f28000c1e1900 */
[----:B------:R-:W4:Y:S04]  /*0380*/  @P2 LDG.E R26, desc[UR4][R10.64+0x28] ;  /* 0x000028040a1a2981 */ /* 0x000f28000c1e1900 */
[----:B------:R-:W4:Y:S04]  /*0390*/  @!P0 LDG.E R21, desc[UR4][R10.64+0x4] ;  /* 0x000004040a158981 */ /* 0x000f28000c1e1900 */
[----:B------:R-:W4:Y:S04]  /*03a0*/  @!P0 LDG.E R23, desc[UR4][R10.64+0xc] ;  /* 0x00000c040a178981 */ /* 0x000f28000c1e1900 */
[----:B------:R-:W4:Y:S04]  /*03b0*/  @P1 LDG.E R25, desc[UR4][R10.64+0x18] ;  /* 0x000018040a191981 */ /* 0x000f28000c1e1900 */
[----:B------:R-:W4:Y:S04]  /*03c0*/  @P3 LDG.E R28, desc[UR4][R10.64+0x3c] ;  /* 0x00003c040a1c3981 */ /* 0x000f28000c1e1900 */
[----:B------:R-:W4:Y:S01]  /*03d0*/  @P6 LDG.E R27, desc[UR4][R10.64+0x7c] ;  /* 0x00007c040a1b6981 */ /* 0x000f22000c1e1900 */
[----:B--2---:R-:W-:-:S03]  /*03e0*/  @!P0 LOP3.LUT R15, R15, R18, RZ, 0x3c, !PT ;  /* 0x000000120f0f8212 */ /* 0x004fc600078e3cff */
[----:B------:R-:W2:Y:S01]  /*03f0*/  @!P0 LDG.E R18, desc[UR4][R10.64+0x8] ;  /* 0x000008040a128981 */ /* 0x000ea2000c1e1900 */
[----:B---3--:R-:W-:-:S03]  /*0400*/  @!P0 LOP3.LUT R3, R3, R20, RZ, 0x3c, !PT ;  /* 0x0000001403038212 */ /* 0x008fc600078e3cff */
[----:B------:R-:W3:Y:S01]  /*0410*/  @P1 LDG.E R20, desc[UR4][R10.64+0x24] ;  /* 0x000024040a141981 */ /* 0x000ee2000c1e1900 */
[----:B----4-:R-:W-:-:S03]  /*0420*/  @P1 LOP3.LUT R15, R15, R22, RZ, 0x3c, !PT ;  /* 0x000000160f0f1212 */ /* 0x010fc600078e3cff */
[----:B------:R-:W4:Y:S01]  /*0430*/  @P2 LDG.E R22, desc[UR4][R10.64+0x38] ;  /* 0x000038040a162981 */ /* 0x000f22000c1e1900 */
[----:B------:R-:W-:-:S03]  /*0440*/  @P2 LOP3.LUT R15, R15, R26, RZ, 0x3c, !PT ;  /* 0x0000001a0f0f2212 */ /* 0x000fc600078e3cff */
[----:B------:R-:W4:Y:S01]  /*0450*/  @P4 LDG.E R26, desc[UR4][R10.64+0x50] ;  /* 0x000050040a1a4981 */ /* 0x000f22000c1e1900 */
[----:B------:R-:W-:-:S03]  /*0460*/  @!P0 LOP3.LUT R4, R4, R21, RZ, 0x3c, !PT ;  /* 0x0000001504048212 */ /* 0x000fc600078e3cff */
[----:B------:R-:W4:Y:S01]  /*0470*/  @P1 LDG.E R21, desc[UR4][R10.64+0x20] ;  /* 0x000020040a151981 */ /* 0x000f22000c1e1900 */
[----:B------:R-:W-:-:S03]  /*0480*/  @!P0 LOP3.LUT R2, R2, R23, RZ, 0x3c, !PT ;  /* 0x0000001702028212 */ /* 0x000fc600078e3cff */
[----:B------:R-:W4:Y:S01]  /*0490*/  @P2 LDG.E R23, desc[UR4][R10.64+0x2c] ;  /* 0x00002c040a172981 */ /* 0x000f22000c1e1900 */
[----:B------:R-:W-:-:S03]  /*04a0*/  @P1 LOP3.LUT R4, R4, R25, RZ, 0x3c, !PT ;  /* 0x0000001904041212 */ /* 0x000fc600078e3cff */
[----:B------:R-:W4:Y:S01]  /*04b0*/  @P2 LDG.E R25, desc[UR4][R10.64+0x34] ;  /* 0x000034040a192981 */ /* 0x000f22000c1e1900 */
[----:B--2---:R-:W-:-:S03]  /*04c0*/  @!P0 LOP3.LUT R5, R5, R18, RZ, 0x3c, !PT ;  /* 0x0000001205058212 */ /* 0x004fc600078e3cff */
[----:B------:R-:W2:Y:S01]  /*04d0*/  @P1 LDG.E R18, desc[UR4][R10.64+0x1c] ;  /* 0x00001c040a121981 */ /* 0x000ea2000c1e1900 */
[----:B---3--:R-:W-:-:S03]  /*04e0*/  @P1 LOP3.LUT R3, R3, R20, RZ, 0x3c, !PT ;  /* 0x0000001403031212 */ /* 0x008fc600078e3cff */
[----:B------:R-:W3:Y:S01]  /*04f0*/  @P2 LDG.E R20, desc[UR4][R10.64+0x30] ;  /* 0x000030040a142981 */ /* 0x000ee2000c1e1900 */
[----:B----4-:R-:W-:-:S03]  /*0500*/  @P2 LOP3.LUT R3, R3, R22, RZ, 0x3c, !PT ;  /* 0x0000001603032212 */ /* 0x010fc600078e3cff */
[----:B------:R-:W4:Y:S01]  /*0510*/  @P3 LDG.E R22, desc[UR4][R10.64+0x4c] ;  /* 0x00004c040a163981 */ /* 0x000f22000c1e1900 */
[----:B------:R-:W-:-:S04]  /*0520*/  @P3 LOP3.LUT R15, R15, R28, RZ, 0x3c, !PT ;  /* 0x0000001c0f0f3212 */ /* 0x000fc800078e3cff */
[----:B------:R-:W-:Y:S02]  /*0530*/  @P4 LOP3.LUT R15, R15, R26, RZ, 0x3c, !PT ;  /* 0x0000001a0f0f4212 */ /* 0x000fe400078e3cff */
[----:B------:R-:W-:Y:S01]  /*0540*/  @P1 LOP3.LUT R2, R2, R21, RZ, 0x3c, !PT ;  /* 0x0000001502021212 */ /* 0x000fe200078e3cff */
[----:B------:R-:W4:Y:S04]  /*0550*/  @P5 LDG.E R26, desc[UR4][R10.64+0x64] ;  /* 0x000064040a1a5981 */ /* 0x000f28000c1e1900 */
[----:B------:R-:W4:Y:S01]  /*0560*/  @P3 LDG.E R21, desc[UR4][R10.64+0x40] ;  /* 0x000040040a153981 */ /* 0x000f22000c1e1900 */
[----:B------:R-:W-:Y:S02]  /*0570*/  @P2 LOP3.LUT R4, R4, R23, RZ, 0x3c, !PT ;  /* 0x0000001704042212 */ /* 0x000fe400078e3cff */
[----:B------:R-:W-:Y:S01]  /*0580*/  @P2 LOP3.LUT R2, R2, R25, RZ, 0x3c, !PT ;  /* 0x0000001902022212 */ /* 0x000fe200078e3cff */
[----:B------:R-:W4:Y:S04]  /*0590*/  @P3 LDG.E R23, desc[UR4][R10.64+0x48] ;  /* 0x000048040a173981 */ /* 0x000f28000c1e1900 */
[----:B------:R-:W4:Y:S01]  /*05a0*/  @P4 LDG.E R25, desc[UR4][R10.64+0x54] ;  /* 0x000054040a194981 */ /* 0x000f22000c1e1900 */
[----:B--2---:R-:W-:-:S03]  /*05b0*/  @P1 LOP3.LUT R5, R5, R18, RZ, 0x3c, !PT ;  /* 0x0000001205051212 */ /* 0x004fc600078e3cff */
[----:B------:R-:W2:Y:S01]  /*05c0*/  @P3 LDG.E R18, desc[UR4][R10.64+0x44] ;  /* 0x000044040a123981 */ /* 0x000ea2000c1e1900 */
[----:B---3--:R-:W-:-:S03]  /*05d0*/  @P2 LOP3.LUT R5, R5, R20, RZ, 0x3c, !PT ;  /* 0x0000001405052212 */ /* 0x008fc600078e3cff */
[----:B------:R-:W3:Y:S01]  /*05e0*/  @P4 LDG.E R20, desc[UR4][R10.64+0x58] ;  /* 0x000058040a144981 */ /* 0x000ee2000c1e1900 */
[----:B----4-:R-:W-:-:S03]  /*05f0*/  @P3 LOP3.LUT R3, R3, R22, RZ, 0x3c, !PT ;  /* 0x0000001603033212 */ /* 0x010fc600078e3cff */
[----:B------:R-:W4:Y:S01]  /*0600*/  @P4 LDG.E R22, desc[UR4][R10.64+0x60] ;  /* 0x000060040a164981 */ /* 0x000f22000c1e1900 */
[----:B------:R-:W-:Y:S02]  /*0610*/  LOP3.LUT P0, RZ, R24, 0x80, RZ, 0xc0, !PT ;  /* 0x0000008018ff7812 */ /* 0x000fe4000780c0ff */
[----:B------:R-:W-:Y:S02]  /*0620*/  @P5 LOP3.LUT R15, R15, R26, RZ, 0x3c, !PT ;  /* 0x0000001a0f0f5212 */ /* 0x000fe400078e3cff */
[----:B------:R-:W4:Y:S01]  /*0630*/  @P6 LDG.E R26, desc[UR4][R10.64+0x78] ;  /* 0x000078040a1a6981 */ /* 0x000f22000c1e1900 */
[----:B------:R-:W-:-:S03]  /*0640*/  @P3 LOP3.LUT R4, R4, R21, RZ, 0x3c, !PT ;  /* 0x0000001504043212 */ /* 0x000fc600078e3cff */
[----:B------:R-:W4:Y:S01]  /*0650*/  @P4 LDG.E R21, desc[UR4][R10.64+0x5c] ;  /* 0x00005c040a154981 */ /* 0x000f22000c1e1900 */
[----:B------:R-:W-:-:S03]  /*0660*/  @P3 LOP3.LUT R2, R2, R23, RZ, 0x3c, !PT ;  /* 0x0000001702023212 */ /* 0x000fc600078e3cff */
[----:B------:R-:W4:Y:S01]  /*0670*/  @P5 LDG.E R23, desc[UR4][R10.64+0x68] ;  /* 0x000068040a175981 */ /* 0x000f22000c1e1900 */
[----:B------:R-:W-:-:S03]  /*0680*/  @P4 LOP3.LUT R4, R4, R25, RZ, 0x3c, !PT ;  /* 0x0000001904044212 */ /* 0x000fc600078e3cff */
[----:B------:R-:W4:Y:S01]  /*0690*/  @P5 LDG.E R25, desc[UR4][R10.64+0x70] ;  /* 0x000070040a195981 */ /* 0x000f22000c1e1900 */
[----:B--2---:R-:W-:-:S03]  /*06a0*/  @P3 LOP3.LUT R5, R5, R18, RZ, 0x3c, !PT ;  /* 0x0000001205053212 */ /* 0x004fc600078e3cff */
[----:B------:R-:W2:Y:S01]  /*06b0*/  @P5 LDG.E R18, desc[UR4][R10.64+0x6c] ;  /* 0x00006c040a125981 */ /* 0x000ea2000c1e1900 */
[----:B---3--:R-:W-:-:S03]  /*06c0*/  @P4 LOP3.LUT R5, R5, R20, RZ, 0x3c, !PT ;  /* 0x0000001405054212 */ /* 0x008fc600078e3cff */
[----:B------:R-:W3:Y:S01]  /*06d0*/  @P5 LDG.E R20, desc[UR4][R10.64+0x74] ;  /* 0x000074040a145981 */ /* 0x000ee2000c1e1900 */
[----:B----4-:R-:W-:-:S03]  /*06e0*/  @P4 LOP3.LUT R3, R3, R22, RZ, 0x3c, !PT ;  /* 0x0000001603034212 */ /* 0x010fc600078e3cff */
[----:B------:R-:W4:Y:S01]  /*06f0*/  @P0 LDG.E R22, desc[UR4][R10.64+0x8c] ;  /* 0x00008c040a160981 */ /* 0x000f22000c1e1900 */
[----:B------:R-:W-:-:S03]  /*0700*/  @P6 LOP3.LUT R15, R15, R26, RZ, 0x3c, !PT ;  /* 0x0000001a0f0f6212 */ /* 0x000fc600078e3cff */
        /* <DEDUP_REMOVED lines=13> */
[----:B------:R-:W-:Y:S02]  /*07e0*/  @P6 LOP3.LUT R4, R4, R27, RZ, 0x3c, !PT ;  /* 0x0000001b04046212 */ /* 0x000fe400078e3cff */
[----:B------:R-:W-:Y:S02]  /*07f0*/  @P6 LOP3.LUT R2, R2, R21, RZ, 0x3c, !PT ;  /* 0x0000001502026212 */ /* 0x000fe400078e3cff */
[----:B------:R-:W-:Y:S02]  /*0800*/  @P0 LOP3.LUT R4, R4, R23, RZ, 0x3c, !PT ;  /* 0x0000001704040212 */ /* 0x000fe400078e3cff */
[----:B------:R-:W-:Y:S02]  /*0810*/  @P0 LOP3.LUT R2, R2, R25, RZ, 0x3c, !PT ;  /* 0x0000001902020212 */ /* 0x000fe400078e3cff */
[----:B--2---:R-:W-:Y:S02]  /*0820*/  @P6 LOP3.LUT R5, R5, R18, RZ, 0x3c, !PT ;  /* 0x0000001205056212 */ /* 0x004fe400078e3cff */
[----:B---3--:R-:W-:-:S02]  /*0830*/  @P6 LOP3.LUT R3, R3, R20, RZ, 0x3c, !PT ;  /* 0x0000001403036212 */ /* 0x008fc400078e3cff */
[----:B----4-:R-:W-:Y:S02]  /*0840*/  @P0 LOP3.LUT R5, R5, R22, RZ, 0x3c, !PT ;  /* 0x0000001605050212 */ /* 0x010fe400078e3cff */
[----:B------:R-:W-:Y:S02]  /*0850*/  @P0 LOP3.LUT R3, R3, R26, RZ, 0x3c, !PT ;  /* 0x0000001a03030212 */ /* 0x000fe400078e3cff */
[----:B------:R-:W-:-:S13]  /*0860*/  R2P PR, R24.B1, 0x7f ;  /* 0x0000007f18007804 */ /* 0x000fda0000001000 */
[----:B------:R-:W2:Y:S04]  /*0870*/  @P0 LDG.E R18, desc[UR4][R10.64+0xa0] ;  /* 0x0000a0040a120981 */ /* 0x000ea8000c1e1900 */
[----:B------:R-:W3:Y:S04]  /*0880*/  @P1 LDG.E R22, desc[UR4][R10.64+0xb4] ;  /* 0x0000b4040a161981 */ /* 0x000ee8000c1e1900 */
[----:B------:R-:W4:Y:S04]  /*0890*/  @P2 LDG.E R26, desc[UR4][R10.64+0xc8] ;  /* 0x0000c8040a1a2981 */ /* 0x000f28000c1e1900 */
[----:B------:R-:W4:Y:S04]  /*08a0*/  @P3 LDG.E R28, desc[UR4][R10.64+0xdc] ;  /* 0x0000dc040a1c3981 */ /* 0x000f28000c1e1900 */
[----:B------:R-:W4:Y:S04]  /*08b0*/  @P0 LDG.E R23, desc[UR4][R10.64+0xa4] ;  /* 0x0000a4040a170981 */ /* 0x000f28000c1e1900 */
[----:B------:R-:W4:Y:S04]  /*08c0*/  @P0 LDG.E R20, desc[UR4][R10.64+0xa8] ;  /* 0x0000a8040a140981 */ /* 0x000f28000c1e1900 */
[----:B------:R-:W4:Y:S04]  /*08d0*/  @P4 LDG.E R25, desc[UR4][R10.64+0xf0] ;  /* 0x0000f0040a194981 */ /* 0x000f28000c1e1900 */
        /* <DEDUP_REMOVED lines=21> */
[----:B------:R-:W-:Y:S02]  /*0a30*/  LOP3.LUT P0, RZ, R24, 0x8000, RZ, 0xc0, !PT ;  /* 0x0000800018ff7812 */ /* 0x000fe4000780c0ff */
[----:B----4-:R-:W-:Y:S01]  /*0a40*/  @P5 LOP3.LUT R15, R15, R26, RZ, 0x3c, !PT ;  /* 0x0000001a0f0f5212 */ /* 0x010fe200078e3cff */
[----:B------:R-:W4:Y:S04]  /*0a50*/  @P3 LDG.E R24, desc[UR4][R10.64+0xe4] ;  /* 0x0000e4040a183981 */ /* 0x000f28000c1e1900 */
[----:B------:R-:W2:Y:S01]  /*0a60*/  @P6 LDG.E R26, desc[UR4][R10.64+0x118] ;  /* 0x000118040a1a6981 */ /* 0x000ea2000c1e1900 */
        /* <DEDUP_REMOVED lines=8> */
[----:B---3--:R-:W-:-:S03]  /*0af0*/  @P2 LOP3.LUT R3, R3, R22, RZ, 0x3c, !PT ;  /* 0x0000001603032212 */ /* 0x008fc600078e3cff */
[----:B------:R-:W3:Y:S01]  /*0b00*/  @P4 LDG.E R22, desc[UR4][R10.64+0x100] ;  /* 0x000100040a164981 */ /* 0x000ee2000c1e1900 */
[----:B--2---:R-:W-:-:S03]  /*0b10*/  @P6 LOP3.LUT R15, R15, R26, RZ, 0x3c, !PT ;  /* 0x0000001a0f0f6212 */ /* 0x004fc600078e3cff */
[----:B------:R-:W2:Y:S01]  /*0b20*/  @P0 LDG.E R26, desc[UR4][R10.64+0x12c] ;  /* 0x00012c040a1a0981 */ /* 0x000ea2000c1e1900 */
[----:B----4-:R-:W-:-:S03]  /*0b30*/  @P2 LOP3.LUT R2, R2, R23, RZ, 0x3c, !PT ;  /* 0x0000001702022212 */ /* 0x010fc600078e3cff */
[----:B------:R-:W4:Y:S01]  /*0b40*/  @P4 LDG.E R23, desc[UR4][R10.64+0xfc] ;  /* 0x0000fc040a174981 */ /* 0x000f22000c1e1900 */
[----:B------:R-:W-:-:S03]  /*0b50*/  @P2 LOP3.LUT R5, R5, R20, RZ, 0x3c, !PT ;  /* 0x0000001405052212 */ /* 0x000fc600078e3cff */
[----:B------:R-:W4:Y:S01]  /*0b60*/  @P4 LDG.E R20, desc[UR4][R10.64+0xf8] ;  /* 0x0000f8040a144981 */ /* 0x000f22000c1e1900 */
[----:B------:R-:W-:Y:S02]  /*0b70*/  @P3 LOP3.LUT R2, R2, R27, RZ, 0x3c, !PT ;  /* 0x0000001b02023212 */ /* 0x000fe400078e3cff */
[----:B------:R-:W-:Y:S01]  /*0b80*/  @P3 LOP3.LUT R4, R4, R25, RZ, 0x3c, !PT ;  /* 0x0000001904043212 */ /* 0x000fe200078e3cff */
[----:B------:R-:W4:Y:S01]  /*0b90*/  @P5 LDG.E R27, desc[UR4][R10.64+0x110] ;  /* 0x000110040a1b5981 */ /* 0x000f22000c1e1900 */
[----:B------:R-:W-:-:S03]  /*0ba0*/  @P3 LOP3.LUT R5, R5, R24, RZ, 0x3c, !PT ;  /* 0x0000001805053212 */ /* 0x000fc600078e3cff */
[----:B------:R-:W4:Y:S04]  /*0bb0*/  @P5 LDG.E R25, desc[UR4][R10.64+0x108] ;  /* 0x000108040a195981 */ /* 0x000f28000c1e1900 */
        /* <DEDUP_REMOVED lines=19> */
[----:B------:R-:W-:-:S05]  /*0cf0*/  VIADD R19, R19, 0x10 ;  /* 0x0000001013137836 */ /* 0x000fca0000000000 */
[----:B------:R-:W-:Y:S02]  /*0d00*/  ISETP.NE.AND P1, PT, R19, 0x20, PT ;  /* 0x000000201300780c */ /* 0x000fe40003f25270 */
[----:B------:R-:W-:Y:S02]  /*0d10*/  @P5 LOP3.LUT R3, R3, R18, RZ, 0x3c, !PT ;  /* 0x0000001203035212 */ /* 0x000fe400078e3cff */
[----:B------:R-:W-:Y:S02]  /*0d20*/  @P6 LOP3.LUT R4, R4, R21, RZ, 0x3c, !PT ;  /* 0x0000001504046212 */ /* 0x000fe400078e3cff */
[----:B---3--:R-:W-:-:S04]  /*0d30*/  @P6 LOP3.LUT R3, R3, R22, RZ, 0x3c, !PT ;  /* 0x0000001603036212 */ /* 0x008fc800078e3cff */
[----:B--2---:R-:W-:Y:S02]  /*0d40*/  @P0 LOP3.LUT R3, R3, R26, RZ, 0x3c, !PT ;  /* 0x0000001a03030212 */ /* 0x004fe400078e3cff */
[----:B----4-:R-:W-:Y:S02]  /*0d50*/  @P6 LOP3.LUT R2, R2, R23, RZ, 0x3c, !PT ;  /* 0x0000001702026212 */ /* 0x010fe400078e3cff */
[----:B------:R-:W-:Y:S02]  /*0d60*/  @P6 LOP3.LUT R5, R5, R20, RZ, 0x3c, !PT ;  /* 0x0000001405056212 */ /* 0x000fe400078e3cff */
[----:B------:R-:W-:Y:S02]  /*0d70*/  @P0 LOP3.LUT R2, R2, R27, RZ, 0x3c, !PT ;  /* 0x0000001b02020212 */ /* 0x000fe400078e3cff */
[----:B------:R-:W-:Y:S02]  /*0d80*/  @P0 LOP3.LUT R4, R4, R25, RZ, 0x3c, !PT ;  /* 0x0000001904040212 */ /* 0x000fe400078e3cff */
[----:B------:R-:W-:Y:S01]  /*0d90*/  @P0 LOP3.LUT R5, R5, R24, RZ, 0x3c, !PT ;  /* 0x0000001805050212 */ /* 0x000fe200078e3cff */
[----:B------:R-:W-:Y:S06]  /*0da0*/  @P1 BRA `(.L_x_57) ;  /* 0xfffffff400481947 */ /* 0x000fec000383ffff */
[----:B------:R-:W-:-:S05]  /*0db0*/  VIADD R17, R17, 0x1 ;  /* 0x0000000111117836 */ /* 0x000fca0000000000 */
[----:B------:R-:W-:-:S13]  /*0dc0*/  ISETP.NE.AND P0, PT, R17, 0x5, PT ;  /* 0x000000051100780c */ /* 0x000fda0003f05270 */
[----:B------:R-:W-:Y:S05]  /*0dd0*/  @P0 BRA `(.L_x_58) ;  /* 0xfffffff400300947 */ /* 0x000fea000383ffff */
[----:B------:R1:W-:Y:S01]  /*0de0*/  STG.E.64 desc[UR4][R6.64+0x8], R4 ;  /* 0x0000080406007986 */ /* 0x0003e2000c101b04 */
[----:B------:R-:W-:Y:S01]  /*0df0*/  VIADD R14, R14, 0x1 ;  /* 0x000000010e0e7836 */ /* 0x000fe20000000000 */
[----:B------:R-:W-:Y:S02]  /*0e00*/  LOP3.LUT R11, R13, 0x3, RZ, 0xc0, !PT ;  /* 0x000000030d0b7812 */ /* 0x000fe400078ec0ff */
[----:B------:R1:W-:Y:S02]  /*0e10*/  STG.E.64 desc[UR4][R6.64+0x10], R2 ;  /* 0x0000100206007986 */ /* 0x0003e4000c101b04 */
[----:B------:R-:W-:Y:S02]  /*0e20*/  ISETP.GE.U32.AND P0, PT, R14, R11, PT ;  /* 0x0000000b0e00720c */ /* 0x000fe40003f06070 */
[----:B------:R1:W-:Y:S11]  /*0e30*/  STG.E desc[UR4][R6.64+0x4], R15 ;  /* 0x0000040f06007986 */ /* 0x0003f6000c101904 */
[----:B------:R-:W-:Y:S05]  /*0e40*/  @!P0 BRA `(.L_x_59) ;  /* 0xfffffff400048947 */ /* 0x000fea000383ffff */
.L_x_56:
[----:B------:R-:W-:Y:S05]  /*0e50*/  BSYNC.RECONVERGENT B1 ;  /* 0x0000000000017941 */ /* 0x000fea0003800200 */
.L_x_55:
[C---:B------:R-:W-:Y:S01]  /*0e60*/  ISETP.GT.U32.AND P0, PT, R13.reuse, 0x3, PT ;  /* 0x000000030d00780c */ /* 0x040fe20003f04070 */
[----:B------:R-:W-:Y:S01]  /*0e70*/  VIADD R12, R12, 0x1 ;  /* 0x000000010c0c7836 */ /* 0x000fe20000000000 */
[--C-:B------:R-:W-:Y:S02]  /*0e80*/  SHF.R.U64 R13, R13, 0x2, R0.reuse ;  /* 0x000000020d0d7819 */ /* 0x100fe40000001200 */
[----:B------:R-:W-:Y:S02]  /*0e90*/  ISETP.GT.U32.AND.EX P0, PT, R0, RZ, PT, P0 ;  /* 0x000000ff0000720c */ /* 0x000fe40003f04100 */
[----:B------:R-:W-:-:S11]  /*0ea0*/  SHF.R.U32.HI R0, RZ, 0x2, R0 ;  /* 0x00000002ff007819 */ /* 0x000fd60000011600 */
[----:B------:R-:W-:Y:S05]  /*0eb0*/  @P0 BRA `(.L_x_60) ;  /* 0xfffffff000c80947 */ /* 0x000fea000383ffff */
.L_x_54:
[----:B------:R-:W-:Y:S05]  /*0ec0*/  BSYNC.RECONVERGENT B0 ;  /* 0x0000000000007941 */ /* 0x000fea0003800200 */
.L_x_53:
[----:B------:R-:W-:Y:S04]  /*0ed0*/  STG.E.64 desc[UR4][R6.64+0x18], RZ ;  /* 0x000018ff06007986 */ /* 0x000fe8000c101b04 */
[----:B------:R-:W-:Y:S04]  /*0ee0*/  STG.E desc[UR4][R6.64+0x20], RZ ;  /* 0x000020ff06007986 */ /* 0x000fe8000c101904 */
[----:B------:R-:W-:Y:S01]  /*0ef0*/  STG.E.64 desc[UR4][R6.64+0x28], RZ ;  /* 0x000028ff06007986 */ /* 0x000fe2000c101b04 */
[----:B------:R-:W-:Y:S05]  /*0f00*/  EXIT ;  /* 0x000000000000794d */ /* 0x000fea0003800000 */
.L_x_61:
        /* <DEDUP_REMOVED lines=15> */
.L_x_664:


//--------------------- .text._Z34evaluatePopulationKernel_OptimizedPKiS0_PKfPmiiS3_ --------------------------
	.section	.text._Z34evaluatePopulationKernel_OptimizedPKiS0_PKfPmiiS3_,"ax",@progbits
	.align	128
        .global         _Z34evaluatePopulationKernel_OptimizedPKiS0_PKfPmiiS3_
        .type           _Z34evaluatePopulationKernel_OptimizedPKiS0_PKfPmiiS3_,@function
        .size           _Z34evaluatePopulationKernel_OptimizedPKiS0_PKfPmiiS3_,(.L_x_660 - _Z34evaluatePopulationKernel_OptimizedPKiS0_PKfPmiiS3_)
        .other          _Z34evaluatePopulationKernel_OptimizedPKiS0_PKfPmiiS3_,@"STO_CUDA_ENTRY STV_DEFAULT"
_Z34evaluatePopulationKernel_OptimizedPKiS0_PKfPmiiS3_:
.text._Z34evaluatePopulationKernel_OptimizedPKiS0_PKfPmiiS3_:
[----:B------:R-:W0:Y:S01]  /*0000*/  LDC R1, c[0x0][0x37c] ;  /* 0x0000df00ff017b82 */ /* 0x000e220000000800 */
[----:B------:R-:W1:Y:S07]  /*0010*/  S2R R3, SR_TID.X ;  /* 0x0000000000037919 */ /* 0x000e6e0000002100 */
[----:B------:R-:W1:Y:S01]  /*0020*/  S2UR UR4, SR_CTAID.X ;  /* 0x00000000000479c3 */ /* 0x000e620000002500 */
[----:B0-----:R-:W-:Y:S01]  /*0030*/  VIADD R1, R1, 0xffffeae0 ;  /* 0xffffeae001017836 */ /* 0x001fe20000000000 */
[----:B------:R-:W0:Y:S04]  /*0040*/  LDCU UR12, c[0x0][0x3a0] ;  /* 0x00007400ff0c77ac */ /* 0x000e280008000800 */
[----:B------:R-:W-:-:S02]  /*0050*/  R2UR UR13, R1 ;  /* 0x00000000010d72ca */ /* 0x000fc400000e0000 */
[----:B------:R-:W1:Y:S01]  /*0060*/  LDC R40, c[0x0][0x360] ;  /* 0x0000d800ff287b82 */ /* 0x000e620000000800 */
[C---:B------:R-:W-:Y:S02]  /*0070*/  R2UR UR8, R1.reuse ;  /* 0x00000000010872ca */ /* 0x040fe400000e0000 */
[----:B------:R-:W-:Y:S01]  /*0080*/  R2UR UR9, R1 ;  /* 0x00000000010972ca */ /* 0x000fe200000e0000 */
[----:B-1----:R-:W-:-:S05]  /*0090*/  IMAD R40, R40, UR4, R3 ;  /* 0x0000000428287c24 */ /* 0x002fca000f8e0203 */
[----:B------:R-:W-:-:S13]  /*00a0*/  ISETP.GT.AND P0, PT, R40, 0xfff, PT ;  /* 0x00000fff2800780c */ /* 0x000fda0003f04270 */
[----:B0-----:R-:W-:Y:S05]  /*00b0*/  @P0 EXIT ;  /* 0x000000000000094d */ /* 0x001fea0003800000 */
[----:B------:R-:W0:Y:S01]  /*00c0*/  LDC.64 R18, c[0x0][0x380] ;  /* 0x0000e000ff127b82 */ /* 0x000e220000000a00 */
[----:B------:R-:W1:Y:S01]  /*00d0*/  LDCU.64 UR10, c[0x0][0x358] ;  /* 0x00006b00ff0a77ac */ /* 0x000e620008000a00 */
[----:B------:R-:W-:-:S04]  /*00e0*/  IMAD R3, R40, 0xe, RZ ;  /* 0x0000000e28037824 */ /* 0x000fc800078e02ff */
[----:B0-----:R-:W-:-:S05]  /*00f0*/  IMAD.WIDE R18, R3, 0x4, R18 ;  /* 0x0000000403127825 */ /* 0x001fca00078e0212 */
[----:B-1----:R-:W2:Y:S01]  /*0100*/  LDG.E.CONSTANT R16, desc[UR10][R18.64] ;  /* 0x0000000a12107981 */ /* 0x002ea2000c1e9900 */
[----:B------:R-:W-:Y:S01]  /*0110*/  IMAD.MOV.U32 R3, RZ, RZ, 0x3c23d70a ;  /* 0x3c23d70aff037424 */ /* 0x000fe200078e00ff */
[----:B------:R-:W-:Y:S01]  /*0120*/  BSSY.RECONVERGENT B2, `(.L_x_62) ;  /* 0x000000f000027945 */ /* 0x000fe20003800200 */
[----:B------:R-:W-:Y:S01]  /*0130*/  IMAD.MOV.U32 R0, RZ, RZ, 0x42c80000 ;  /* 0x42c80000ff007424 */ /* 0x000fe200078e00ff */
[----:B------:R-:W-:-:S03]  /*0140*/  SHF.R.S32.HI R39, RZ, 0x1f, R40 ;  /* 0x0000001fff277819 */ /* 0x000fc60000011428 */
[----:B------:R-:W-:-:S04]  /*0150*/  FFMA R0, R3, -R0, 1 ;  /* 0x3f80000003007423 */ /* 0x000fc80000000800 */
[----:B------:R-:W-:Y:S01]  /*0160*/  FFMA R3, R0, R3, 0.0099999997764825820923 ;  /* 0x3c23d70a00037423 */ /* 0x000fe20000000003 */
[----:B--2---:R-:W-:-:S04]  /*0170*/  I2FP.F32.S32 R16, R16 ;  /* 0x0000001000107245 */ /* 0x004fc80000201400 */
[----:B------:R-:W0:Y:S01]  /*0180*/  FCHK P0, R16, 100 ;  /* 0x42c8000010007902 */ /* 0x000e220000000000 */
[----:B------:R-:W-:-:S04]  /*0190*/  FFMA R38, R16, R3, RZ ;  /* 0x0000000310267223 */ /* 0x000fc800000000ff */
[----:B------:R-:W-:-:S04]  /*01a0*/  FFMA R0, R38, -100, R16 ;  /* 0xc2c8000026007823 */ /* 0x000fc80000000010 */
[----:B------:R-:W-:Y:S01]  /*01b0*/  FFMA R38, R3, R0, R38 ;  /* 0x0000000003267223 */ /* 0x000fe20000000026 */
[----:B0-----:R-:W-:Y:S06]  /*01c0*/  @!P0 BRA `(.L_x_63) ;  /* 0x0000000000108947 */ /* 0x001fec0003800000 */
[----:B------:R-:W-:Y:S01]  /*01d0*/  IMAD.MOV.U32 R12, RZ, RZ, 0x42c80000 ;  /* 0x42c80000ff0c7424 */ /* 0x000fe200078e00ff */
[----:B------:R-:W-:-:S07]  /*01e0*/  MOV R8, 0x200 ;  /* 0x0000020000087802 */ /* 0x000fce0000000f00 */
[----:B------:R-:W-:Y:S05]  /*01f0*/  CALL.REL.NOINC `($__internal_3_$__cuda_sm3x_div_rn_noftz_f32_slowpath) ;  /* 0x0000023c00747944 */ /* 0x000fea0003c00000 */
[----:B------:R-:W-:-:S07]  /*0200*/  IMAD.MOV.U32 R38, RZ, RZ, R9 ;  /* 0x000000ffff267224 */ /* 0x000fce00078e0009 */
.L_x_63:
[----:B------:R-:W-:Y:S05]  /*0210*/  BSYNC.RECONVERGENT B2 ;  /* 0x0000000000027941 */ /* 0x000fea0003800200 */
.L_x_62:
[----:B------:R-:W2:Y:S01]  /*0220*/  LDG.E.CONSTANT R0, desc[UR10][R18.64+0x4] ;  /* 0x0000040a12007981 */ /* 0x000ea2000c1e9900 */
[----:B------:R-:W-:Y:S01]  /*0230*/  IMAD.MOV.U32 R37, RZ, RZ, 0x3c23d70a ;  /* 0x3c23d70aff257424 */ /* 0x000fe200078e00ff */
[----:B------:R-:W-:Y:S01]  /*0240*/  BSSY.RECONVERGENT B2, `(.L_x_64) ;  /* 0x000000e000027945 */ /* 0x000fe20003800200 */
[----:B------:R-:W-:-:S04]  /*0250*/  IMAD.MOV.U32 R2, RZ, RZ, 0x42c80000 ;  /* 0x42c80000ff027424 */ /* 0x000fc800078e00ff */
        /* <DEDUP_REMOVED lines=12> */
.L_x_65:
[----:B------:R-:W-:Y:S05]  /*0320*/  BSYNC.RECONVERGENT B2 ;  /* 0x0000000000027941 */ /* 0x000fea0003800200 */
.L_x_64:
        /* <DEDUP_REMOVED lines=16> */
.L_x_67:
[----:B------:R-:W-:Y:S05]  /*0430*/  BSYNC.RECONVERGENT B2 ;  /* 0x0000000000027941 */ /* 0x000fea0003800200 */
.L_x_66:
        /* <DEDUP_REMOVED lines=16> */
.L_x_69:
[----:B------:R-:W-:Y:S05]  /*0540*/  BSYNC.RECONVERGENT B2 ;  /* 0x0000000000027941 */ /* 0x000fea0003800200 */
.L_x_68:
        /* <DEDUP_REMOVED lines=16> */
.L_x_71:
[----:B------:R-:W-:Y:S05]  /*0650*/  BSYNC.RECONVERGENT B2 ;  /* 0x0000000000027941 */ /* 0x000fea0003800200 */
.L_x_70:
        /* <DEDUP_REMOVED lines=16> */
.L_x_73:
[----:B------:R-:W-:Y:S05]  /*0760*/  BSYNC.RECONVERGENT B2 ;  /* 0x0000000000027941 */ /* 0x000fea0003800200 */
.L_x_72:
        /* <DEDUP_REMOVED lines=16> */
.L_x_75:
[----:B------:R-:W-:Y:S05]  /*0870*/  BSYNC.RECONVERGENT B2 ;  /* 0x0000000000027941 */ /* 0x000fea0003800200 */
.L_x_74:
        /* <DEDUP_REMOVED lines=16> */
.L_x_77:
[----:B------:R-:W-:Y:S05]  /*0980*/  BSYNC.RECONVERGENT B2 ;  /* 0x0000000000027941 */ /* 0x000fea0003800200 */
.L_x_76:
        /* <DEDUP_REMOVED lines=16> */
.L_x_79:
[----:B------:R-:W-:Y:S05]  /*0a90*/  BSYNC.RECONVERGENT B2 ;  /* 0x0000000000027941 */ /* 0x000fea0003800200 */
.L_x_78:
        /* <DEDUP_REMOVED lines=16> */
.L_x_81:
[----:B------:R-:W-:Y:S05]  /*0ba0*/  BSYNC.RECONVERGENT B2 ;  /* 0x0000000000027941 */ /* 0x000fea0003800200 */
.L_x_80:
[----:B------:R-:W2:Y:S01]  /*0bb0*/  LDG.E.CONSTANT R0, desc[UR10][R18.64+0x28] ;  /* 0x0000280a12007981 */ /* 0x000ea2000c1e9900 */
[----:B------:R-:W-:Y:S01]  /*0bc0*/  IMAD.MOV.U32 R2, RZ, RZ, 0x3c23d70a ;  /* 0x3c23d70aff027424 */ /* 0x000fe200078e00ff */
[----:B------:R-:W-:Y:S01]  /*0bd0*/  BSSY.RECONVERGENT B2, `(.L_x_82) ;  /* 0x000000e000027945 */ /* 0x000fe20003800200 */
[----:B------:R-:W-:-:S04]  /*0be0*/  IMAD.MOV.U32 R3, RZ, RZ, 0x42c80000 ;  /* 0x42c80000ff037424 */ /* 0x000fc800078e00ff */
[----:B------:R-:W-:Y:S01]  /*0bf0*/  FFMA R3, R2, -R3, 1 ;  /* 0x3f80000002037423 */ /* 0x000fe20000000803 */
[----:B--2---:R-:W-:-:S03]  /*0c00*/  I2FP.F32.S32 R16, R0 ;  /* 0x0000000000107245 */ /* 0x004fc60000201400 */
[----:B------:R-:W-:Y:S01]  /*0c10*/  FFMA R0, R3, R2, 0.0099999997764825820923 ;  /* 0x3c23d70a03007423 */ /* 0x000fe20000000002 */
[----:B------:R-:W0:Y:S03]  /*0c20*/  FCHK P0, R16, 100 ;  /* 0x42c8000010007902 */ /* 0x000e260000000000 */
        /* <DEDUP_REMOVED lines=8> */
.L_x_83:
[----:B------:R-:W-:Y:S05]  /*0cb0*/  BSYNC.RECONVERGENT B2 ;  /* 0x0000000000027941 */ /* 0x000fea0003800200 */
.L_x_82:
        /* <DEDUP_REMOVED lines=16> */
.L_x_85:
[----:B------:R-:W-:Y:S05]  /*0dc0*/  BSYNC.RECONVERGENT B2 ;  /* 0x0000000000027941 */ /* 0x000fea0003800200 */
.L_x_84:
        /* <DEDUP_REMOVED lines=16> */
.L_x_87:
[----:B------:R-:W-:Y:S05]  /*0ed0*/  BSYNC.RECONVERGENT B2 ;  /* 0x0000000000027941 */ /* 0x000fea0003800200 */
.L_x_86:
        /* <DEDUP_REMOVED lines=16> */
.L_x_89:
[----:B------:R-:W-:Y:S05]  /*0fe0*/  BSYNC.RECONVERGENT B2 ;  /* 0x0000000000027941 */ /* 0x000fea0003800200 */
.L_x_88:
[----:B------:R-:W0:Y:S01]  /*0ff0*/  LDC.64 R18, c[0x0][0x390] ;  /* 0x0000e400ff127b82 */ /* 0x000e220000000a00 */
[----:B------:R-:W1:Y:S01]  /*1000*/  LDCU.64 UR6, c[0x0][0x388] ;  /* 0x00007100ff0677ac */ /* 0x000e620008000a00 */
[----:B0-----:R0:W5:Y:S01]  /*1010*/  LDG.E.CONSTANT R18, desc[UR10][R18.64+0x1440] ;  /* 0x0014400a12127981 */ /* 0x001162000c1e9900 */
[----:B-1----:R-:W-:Y:S02]  /*1020*/  UIADD3 UR6, UP0, UPT, UR6, 0x20, URZ ;  /* 0x0000002006067890 */ /* 0x002fe4000ff1e0ff */
[----:B------:R-:W-:Y:S02]  /*1030*/  UIADD3 UR8, UPT, UPT, UR8, 0x1440, URZ ;  /* 0x0000144008087890 */ /* 0x000fe4000fffe0ff */
[----:B------:R-:W-:Y:S01]  /*1040*/  UIADD3.X UR7, UPT, UPT, URZ, UR7, URZ, UP0, !UPT ;  /* 0x00000007ff077290 */ /* 0x000fe200087fe4ff */
[----:B------:R-:W-:-:S11]  /*1050*/  UMOV UR4, URZ ;  /* 0x000000ff00047c82 */ /* 0x000fd60008000000 */
.L_x_147:
[----:B-1----:R1:W-:Y:S01]  /*1060*/  STL.128 [R1+0x1440], RZ ;  /* 0x001440ff01007387 */ /* 0x0023e20000100c00 */
[----:B------:R-:W-:Y:S01]  /*1070*/  UIMAD.WIDE.U32 UR14, UR4, 0x1440, UR6 ;  /* 0x00001440040e78a5 */ /* 0x000fe2000f8e0006 */
[----:B------:R-:W-:Y:S02]  /*1080*/  UMOV UR5, URZ ;  /* 0x000000ff00057c82 */ /* 0x000fe40008000000 */
[----:B------:R1:W-:Y:S03]  /*1090*/  STL.128 [R1+0x1450], RZ ;  /* 0x001450ff01007387 */ /* 0x0003e60000100c00 */
[----:B------:R-:W-:Y:S01]  /*10a0*/  IMAD.U32 R11, RZ, RZ, UR15 ;  /* 0x0000000fff0b7e24 */ /* 0x000fe2000f8e00ff */
[----:B------:R1:W-:Y:S01]  /*10b0*/  STL.128 [R1+0x1460], RZ ;  /* 0x001460ff01007387 */ /* 0x0003e20000100c00 */
[----:B------:R-:W-:Y:S02]  /*10c0*/  IMAD.U32 R9, RZ, RZ, UR15 ;  /* 0x0000000fff097e24 */ /* 0x000fe4000f8e00ff */
[----:B---3--:R-:W-:Y:S01]  /*10d0*/  IMAD.U32 R8, RZ, RZ, UR14 ;  /* 0x0000000eff087e24 */ /* 0x008fe2000f8e00ff */
[----:B------:R1:W-:Y:S01]  /*10e0*/  STL.128 [R1+0x1470], RZ ;  /* 0x001470ff01007387 */ /* 0x0003e20000100c00 */
[----:B------:R-:W-:-:S02]  /*10f0*/  IMAD.U32 R10, RZ, RZ, UR14 ;  /* 0x0000000eff0a7e24 */ /* 0x000fc4000f8e00ff */
[----:B------:R-:W-:Y:S01]  /*1100*/  IMAD.MOV.U32 R9, RZ, RZ, R11 ;  /* 0x000000ffff097224 */ /* 0x000fe200078e000b */
[----:B------:R1:W-:Y:S04]  /*1110*/  STL.128 [R1+0x1480], RZ ;  /* 0x001480ff01007387 */ /* 0x0003e80000100c00 */
[----:B------:R1:W-:Y:S04]  /*1120*/  STL.128 [R1+0x1490], RZ ;  /* 0x001490ff01007387 */ /* 0x0003e80000100c00 */
[----:B--2-4-:R1:W-:Y:S02]  /*1130*/  STL.128 [R1+0x14a0], RZ ;  /* 0x0014a0ff01007387 */ /* 0x0143e40000100c00 */
.L_x_90:
[----:B---3--:R-:W0:Y:S04]  /*1140*/  LDG.E.CONSTANT R10, desc[UR10][R8.64+-0x20] ;  /* 0xffffe00a080a7981 */ /* 0x008e28000c1e9900 */
[----:B------:R-:W2:Y:S04]  /*1150*/  LDG.E.CONSTANT R14, desc[UR10][R8.64+-0x1c] ;  /* 0xffffe40a080e7981 */ /* 0x000ea8000c1e9900 */
[----:B------:R-:W3:Y:S04]  /*1160*/  LDG.E.CONSTANT R16, desc[UR10][R8.64+-0x18] ;  /* 0xffffe80a08107981 */ /* 0x000ee8000c1e9900 */
[----:B------:R-:W4:Y:S01]  /*1170*/  LDG.E.CONSTANT R20, desc[UR10][R8.64+-0x14] ;  /* 0xffffec0a08147981 */ /* 0x000f22000c1e9900 */
[----:B0-----:R-:W-:-:S05]  /*1180*/  LEA R19, R10, UR8, 0x3 ;  /* 0x000000080a137c11 */ /* 0x001fca000f8e18ff */
[----:B------:R-:W3:Y:S01]  /*1190*/  LDL.64 R10, [R19] ;  /* 0x00000000130a7983 */ /* 0x000ee20000100a00 */
[----:B--2---:R-:W-:Y:S02]  /*11a0*/  LEA R21, R14, UR8, 0x3 ;  /* 0x000000080e157c11 */ /* 0x004fe4000f8e18ff */
[----:B---3--:R-:W-:-:S05]  /*11b0*/  IADD3 R12, P0, PT, R10, 0x1, RZ ;  /* 0x000000010a0c7810 */ /* 0x008fca0007f1e0ff */
[----:B------:R-:W-:-:S05]  /*11c0*/  IMAD.X R13, RZ, RZ, R11, P0 ;  /* 0x000000ffff0d7224 */ /* 0x000fca00000e060b */
[----:B------:R4:W-:Y:S04]  /*11d0*/  STL.64 [R19], R12 ;  /* 0x0000000c13007387 */ /* 0x0009e80000100a00 */
[----:B------:R-:W2:Y:S01]  /*11e0*/  LDL.64 R10, [R21] ;  /* 0x00000000150a7983 */ /* 0x000ea20000100a00 */
[----:B------:R-:W-:Y:S02]  /*11f0*/  LEA R23, R16, UR8, 0x3 ;  /* 0x0000000810177c11 */ /* 0x000fe4000f8e18ff */
[----:B--2---:R-:W-:-:S05]  /*1200*/  IADD3 R14, P0, PT, R10, 0x1, RZ ;  /* 0x000000010a0e7810 */ /* 0x004fca0007f1e0ff */
[----:B------:R-:W-:-:S05]  /*1210*/  IMAD.X R15, RZ, RZ, R11, P0 ;  /* 0x000000ffff0f7224 */ /* 0x000fca00000e060b */
[----:B------:R0:W-:Y:S04]  /*1220*/  STL.64 [R21], R14 ;  /* 0x0000000e15007387 */ /* 0x0001e80000100a00 */
[----:B------:R-:W2:Y:S01]  /*1230*/  LDL.64 R10, [R23] ;  /* 0x00000000170a7983 */ /* 0x000ea20000100a00 */
[----:B----4-:R-:W-:-:S03]  /*1240*/  LEA R19, R20, UR8, 0x3 ;  /* 0x0000000814137c11 */ /* 0x010fc6000f8e18ff */
[----:B------:R-:W0:Y:S01]  /*1250*/  LDG.E.CONSTANT R20, desc[UR10][R8.64+-0x10] ;  /* 0xfffff00a08147981 */ /* 0x000e22000c1e9900 */
[----:B--2---:R-:W-:-:S05]  /*1260*/  IADD3 R16, P0, PT, R10, 0x1, RZ ;  /* 0x000000010a107810 */ /* 0x004fca0007f1e0ff */
[----:B------:R-:W-:-:S05]  /*1270*/  IMAD.X R17, RZ, RZ, R11, P0 ;  /* 0x000000ffff117224 */ /* 0x000fca00000e060b */
[----:B------:R2:W-:Y:S04]  /*1280*/  STL.64 [R23], R16 ;  /* 0x0000001017007387 */ /* 0x0005e80000100a00 */
[----:B------:R-:W3:Y:S01]  /*1290*/  LDL.64 R10, [R19] ;  /* 0x00000000130a7983 */ /* 0x000ee20000100a00 */
[----:B0-----:R-:W-:-:S03]  /*12a0*/  LEA R21, R20, UR8, 0x3 ;  /* 0x0000000814157c11 */ /* 0x001fc6000f8e18ff */
[----:B------:R-:W2:Y:S01]  /*12b0*/  LDG.E.CONSTANT R20, desc[UR10][R8.64+-0xc] ;  /* 0xfffff40a08147981 */ /* 0x000ea2000c1e9900 */
[----:B---3--:R-:W-:-:S05]  /*12c0*/  IADD3 R12, P0, PT, R10, 0x1, RZ ;  /* 0x000000010a0c7810 */ /* 0x008fca0007f1e0ff */
[----:B------:R-:W-:-:S05]  /*12d0*/  IMAD.X R13, RZ, RZ, R11, P0 ;  /* 0x000000ffff0d7224 */ /* 0x000fca00000e060b */
[----:B------:R0:W-:Y:S04]  /*12e0*/  STL.64 [R19], R12 ;  /* 0x0000000c13007387 */ /* 0x0001e80000100a00 */
[----:B------:R-:W3:Y:S01]  /*12f0*/  LDL.64 R10, [R21] ;  /* 0x00000000150a7983 */ /* 0x000ee20000100a00 */
[----:B--2---:R-:W-:-:S03]  /*1300*/  LEA R23, R20, UR8, 0x3 ;  /* 0x0000000814177c11 */ /* 0x004fc6000f8e18ff */
[----:B------:R-:W0:Y:S01]  /*1310*/  LDG.E.CONSTANT R20, desc[UR10][R8.64+-0x8] ;  /* 0xfffff80a08147981 */ /* 0x000e22000c1e9900 */
[----:B---3--:R-:W-:-:S05]  /*1320*/  IADD3 R14, P0, PT, R10, 0x1, RZ ;  /* 0x000000010a0e7810 */ /* 0x008fca0007f1e0ff */
        /* <DEDUP_REMOVED lines=56> */
[----:B------:R-:W4:Y:S01]  /*16b0*/  LDL.64 R10, [R23] ;  /* 0x00000000170a7983 */ /* 0x000f220000100a00 */
[----:B--2---:R-:W-:Y:S02]  /*16c0*/  LEA R13, R20, UR8, 0x3 ;  /* 0x00000008140d7c11 */ /* 0x004fe4000f8e18ff */
[----:B----4-:R-:W-:-:S05]  /*16d0*/  IADD3 R16, P0, PT, R10, 0x1, RZ ;  /* 0x000000010a107810 */ /* 0x010fca0007f1e0ff */
[----:B------:R-:W-:-:S05]  /*16e0*/  IMAD.X R17, RZ, RZ, R11, P0 ;  /* 0x000000ffff117224 */ /* 0x000fca00000e060b */
[----:B------:R3:W-:Y:S04]  /*16f0*/  STL.64 [R23], R16 ;  /* 0x0000001017007387 */ /* 0x0007e80000100a00 */
[----:B------:R-:W2:Y:S01]  /*1700*/  LDL.64 R10, [R13] ;  /* 0x000000000d0a7983 */ /* 0x000ea20000100a00 */
[----:B------:R-:W-:-:S04]  /*1710*/  UIADD3 UR5, UPT, UPT, UR5, 0x10, URZ ;  /* 0x0000001005057890 */ /* 0x000fc8000fffe0ff */
[----:B------:R-:W-:Y:S01]  /*1720*/  UISETP.NE.AND UP0, UPT, UR5, 0x510, UPT ;  /* 0x000005100500788c */ /* 0x000fe2000bf05270 */
[----:B--2---:R-:W-:-:S05]  /*1730*/  IADD3 R10, P0, PT, R10, 0x1, RZ ;  /* 0x000000010a0a7810 */ /* 0x004fca0007f1e0ff */
[----:B------:R-:W-:-:S05]  /*1740*/  IMAD.X R11, RZ, RZ, R11, P0 ;  /* 0x000000ffff0b7224 */ /* 0x000fca00000e060b */
[----:B------:R3:W-:Y:S01]  /*1750*/  STL.64 [R13], R10 ;  /* 0x0000000a0d007387 */ /* 0x0007e20000100a00 */
[----:B------:R-:W-:-:S05]  /*1760*/  IADD3 R8, P0, PT, R8, 0x40, RZ ;  /* 0x0000004008087810 */ /* 0x000fca0007f1e0ff */
[----:B------:R-:W-:Y:S01]  /*1770*/  IMAD.X R9, RZ, RZ, R9, P0 ;  /* 0x000000ffff097224 */ /* 0x000fe200000e0609 */
[----:B------:R-:W-:Y:S07]  /*1780*/  BRA.U UP0, `(.L_x_90) ;  /* 0xfffffff9006c7547 */ /* 0x000fee000b83ffff */
[----:B------:R-:W-:-:S09]  /*1790*/  ULEA UR5, UR4, UR9, 0x2 ;  /* 0x0000000904057291 */ /* 0x000fd2000f8e10ff */
[----:B------:R-:W-:Y:S04]  /*17a0*/  STL [UR5], RZ ;  /* 0x000000ffff007987 */ /* 0x000fe80008100805 */
[----:B------:R-:W2:Y:S01]  /*17b0*/  LDL.64 R8, [R1+0x1440] ;  /* 0x0014400001087983 */ /* 0x000ea20000100a00 */
[----:B------:R-:W-:Y:S01]  /*17c0*/  BSSY.RECONVERGENT B2, `(.L_x_91) ;  /* 0x000001d000027945 */ /* 0x000fe20003800200 */
[----:B------:R-:W-:Y:S01]  /*17d0*/  IMAD.MOV.U32 R19, RZ, RZ, RZ ;  /* 0x000000ffff137224 */ /* 0x000fe200078e00ff */
[----:B--2---:R-:W-:-:S04]  /*17e0*/  ISETP.NE.U32.AND P0, PT, R8, RZ, PT ;  /* 0x000000ff0800720c */ /* 0x004fc80003f05070 */
[----:B------:R-:W-:-:S13]  /*17f0*/  ISETP.NE.AND.EX P0, PT, R9, RZ, PT, P0 ;  /* 0x000000ff0900720c */ /* 0x000fda0003f05300 */
[----:B------:R-:W-:Y:S05]  /*1800*/  @!P0 BRA `(.L_x_92) ;  /* 0x0000000000608947 */ /* 0x000fea0003800000 */
[----:B------:R-:W3:Y:S02]  /*1810*/  LDCU.64 UR14, c[0x0][0x390] ;  /* 0x00007200ff0e77ac */ /* 0x000ee40008000a00 */
[----:B---3--:R-:W-:-:S04]  /*1820*/  LEA R10, P0, R8, UR14, 0x2 ;  /* 0x0000000e080a7c11 */ /* 0x008fc8000f8010ff */
[----:B------:R-:W-:-:S05]  /*1830*/  LEA.HI.X R11, R8, UR15, R9, 0x2, P0 ;  /* 0x0000000f080b7c11 */ /* 0x000fca00080f1409 */
[----:B------:R0:W5:Y:S01]  /*1840*/  LDG.E.CONSTANT R17, desc[UR10][R10.64] ;  /* 0x0000000a0a117981 */ /* 0x000162000c1e9900 */
[----:B------:R-:W2:Y:S01]  /*1850*/  I2F.U64 R16, R8 ;  /* 0x0000000800107312 */ /* 0x000ea20000301000 */
[----:B------:R-:W-:Y:S01]  /*1860*/  IMAD.MOV.U32 R13, RZ, RZ, 0x3a4a4588 ;  /* 0x3a4a4588ff0d7424 */ /* 0x000fe200078e00ff */
[----:B------:R-:W-:Y:S01]  /*1870*/  BSSY.RECONVERGENT B3, `(.L_x_93) ;  /* 0x000000d000037945 */ /* 0x000fe20003800200 */
[----:B------:R-:W-:-:S04]  /*1880*/  IMAD.MOV.U32 R12, RZ, RZ, 0x44a20000 ;  /* 0x44a20000ff0c7424 */ /* 0x000fc800078e00ff */
[----:B------:R-:W-:-:S04]  /*1890*/  FFMA R12, -R13, R12, 1 ;  /* 0x3f8000000d0c7423 */ /* 0x000fc8000000010c */
[----:B------:R-:W-:Y:S01]  /*18a0*/  FFMA R13, R12, -R13, -0.00077160494402050971985 ;  /* 0xba4a45880c0d7423 */ /* 0x000fe2000000080d */
[----:B--2---:R-:W2:Y:S03]  /*18b0*/  FCHK P0, R16, -1296 ;  /* 0xc4a2000010007902 */ /* 0x004ea60000000000 */
[----:B------:R-:W-:-:S04]  /*18c0*/  FFMA R12, R16, R13, RZ ;  /* 0x0000000d100c7223 */ /* 0x000fc800000000ff */
[----:B------:R-:W-:-:S04]  /*18d0*/  FFMA R14, R12, 1296, R16 ;  /* 0x44a200000c0e7823 */ /* 0x000fc80000000010 */
[----:B------:R-:W-:Y:S01]  /*18e0*/  FFMA R19, R13, R14, R12 ;  /* 0x0000000e0d137223 */ /* 0x000fe2000000000c */
[----:B0-2---:R-:W-:Y:S06]  /*18f0*/  @!P0 BRA `(.L_x_94) ;  /* 0x0000000000108947 */ /* 0x005fec0003800000 */
[----:B------:R-:W-:Y:S01]  /*1900*/  IMAD.MOV.U32 R12, RZ, RZ, -0x3b5e0000 ;  /* 0xc4a20000ff0c7424 */ /* 0x000fe200078e00ff */
[----:B------:R-:W-:-:S07]  /*1910*/  MOV R8, 0x1930 ;  /* 0x0000193000087802 */ /* 0x000fce0000000f00 */
[----:B-1---5:R-:W-:Y:S05]  /*1920*/  CALL.REL.NOINC `($__internal_3_$__cuda_sm3x_div_rn_noftz_f32_slowpath) ;  /* 0x0000022400a87944 */ /* 0x022fea0003c00000 */
[----:B------:R-:W-:-:S07]  /*1930*/  IMAD.MOV.U32 R19, RZ, RZ, R9 ;  /* 0x000000ffff137224 */ /* 0x000fce00078e0009 */
.L_x_94:
[----:B------:R-:W-:Y:S05]  /*1940*/  BSYNC.RECONVERGENT B3 ;  /* 0x0000000000037941 */ /* 0x000fea0003800200 */
.L_x_93:
[----:B-----5:R-:W-:-:S04]  /*1950*/  FADD R8, -R18, R17 ;  /* 0x0000001112087221 */ /* 0x020fc80000000100 */
[----:B------:R-:W-:-:S04]  /*1960*/  FMUL R19, R8, R19 ;  /* 0x0000001308137220 */ /* 0x000fc80000400000 */
[----:B------:R-:W-:-:S05]  /*1970*/  FFMA R19, R19, R38, RZ ;  /* 0x0000002613137223 */ /* 0x000fca00000000ff */
[----:B------:R0:W-:Y:S02]  /*1980*/  STL [UR5], R19 ;  /* 0x00000013ff007987 */ /* 0x0001e40008100805 */
.L_x_92:
[----:B------:R-:W-:Y:S05]  /*1990*/  BSYNC.RECONVERGENT B2 ;  /* 0x0000000000027941 */ /* 0x000fea0003800200 */
.L_x_91:
[----:B---3--:R-:W2:Y:S01]  /*19a0*/  LDL.64 R10, [R1+0x1448] ;  /* 0x00144800010a7983 */ /* 0x008ea20000100a00 */
[----:B------:R-:W-:Y:S01]  /*19b0*/  BSSY.RECONVERGENT B2, `(.L_x_95) ;  /* 0x000001b000027945 */ /* 0x000fe20003800200 */
[----:B--2---:R-:W-:-:S04]  /*19c0*/  ISETP.NE.U32.AND P0, PT, R10, RZ, PT ;  /* 0x000000ff0a00720c */ /* 0x004fc80003f05070 */
[----:B------:R-:W-:-:S13]  /*19d0*/  ISETP.NE.AND.EX P0, PT, R11, RZ, PT, P0 ;  /* 0x000000ff0b00720c */ /* 0x000fda0003f05300 */
[----:B------:R-:W-:Y:S05]  /*19e0*/  @!P0 BRA `(.L_x_96) ;  /* 0x00000000005c8947 */ /* 0x000fea0003800000 */
[----:B------:R-:W2:Y:S02]  /*19f0*/  LDCU.64 UR14, c[0x0][0x390] ;  /* 0x00007200ff0e77ac */ /* 0x000ea40008000a00 */
[----:B--2---:R-:W-:-:S04]  /*1a00*/  LEA R12, P0, R10, UR14, 0x2 ;  /* 0x0000000e0a0c7c11 */ /* 0x004fc8000f8010ff */
[----:B------:R-:W-:-:S05]  /*1a10*/  LEA.HI.X R13, R10, UR15, R11, 0x2, P0 ;  /* 0x0000000f0a0d7c11 */ /* 0x000fca00080f140b */
[----:B------:R2:W5:Y:S01]  /*1a20*/  LDG.E.CONSTANT R17, desc[UR10][R12.64] ;  /* 0x0000000a0c117981 */ /* 0x000562000c1e9900 */
[----:B------:R-:W3:Y:S01]  /*1a30*/  I2F.U64 R16, R10 ;  /* 0x0000000a00107312 */ /* 0x000ee20000301000 */
[----:B------:R-:W-:Y:S01]  /*1a40*/  IMAD.MOV.U32 R8, RZ, RZ, 0x3a4a4588 ;  /* 0x3a4a4588ff087424 */ /* 0x000fe200078e00ff */
[----:B------:R-:W-:Y:S01]  /*1a50*/  BSSY.RECONVERGENT B3, `(.L_x_97) ;  /* 0x000000c000037945 */ /* 0x000fe20003800200 */
[----:B------:R-:W-:-:S04]  /*1a60*/  IMAD.MOV.U32 R9, RZ, RZ, 0x44a20000 ;  /* 0x44a20000ff097424 */ /* 0x000fc800078e00ff */
[----:B------:R-:W-:-:S04]  /*1a70*/  FFMA R9, -R8, R9, 1 ;  /* 0x3f80000008097423 */ /* 0x000fc80000000109 */
[----:B------:R-:W-:Y:S01]  /*1a80*/  FFMA R8, R9, -R8, -0.00077160494402050971985 ;  /* 0xba4a458809087423 */ /* 0x000fe20000000808 */
[----:B---3--:R-:W3:Y:S03]  /*1a90*/  FCHK P0, R16, -1296 ;  /* 0xc4a2000010007902 */ /* 0x008ee60000000000 */
[----:B------:R-:W-:-:S04]  /*1aa0*/  FFMA R9, R8, R16, RZ ;  /* 0x0000001008097223 */ /* 0x000fc800000000ff */
[----:B------:R-:W-:-:S04]  /*1ab0*/  FFMA R14, R9, 1296, R16 ;  /* 0x44a20000090e7823 */ /* 0x000fc80000000010 */
[----:B------:R-:W-:Y:S01]  /*1ac0*/  FFMA R9, R8, R14, R9 ;  /* 0x0000000e08097223 */ /* 0x000fe20000000009 */
[----:B--23--:R-:W-:Y:S06]  /*1ad0*/  @!P0 BRA `(.L_x_98) ;  /* 0x00000000000c8947 */ /* 0x00cfec0003800000 */
[----:B------:R-:W-:Y:S01]  /*1ae0*/  IMAD.MOV.U32 R12, RZ, RZ, -0x3b5e0000 ;  /* 0xc4a20000ff0c7424 */ /* 0x000fe200078e00ff */
[----:B------:R-:W-:-:S07]  /*1af0*/  MOV R8, 0x1b10 ;  /* 0x00001b1000087802 */ /* 0x000fce0000000f00 */
[----:B01---5:R-:W-:Y:S05]  /*1b00*/  CALL.REL.NOINC `($__internal_3_$__cuda_sm3x_div_rn_noftz_f32_slowpath) ;  /* 0x0000022400307944 */ /* 0x023fea0003c00000 */
.L_x_98:
[----:B------:R-:W-:Y:S05]  /*1b10*/  BSYNC.RECONVERGENT B3 ;  /* 0x0000000000037941 */ /* 0x000fea0003800200 */
.L_x_97:
[----:B-----5:R-:W-:-:S04]  /*1b20*/  FADD R8, -R18, R17 ;  /* 0x0000001112087221 */ /* 0x020fc80000000100 */
[----:B------:R-:W-:-:S04]  /*1b30*/  FMUL R8, R8, R9 ;  /* 0x0000000908087220 */ /* 0x000fc80000400000 */
[----:B0-----:R-:W-:-:S05]  /*1b40*/  FFMA R19, R8, R37, R19 ;  /* 0x0000002508137223 */ /* 0x001fca0000000013 */
[----:B------:R2:W-:Y:S02]  /*1b50*/  STL [UR5], R19 ;  /* 0x00000013ff007987 */ /* 0x0005e40008100805 */
.L_x_96:
[----:B------:R-:W-:Y:S05]  /*1b60*/  BSYNC.RECONVERGENT B2 ;  /* 0x0000000000027941 */ /* 0x000fea0003800200 */
.L_x_95:
[----:B------:R-:W3:Y:S01]  /*1b70*/  LDL.64 R10, [R1+0x1450] ;  /* 0x00145000010a7983 */ /* 0x000ee20000100a00 */
[----:B------:R-:W-:Y:S01]  /*1b80*/  BSSY.RECONVERGENT B2, `(.L_x_99) ;  /* 0x000001b000027945 */ /* 0x000fe20003800200 */
[----:B---3--:R-:W-:-:S04]  /*1b90*/  ISETP.NE.U32.AND P0, PT, R10, RZ, PT ;  /* 0x000000ff0a00720c */ /* 0x008fc80003f05070 */
[----:B------:R-:W-:-:S13]  /*1ba0*/  ISETP.NE.AND.EX P0, PT, R11, RZ, PT, P0 ;  /* 0x000000ff0b00720c */ /* 0x000fda0003f05300 */
[----:B------:R-:W-:Y:S05]  /*1bb0*/  @!P0 BRA `(.L_x_100) ;  /* 0x00000000005c8947 */ /* 0x000fea0003800000 */
[----:B------:R-:W3:Y:S02]  /*1bc0*/  LDCU.64 UR14, c[0x0][0x390] ;  /* 0x00007200ff0e77ac */ /* 0x000ee40008000a00 */
[----:B---3--:R-:W-:-:S04]  /*1bd0*/  LEA R12, P0, R10, UR14, 0x2 ;  /* 0x0000000e0a0c7c11 */ /* 0x008fc8000f8010ff */
[----:B------:R-:W-:-:S05]  /*1be0*/  LEA.HI.X R13, R10, UR15, R11, 0x2, P0 ;  /* 0x0000000f0a0d7c11 */ /* 0x000fca00080f140b */
[----:B------:R3:W5:Y:S01]  /*1bf0*/  LDG.E.CONSTANT R17, desc[UR10][R12.64] ;  /* 0x0000000a0c117981 */ /* 0x000762000c1e9900 */
[----:B------:R-:W4:Y:S01]  /*1c00*/  I2F.U64 R16, R10 ;  /* 0x0000000a00107312 */ /* 0x000f220000301000 */
[----:B------:R-:W-:Y:S01]  /*1c10*/  IMAD.MOV.U32 R8, RZ, RZ, 0x3a4a4588 ;  /* 0x3a4a4588ff087424 */ /* 0x000fe200078e00ff */
[----:B------:R-:W-:Y:S01]  /*1c20*/  BSSY.RECONVERGENT B3, `(.L_x_101) ;  /* 0x000000c000037945 */ /* 0x000fe20003800200 */
[----:B------:R-:W-:-:S04]  /*1c30*/  IMAD.MOV.U32 R9, RZ, RZ, 0x44a20000 ;  /* 0x44a20000ff097424 */ /* 0x000fc800078e00ff */
[----:B------:R-:W-:-:S04]  /*1c40*/  FFMA R9, -R8, R9, 1 ;  /* 0x3f80000008097423 */ /* 0x000fc80000000109 */
[----:B------:R-:W-:Y:S01]  /*1c50*/  FFMA R8, R9, -R8, -0.00077160494402050971985 ;  /* 0xba4a458809087423 */ /* 0x000fe20000000808 */
[----:B----4-:R-:W4:Y:S03]  /*1c60*/  FCHK P0, R16, -1296 ;  /* 0xc4a2000010007902 */ /* 0x010f260000000000 */
[----:B------:R-:W-:-:S04]  /*1c70*/  FFMA R9, R8, R16, RZ ;  /* 0x0000001008097223 */ /* 0x000fc800000000ff */
[----:B------:R-:W-:-:S04]  /*1c80*/  FFMA R14, R9, 1296, R16 ;  /* 0x44a20000090e7823 */ /* 0x000fc80000000010 */
[----:B------:R-:W-:Y:S01]  /*1c90*/  FFMA R9, R8, R14, R9 ;  /* 0x0000000e08097223 */ /* 0x000fe20000000009 */
[----:B---34-:R-:W-:Y:S06]  /*1ca0*/  @!P0 BRA `(.L_x_102) ;  /* 0x00000000000c8947 */ /* 0x018fec0003800000 */
[----:B------:R-:W-:Y:S01]  /*1cb0*/  IMAD.MOV.U32 R12, RZ, RZ, -0x3b5e0000 ;  /* 0xc4a20000ff0c7424 */ /* 0x000fe200078e00ff */
[----:B------:R-:W-:-:S07]  /*1cc0*/  MOV R8, 0x1ce0 ;  /* 0x00001ce000087802 */ /* 0x000fce0000000f00 */
[----:B012--5:R-:W-:Y:S05]  /*1cd0*/  CALL.REL.NOINC `($__internal_3_$__cuda_sm3x_div_rn_noftz_f32_slowpath) ;  /* 0x0000022000bc7944 */ /* 0x027fea0003c00000 */
.L_x_102:
[----:B------:R-:W-:Y:S05]  /*1ce0*/  BSYNC.RECONVERGENT B3 ;  /* 0x0000000000037941 */ /* 0x000fea0003800200 */
.L_x_101:
[----:B-----5:R-:W-:-:S04]  /*1cf0*/  FADD R8, -R18, R17 ;  /* 0x0000001112087221 */ /* 0x020fc80000000100 */
[----:B------:R-:W-:-:S04]  /*1d00*/  FMUL R8, R8, R9 ;  /* 0x0000000908087220 */ /* 0x000fc80000400000 */
[----:B0-2---:R-:W-:-:S05]  /*1d10*/  FFMA R19, R8, R36, R19 ;  /* 0x0000002408137223 */ /* 0x005fca0000000013 */
[----:B------:R3:W-:Y:S02]  /*1d20*/  STL [UR5], R19 ;  /* 0x00000013ff007987 */ /* 0x0007e40008100805 */
.L_x_100:
[----:B------:R-:W-:Y:S05]  /*1d30*/  BSYNC.RECONVERGENT B2 ;  /* 0x0000000000027941 */ /* 0x000fea0003800200 */
.L_x_99:
[----:B------:R-:W4:Y:S01]  /*1d40*/  LDL.64 R10, [R1+0x1458] ;  /* 0x00145800010a7983 */ /* 0x000f220000100a00 */
[----:B------:R-:W-:Y:S01]  /*1d50*/  BSSY.RECONVERGENT B2, `(.L_x_103) ;  /* 0x000001b000027945 */ /* 0x000fe20003800200 */
[----:B----4-:R-:W-:-:S04]  /*1d60*/  ISETP.NE.U32.AND P0, PT, R10, RZ, PT ;  /* 0x000000ff0a00720c */ /* 0x010fc80003f05070 */
[----:B------:R-:W-:-:S13]  /*1d70*/  ISETP.NE.AND.EX P0, PT, R11, RZ, PT, P0 ;  /* 0x000000ff0b00720c */ /* 0x000fda0003f05300 */
[----:B------:R-:W-:Y:S05]  /*1d80*/  @!P0 BRA `(.L_x_104) ;  /* 0x00000000005c8947 */ /* 0x000fea0003800000 */
[----:B------:R-:W4:Y:S02]  /*1d90*/  LDCU.64 UR14, c[0x0][0x390] ;  /* 0x00007200ff0e77ac */ /* 0x000f240008000a00 */
[----:B----4-:R-:W-:-:S04]  /*1da0*/  LEA R12, P0, R10, UR14, 0x2 ;  /* 0x0000000e0a0c7c11 */ /* 0x010fc8000f8010ff */
[----:B------:R-:W-:-:S05]  /*1db0*/  LEA.HI.X R13, R10, UR15, R11, 0x2, P0 ;  /* 0x0000000f0a0d7c11 */ /* 0x000fca00080f140b */
[----:B------:R4:W5:Y:S01]  /*1dc0*/  LDG.E.CONSTANT R17, desc[UR10][R12.64] ;  /* 0x0000000a0c117981 */ /* 0x000962000c1e9900 */
[----:B------:R-:W0:Y:S01]  /*1dd0*/  I2F.U64 R16, R10 ;  /* 0x0000000a00107312 */ /* 0x000e220000301000 */
[----:B------:R-:W-:Y:S01]  /*1de0*/  IMAD.MOV.U32 R8, RZ, RZ, 0x3a4a4588 ;  /* 0x3a4a4588ff087424 */ /* 0x000fe200078e00ff */
[----:B------:R-:W-:Y:S01]  /*1df0*/  BSSY.RECONVERGENT B3, `(.L_x_105) ;  /* 0x000000c000037945 */ /* 0x000fe20003800200 */
[----:B------:R-:W-:-:S04]  /*1e00*/  IMAD.MOV.U32 R9, RZ, RZ, 0x44a20000 ;  /* 0x44a20000ff097424 */ /* 0x000fc800078e00ff */
[----:B------:R-:W-:-:S04]  /*1e10*/  FFMA R9, -R8, R9, 1 ;  /* 0x3f80000008097423 */ /* 0x000fc80000000109 */
[----:B------:R-:W-:Y:S01]  /*1e20*/  FFMA R8, R9, -R8, -0.00077160494402050971985 ;  /* 0xba4a458809087423 */ /* 0x000fe20000000808 */
[----:B0-----:R-:W0:Y:S03]  /*1e30*/  FCHK P0, R16, -1296 ;  /* 0xc4a2000010007902 */ /* 0x001e260000000000 */
[----:B------:R-:W-:-:S04]  /*1e40*/  FFMA R9, R8, R16, RZ ;  /* 0x0000001008097223 */ /* 0x000fc800000000ff */
[----:B------:R-:W-:-:S04]  /*1e50*/  FFMA R14, R9, 1296, R16 ;  /* 0x44a20000090e7823 */ /* 0x000fc80000000010 */
[----:B------:R-:W-:Y:S01]  /*1e60*/  FFMA R9, R8, R14, R9 ;  /* 0x0000000e08097223 */ /* 0x000fe20000000009 */
[----:B0---4-:R-:W-:Y:S06]  /*1e70*/  @!P0 BRA `(.L_x_106) ;  /* 0x00000000000c8947 */ /* 0x011fec0003800000 */
[----:B------:R-:W-:Y:S01]  /*1e80*/  IMAD.MOV.U32 R12, RZ, RZ, -0x3b5e0000 ;  /* 0xc4a20000ff0c7424 */ /* 0x000fe200078e00ff */
[----:B------:R-:W-:-:S07]  /*1e90*/  MOV R8, 0x1eb0 ;  /* 0x00001eb000087802 */ /* 0x000fce0000000f00 */
[----:B-123-5:R-:W-:Y:S05]  /*1ea0*/  CALL.REL.NOINC `($__internal_3_$__cuda_sm3x_div_rn_noftz_f32_slowpath) ;  /* 0x0000022000487944 */ /* 0x02efea0003c00000 */
.L_x_106:
[----:B------:R-:W-:Y:S05]  /*1eb0*/  BSYNC.RECONVERGENT B3 ;  /* 0x0000000000037941 */ /* 0x000fea0003800200 */
.L_x_105:
[----:B-----5:R-:W-:-:S04]  /*1ec0*/  FADD R8, -R18, R17 ;  /* 0x0000001112087221 */ /* 0x020fc80000000100 */
[----:B------:R-:W-:-:S04]  /*1ed0*/  FMUL R8, R8, R9 ;  /* 0x0000000908087220 */ /* 0x000fc80000400000 */
[----:B--23--:R-:W-:-:S05]  /*1ee0*/  FFMA R19, R8, R35, R19 ;  /* 0x0000002308137223 */ /* 0x00cfca0000000013 */
[----:B------:R4:W-:Y:S02]  /*1ef0*/  STL [UR5], R19 ;  /* 0x00000013ff007987 */ /* 0x0009e40008100805 */
.L_x_104:
[----:B------:R-:W-:Y:S05]  /*1f00*/  BSYNC.RECONVERGENT B2 ;  /* 0x0000000000027941 */ /* 0x000fea0003800200 */
.L_x_103:
[----:B------:R-:W2:Y:S01]  /*1f10*/  LDL.64 R10, [R1+0x1460] ;  /* 0x00146000010a7983 */ /* 0x000ea20000100a00 */
        /* <DEDUP_REMOVED lines=18> */
[----:B0-2---:R-:W-:Y:S06]  /*2040*/  @!P0 BRA `(.L_x_110) ;  /* 0x00000000000c8947 */ /* 0x005fec0003800000 */
[----:B------:R-:W-:Y:S01]  /*2050*/  IMAD.MOV.U32 R12, RZ, RZ, -0x3b5e0000 ;  /* 0xc4a20000ff0c7424 */ /* 0x000fe200078e00ff */
[----:B------:R-:W-:-:S07]  /*2060*/  MOV R8, 0x2080 ;  /* 0x0000208000087802 */ /* 0x000fce0000000f00 */
[----:B-1-345:R-:W-:Y:S05]  /*2070*/  CALL.REL.NOINC `($__internal_3_$__cuda_sm3x_div_rn_noftz_f32_slowpath) ;  /* 0x0000021c00d47944 */ /* 0x03afea0003c00000 */
.L_x_110:
[----:B------:R-:W-:Y:S05]  /*2080*/  BSYNC.RECONVERGENT B3 ;  /* 0x0000000000037941 */ /* 0x000fea0003800200 */
.L_x_109:
[----:B-----5:R-:W-:-:S04]  /*2090*/  FADD R8, -R18, R17 ;  /* 0x0000001112087221 */ /* 0x020fc80000000100 */
[----:B------:R-:W-:-:S04]  /*20a0*/  FMUL R8, R8, R9 ;  /* 0x0000000908087220 */ /* 0x000fc80000400000 */
[----:B---34-:R-:W-:-:S05]  /*20b0*/  FFMA R19, R8, R34, R19 ;  /* 0x0000002208137223 */ /* 0x018fca0000000013 */
[----:B------:R2:W-:Y:S02]  /*20c0*/  STL [UR5], R19 ;  /* 0x00000013ff007987 */ /* 0x0005e40008100805 */
.L_x_108:
[----:B------:R-:W-:Y:S05]  /*20d0*/  BSYNC.RECONVERGENT B2 ;  /* 0x0000000000027941 */ /* 0x000fea0003800200 */
.L_x_107:
        /* <DEDUP_REMOVED lines=19> */
[----:B0--3--:R-:W-:Y:S06]  /*2210*/  @!P0 BRA `(.L_x_114) ;  /* 0x00000000000c8947 */ /* 0x009fec0003800000 */
[----:B------:R-:W-:Y:S01]  /*2220*/  IMAD.MOV.U32 R12, RZ, RZ, -0x3b5e0000 ;  /* 0xc4a20000ff0c7424 */ /* 0x000fe200078e00ff */
[----:B------:R-:W-:-:S07]  /*2230*/  MOV R8, 0x2250 ;  /* 0x0000225000087802 */ /* 0x000fce0000000f00 */
[----:B-12-45:R-:W-:Y:S05]  /*2240*/  CALL.REL.NOINC `($__internal_3_$__cuda_sm3x_div_rn_noftz_f32_slowpath) ;  /* 0x0000021c00607944 */ /* 0x036fea0003c00000 */
.L_x_114:
[----:B------:R-:W-:Y:S05]  /*2250*/  BSYNC.RECONVERGENT B3 ;  /* 0x0000000000037941 */ /* 0x000fea0003800200 */
.L_x_113:
[----:B-----5:R-:W-:-:S04]  /*2260*/  FADD R8, -R18, R17 ;  /* 0x0000001112087221 */ /* 0x020fc80000000100 */
[----:B------:R-:W-:-:S04]  /*2270*/  FMUL R8, R8, R9 ;  /* 0x0000000908087220 */ /* 0x000fc80000400000 */
[----:B--2-4-:R-:W-:-:S05]  /*2280*/  FFMA R19, R8, R33, R19 ;  /* 0x0000002108137223 */ /* 0x014fca0000000013 */
[----:B------:R3:W-:Y:S02]  /*2290*/  STL [UR5], R19 ;  /* 0x00000013ff007987 */ /* 0x0007e40008100805 */
.L_x_112:
[----:B------:R-:W-:Y:S05]  /*22a0*/  BSYNC.RECONVERGENT B2 ;  /* 0x0000000000027941 */ /* 0x000fea0003800200 */
.L_x_111:
        /* <DEDUP_REMOVED lines=23> */
.L_x_118:
[----:B------:R-:W-:Y:S05]  /*2420*/  BSYNC.RECONVERGENT B3 ;  /* 0x0000000000037941 */ /* 0x000fea0003800200 */
.L_x_117:
[----:B-----5:R-:W-:-:S04]  /*2430*/  FADD R8, -R18, R17 ;  /* 0x0000001112087221 */ /* 0x020fc80000000100 */
[----:B------:R-:W-:-:S04]  /*2440*/  FMUL R8, R8, R9 ;  /* 0x0000000908087220 */ /* 0x000fc80000400000 */
[----:B---34-:R-:W-:-:S05]  /*2450*/  FFMA R19, R8, R32, R19 ;  /* 0x0000002008137223 */ /* 0x018fca0000000013 */
[----:B------:R2:W-:Y:S02]  /*2460*/  STL [UR5], R19 ;  /* 0x00000013ff007987 */ /* 0x0005e40008100805 */
.L_x_116:
[----:B------:R-:W-:Y:S05]  /*2470*/  BSYNC.RECONVERGENT B2 ;  /* 0x0000000000027941 */ /* 0x000fea0003800200 */
.L_x_115:
        /* <DEDUP_REMOVED lines=23> */
.L_x_122:
[----:B------:R-:W-:Y:S05]  /*25f0*/  BSYNC.RECONVERGENT B3 ;  /* 0x0000000000037941 */ /* 0x000fea0003800200 */
.L_x_121:
[----:B-----5:R-:W-:-:S04]  /*2600*/  FADD R8, -R18, R17 ;  /* 0x0000001112087221 */ /* 0x020fc80000000100 */
[----:B------:R-:W-:-:S04]  /*2610*/  FMUL R8, R8, R9 ;  /* 0x0000000908087220 */ /* 0x000fc80000400000 */
[----:B--2-4-:R-:W-:-:S05]  /*2620*/  FFMA R19, R8, R7, R19 ;  /* 0x0000000708137223 */ /* 0x014fca0000000013 */
[----:B------:R3:W-:Y:S02]  /*2630*/  STL [UR5], R19 ;  /* 0x00000013ff007987 */ /* 0x0007e40008100805 */
.L_x_120:
[----:B------:R-:W-:Y:S05]  /*2640*/  BSYNC.RECONVERGENT B2 ;  /* 0x0000000000027941 */ /* 0x000fea0003800200 */
.L_x_119:
        /* <DEDUP_REMOVED lines=23> */
.L_x_126:
[----:B------:R-:W-:Y:S05]  /*27c0*/  BSYNC.RECONVERGENT B3 ;  /* 0x0000000000037941 */ /* 0x000fea0003800200 */
.L_x_125:
[----:B-----5:R-:W-:-:S04]  /*27d0*/  FADD R8, -R18, R17 ;  /* 0x0000001112087221 */ /* 0x020fc80000000100 */
[----:B------:R-:W-:-:S04]  /*27e0*/  FMUL R8, R8, R9 ;  /* 0x0000000908087220 */ /* 0x000fc80000400000 */
[----:B---34-:R-:W-:-:S05]  /*27f0*/  FFMA R19, R8, R6, R19 ;  /* 0x0000000608137223 */ /* 0x018fca0000000013 */
[----:B------:R2:W-:Y:S02]  /*2800*/  STL [UR5], R19 ;  /* 0x00000013ff007987 */ /* 0x0005e40008100805 */
.L_x_124:
[----:B------:R-:W-:Y:S05]  /*2810*/  BSYNC.RECONVERGENT B2 ;  /* 0x0000000000027941 */ /* 0x000fea0003800200 */
.L_x_123:
        /* <DEDUP_REMOVED lines=23> */
.L_x_130:
[----:B------:R-:W-:Y:S05]  /*2990*/  BSYNC.RECONVERGENT B3 ;  /* 0x0000000000037941 */ /* 0x000fea0003800200 */
.L_x_129:
[----:B-----5:R-:W-:-:S04]  /*29a0*/  FADD R8, -R18, R17 ;  /* 0x0000001112087221 */ /* 0x020fc80000000100 */
[----:B------:R-:W-:-:S04]  /*29b0*/  FMUL R8, R8, R9 ;  /* 0x0000000908087220 */ /* 0x000fc80000400000 */
[----:B--2-4-:R-:W-:-:S05]  /*29c0*/  FFMA R19, R8, R5, R19 ;  /* 0x0000000508137223 */ /* 0x014fca0000000013 */
[----:B------:R3:W-:Y:S02]  /*29d0*/  STL [UR5], R19 ;  /* 0x00000013ff007987 */ /* 0x0007e40008100805 */
.L_x_128:
[----:B------:R-:W-:Y:S05]  /*29e0*/  BSYNC.RECONVERGENT B2 ;  /* 0x0000000000027941 */ /* 0x000fea0003800200 */
.L_x_127:
        /* <DEDUP_REMOVED lines=23> */
.L_x_134:
[----:B------:R-:W-:Y:S05]  /*2b60*/  BSYNC.RECONVERGENT B3 ;  /* 0x0000000000037941 */ /* 0x000fea0003800200 */
.L_x_133:
[----:B-----5:R-:W-:-:S04]  /*2b70*/  FADD R8, -R18, R17 ;  /* 0x0000001112087221 */ /* 0x020fc80000000100 */
[----:B------:R-:W-:-:S04]  /*2b80*/  FMUL R8, R8, R9 ;  /* 0x0000000908087220 */ /* 0x000fc80000400000 */
[----:B---34-:R-:W-:-:S05]  /*2b90*/  FFMA R19, R8, R0, R19 ;  /* 0x0000000008137223 */ /* 0x018fca0000000013 */
[----:B------:R2:W-:Y:S02]  /*2ba0*/  STL [UR5], R19 ;  /* 0x00000013ff007987 */ /* 0x0005e40008100805 */
.L_x_132:
[----:B------:R-:W-:Y:S05]  /*2bb0*/  BSYNC.RECONVERGENT B2 ;  /* 0x0000000000027941 */ /* 0x000fea0003800200 */
.L_x_131:
        /* <DEDUP_REMOVED lines=23> */
.L_x_138:
[----:B------:R-:W-:Y:S05]  /*2d30*/  BSYNC.RECONVERGENT B3 ;  /* 0x0000000000037941 */ /* 0x000fea0003800200 */
.L_x_137:
[----:B-----5:R-:W-:-:S04]  /*2d40*/  FADD R8, -R18, R17 ;  /* 0x0000001112087221 */ /* 0x020fc80000000100 */
[----:B------:R-:W-:-:S04]  /*2d50*/  FMUL R8, R8, R9 ;  /* 0x0000000908087220 */ /* 0x000fc80000400000 */
[----:B--2-4-:R-:W-:-:S05]  /*2d60*/  FFMA R19, R8, R2, R19 ;  /* 0x0000000208137223 */ /* 0x014fca0000000013 */
[----:B------:R3:W-:Y:S02]  /*2d70*/  STL [UR5], R19 ;  /* 0x00000013ff007987 */ /* 0x0007e40008100805 */
.L_x_136:
[----:B------:R-:W-:Y:S05]  /*2d80*/  BSYNC.RECONVERGENT B2 ;  /* 0x0000000000027941 */ /* 0x000fea0003800200 */
.L_x_135:
        /* <DEDUP_REMOVED lines=23> */
.L_x_142:
[----:B------:R-:W-:Y:S05]  /*2f00*/  BSYNC.RECONVERGENT B3 ;  /* 0x0000000000037941 */ /* 0x000fea0003800200 */
.L_x_141:
[----:B-----5:R-:W-:-:S04]  /*2f10*/  FADD R8, -R18, R17 ;  /* 0x0000001112087221 */ /* 0x020fc80000000100 */
[----:B------:R-:W-:-:S04]  /*2f20*/  FMUL R8, R8, R9 ;  /* 0x0000000908087220 */ /* 0x000fc80000400000 */
[----:B---34-:R-:W-:-:S05]  /*2f30*/  FFMA R19, R8, R3, R19 ;  /* 0x0000000308137223 */ /* 0x018fca0000000013 */
[----:B------:R2:W-:Y:S02]  /*2f40*/  STL [UR5], R19 ;  /* 0x00000013ff007987 */ /* 0x0005e40008100805 */
.L_x_140:
[----:B------:R-:W-:Y:S05]  /*2f50*/  BSYNC.RECONVERGENT B2 ;  /* 0x0000000000027941 */ /* 0x000fea0003800200 */
.L_x_139:
        /* <DEDUP_REMOVED lines=23> */
.L_x_146:
[----:B------:R-:W-:Y:S05]  /*30d0*/  BSYNC.RECONVERGENT B3 ;  /* 0x0000000000037941 */ /* 0x000fea0003800200 */
.L_x_145:
[----:B-----5:R-:W-:-:S04]  /*30e0*/  FADD R8, -R18, R17 ;  /* 0x0000001112087221 */ /* 0x020fc80000000100 */
[----:B------:R-:W-:-:S04]  /*30f0*/  FMUL R8, R8, R9 ;  /* 0x0000000908087220 */ /* 0x000fc80000400000 */
[----:B------:R-:W-:-:S05]  /*3100*/  FFMA R8, R8, R4, R19 ;  /* 0x0000000408087223 */ /* 0x000fca0000000013 */
[----:B------:R3:W-:Y:S02]  /*3110*/  STL [UR5], R8 ;  /* 0x00000008ff007987 */ /* 0x0007e40008100805 */
.L_x_144:
[----:B------:R-:W-:Y:S05]  /*3120*/  BSYNC.RECONVERGENT B2 ;  /* 0x0000000000027941 */ /* 0x000fea0003800200 */
.L_x_143:
[----:B------:R-:W-:-:S04]  /*3130*/  UIADD3 UR4, UPT, UPT, UR4, 0x1, URZ ;  /* 0x0000000104047890 */ /* 0x000fc8000fffe0ff */
[----:B------:R-:W-:-:S09]  /*3140*/  UISETP.NE.AND UP0, UPT, UR4, 0x510, UPT ;  /* 0x000005100400788c */ /* 0x000fd2000bf05270 */
[----:B------:R-:W-:Y:S05]  /*3150*/  BRA.U UP0, `(.L_x_147) ;  /* 0xffffffdd00c07547 */ /* 0x000fea000b83ffff */
[----:B------:R-:W2:Y:S04]  /*3160*/  LDL.128 R20, [R1] ;  /* 0x0000000001147983 */ /* 0x000ea80000100c00 */
[----:B---3--:R-:W3:Y:S04]  /*3170*/  LDL.128 R8, [R1+0x10] ;  /* 0x0000100001087983 */ /* 0x008ee80000100c00 */
[----:B------:R-:W3:Y:S04]  /*3180*/  LDL.128 R12, [R1+0x20] ;  /* 0x00002000010c7983 */ /* 0x000ee80000100c00 */
[----:B0-2-45:R-:W2:Y:S01]  /*3190*/  LDL.128 R16, [R1+0x30] ;  /* 0x0000300001107983 */ /* 0x035ea20000100c00 */
[----:B------:R-:W-:-:S02]  /*31a0*/  VIADD R41, R1, 0x60 ;  /* 0x0000006001297836 */ /* 0x000fc40000000000 */
[----:B------:R-:W-:Y:S01]  /*31b0*/  IMAD.MOV.U32 R42, RZ, RZ, 0x10 ;  /* 0x00000010ff2a7424 */ /* 0x000fe200078e00ff */
[----:B------:R-:W-:-:S04]  /*31c0*/  FMNMX R20, RZ, R20, !PT ;  /* 0x00000014ff147209 */ /* 0x000fc80007800000 */
[----:B------:R-:W-:-:S04]  /*31d0*/  FSETP.GT.AND P0, PT, R21, R20, PT ;  /* 0x000000141500720b */ /* 0x000fc80003f04000 */
[----:B------:R-:W-:-:S04]  /*31e0*/  FSEL R21, R21, R20, P0 ;  /* 0x0000001415157208 */ /* 0x000fc80000000000 */
[----:B------:R-:W-:-:S04]  /*31f0*/  FSETP.GT.AND P2, PT, R22, R21, PT ;  /* 0x000000151600720b */ /* 0x000fc80003f44000 */
[----:B------:R-:W-:-:S04]  /*3200*/  FSEL R22, R22, R21, P2 ;  /* 0x0000001516167208 */ /* 0x000fc80001000000 */
[----:B------:R-:W-:-:S04]  /*3210*/  FSETP.GT.AND P6, PT, R23, R22, PT ;  /* 0x000000161700720b */ /* 0x000fc80003fc4000 */
[----:B------:R-:W-:-:S04]  /*3220*/  FSEL R23, R23, R22, P6 ;  /* 0x0000001617177208 */ /* 0x000fc80003000000 */
[----:B---3--:R-:W-:-:S04]  /*3230*/  FSETP.GT.AND P5, PT, R8, R23, PT ;  /* 0x000000170800720b */ /* 0x008fc80003fa4000 */
[----:B------:R-:W-:-:S04]  /*3240*/  FSEL R8, R8, R23, P5 ;  /* 0x0000001708087208 */ /* 0x000fc80002800000 */
[----:B------:R-:W-:-:S04]  /*3250*/  FSETP.GT.AND P4, PT, R9, R8, PT ;  /* 0x000000080900720b */ /* 0x000fc80003f84000 */
[----:B------:R-:W-:Y:S02]  /*3260*/  FSEL R9, R9, R8, P4 ;  /* 0x0000000809097208 */ /* 0x000fe40002000000 */
[----:B------:R-:W-:Y:S02]  /*3270*/  SEL R8, RZ, 0x1, !P0 ;  /* 0x00000001ff087807 */ /* 0x000fe40004000000 */
[-C--:B------:R-:W-:Y:S02]  /*3280*/  FSETP.GT.AND P1, PT, R10, R9.reuse, PT ;  /* 0x000000090a00720b */ /* 0x080fe40003f24000 */
[----:B------:R-:W-:Y:S02]  /*3290*/  SEL R8, R8, 0x2, !P2 ;  /* 0x0000000208087807 */ /* 0x000fe40005000000 */
[----:B------:R-:W-:Y:S02]  /*32a0*/  FSEL R10, R10, R9, P1 ;  /* 0x000000090a0a7208 */ /* 0x000fe40000800000 */
[----:B------:R-:W-:-:S02]  /*32b0*/  SEL R8, R8, 0x3, !P6 ;  /* 0x0000000308087807 */ /* 0x000fc40007000000 */
[CC--:B------:R-:W-:Y:S02]  /*32c0*/  FSETP.GT.AND P3, PT, R11.reuse, R10.reuse, PT ;  /* 0x0000000a0b00720b */ /* 0x0c0fe40003f64000 */
[----:B------:R-:W-:Y:S02]  /*32d0*/  SEL R8, R8, 0x4, !P5 ;  /* 0x0000000408087807 */ /* 0x000fe40006800000 */
[----:B------:R-:W-:Y:S02]  /*32e0*/  FSEL R11, R11, R10, P3 ;  /* 0x0000000a0b0b7208 */ /* 0x000fe40001800000 */
[----:B------:R-:W-:Y:S02]  /*32f0*/  SEL R8, R8, 0x5, !P4 ;  /* 0x0000000508087807 */ /* 0x000fe40006000000 */
[----:B------:R-:W-:Y:S02]  /*3300*/  FSETP.GT.AND P0, PT, R12, R11, PT ;  /* 0x0000000b0c00720b */ /* 0x000fe40003f04000 */
[----:B------:R-:W-:-:S02]  /*3310*/  SEL R8, R8, 0x6, !P1 ;  /* 0x0000000608087807 */ /* 0x000fc40004800000 */
[----:B------:R-:W-:Y:S02]  /*3320*/  FSEL R12, R12, R11, P0 ;  /* 0x0000000b0c0c7208 */ /* 0x000fe40000000000 */
[----:B------:R-:W-:Y:S02]  /*3330*/  SEL R8, R8, 0x7, !P3 ;  /* 0x0000000708087807 */ /* 0x000fe40005800000 */
[CC--:B------:R-:W-:Y:S02]  /*3340*/  FSETP.GT.AND P2, PT, R13.reuse, R12.reuse, PT ;  /* 0x0000000c0d00720b */ /* 0x0c0fe40003f44000 */
[----:B------:R-:W-:Y:S02]  /*3350*/  SEL R8, R8, 0x8, !P0 ;  /* 0x0000000808087807 */ /* 0x000fe40004000000 */
[----:B------:R-:W-:Y:S02]  /*3360*/  FSEL R13, R13, R12, P2 ;  /* 0x0000000c0d0d7208 */ /* 0x000fe40001000000 */
[----:B------:R-:W-:-:S02]  /*3370*/  SEL R8, R8, 0x9, !P2 ;  /* 0x0000000908087807 */ /* 0x000fc40005000000 */
[----:B------:R-:W-:-:S04]  /*3380*/  FSETP.GT.AND P6, PT, R14, R13, PT ;  /* 0x0000000d0e00720b */ /* 0x000fc80003fc4000 */
[----:B------:R-:W-:Y:S02]  /*3390*/  FSEL R14, R14, R13, P6 ;  /* 0x0000000d0e0e7208 */ /* 0x000fe40003000000 */
[----:B------:R-:W-:Y:S02]  /*33a0*/  SEL R8, R8, 0xa, !P6 ;  /* 0x0000000a08087807 */ /* 0x000fe40007000000 */
[----:B------:R-:W-:-:S04]  /*33b0*/  FSETP.GT.AND P4, PT, R15, R14, PT ;  /* 0x0000000e0f00720b */ /* 0x000fc80003f84000 */
[----:B------:R-:W-:Y:S02]  /*33c0*/  FSEL R15, R15, R14, P4 ;  /* 0x0000000e0f0f7208 */ /* 0x000fe40002000000 */
[----:B------:R-:W-:Y:S02]  /*33d0*/  SEL R8, R8, 0xb, !P4 ;  /* 0x0000000b08087807 */ /* 0x000fe40006000000 */
[----:B--2---:R-:W-:-:S04]  /*33e0*/  FSETP.GT.AND P1, PT, R16, R15, PT ;  /* 0x0000000f1000720b */ /* 0x004fc80003f24000 */
[----:B------:R-:W-:Y:S02]  /*33f0*/  FSEL R16, R16, R15, P1 ;  /* 0x0000000f10107208 */ /* 0x000fe40000800000 */
[----:B------:R-:W-:Y:S02]  /*3400*/  SEL R8, R8, 0xc, !P1 ;  /* 0x0000000c08087807 */ /* 0x000fe40004800000 */
[----:B------:R-:W-:-:S04]  /*3410*/  FSETP.GT.AND P0, PT, R17, R16, PT ;  /* 0x000000101100720b */ /* 0x000fc80003f04000 */
[----:B------:R-:W-:Y:S02]  /*3420*/  FSEL R17, R17, R16, P0 ;  /* 0x0000001011117208 */ /* 0x000fe40000000000 */
[----:B------:R-:W-:Y:S02]  /*3430*/  SEL R8, R8, 0xd, !P0 ;  /* 0x0000000d08087807 */ /* 0x000fe40004000000 */
[----:B------:R-:W-:-:S04]  /*3440*/  FSETP.GT.AND P2, PT, R18, R17, PT ;  /* 0x000000111200720b */ /* 0x000fc80003f44000 */
[----:B------:R-:W-:Y:S02]  /*3450*/  FSEL R18, R18, R17, P2 ;  /* 0x0000001112127208 */ /* 0x000fe40001000000 */
[----:B------:R-:W-:Y:S02]  /*3460*/  SEL R8, R8, 0xe, !P2 ;  /* 0x0000000e08087807 */ /* 0x000fe40005000000 */
[----:B------:R-:W-:-:S04]  /*3470*/  FSETP.GT.AND P0, PT, R19, R18, PT ;  /* 0x000000121300720b */ /* 0x000fc80003f04000 */
[----:B------:R-:W-:Y:S02]  /*3480*/  FSEL R13, R19, R18, P0 ;  /* 0x00000012130d7208 */ /* 0x000fe40000000000 */
[----:B------:R-:W-:-:S07]  /*3490*/  SEL R43, R8, 0xf, !P0 ;  /* 0x0000000f082b7807 */ /* 0x000fce0004000000 */
.L_x_148:
[----:B------:R-:W2:Y:S04]  /*34a0*/  LDL.128 R16, [R41+-0x20] ;  /* 0xffffe00029107983 */ /* 0x000ea80000100c00 */
[----:B------:R-:W3:Y:S04]  /*34b0*/  LDL.128 R20, [R41+-0x10] ;  /* 0xfffff00029147983 */ /* 0x000ee80000100c00 */
[----:B------:R-:W4:Y:S04]  /*34c0*/  LDL.128 R24, [R41] ;  /* 0x0000000029187983 */ /* 0x000f280000100c00 */
[----:B------:R-:W5:Y:S04]  /*34d0*/  LDL.128 R8, [R41+0x10] ;  /* 0x0000100029087983 */ /* 0x000f680000100c00 */
[----:B------:R-:W5:Y:S01]  /*34e0*/  LDL.128 R28, [R41+0x20] ;  /* 0x00002000291c7983 */ /* 0x000f620000100c00 */
[----:B--2---:R-:W-:-:S04]  /*34f0*/  FSETP.GT.AND P6, PT, R16, R13, PT ;  /* 0x0000000d1000720b */ /* 0x004fc80003fc4000 */
[----:B------:R-:W-:Y:S02]  /*3500*/  FSEL R16, R16, R13, P6 ;  /* 0x0000000d10107208 */ /* 0x000fe40003000000 */
[----:B------:R-:W2:Y:S02]  /*3510*/  LDL.128 R12, [R41+0x30] ;  /* 0x00003000290c7983 */ /* 0x000ea40000100c00 */
[----:B------:R-:W-:-:S04]  /*3520*/  FSETP.GT.AND P5, PT, R17, R16, PT ;  /* 0x000000101100720b */ /* 0x000fc80003fa4000 */
[----:B------:R-:W-:-:S04]  /*3530*/  FSEL R17, R17, R16, P5 ;  /* 0x0000001011117208 */ /* 0x000fc80002800000 */
[----:B------:R-:W-:-:S04]  /*3540*/  FSETP.GT.AND P0, PT, R18, R17, PT ;  /* 0x000000111200720b */ /* 0x000fc80003f04000 */
[----:B------:R-:W-:-:S04]  /*3550*/  FSEL R18, R18, R17, P0 ;  /* 0x0000001112127208 */ /* 0x000fc80000000000 */
[----:B------:R-:W-:-:S04]  /*3560*/  FSETP.GT.AND P4, PT, R19, R18, PT ;  /* 0x000000121300720b */ /* 0x000fc80003f84000 */
[----:B------:R-:W-:-:S04]  /*3570*/  FSEL R19, R19, R18, P4 ;  /* 0x0000001213137208 */ /* 0x000fc80002000000 */
[----:B---3--:R-:W-:-:S04]  /*3580*/  FSETP.GT.AND P2, PT, R20, R19, PT ;  /* 0x000000131400720b */ /* 0x008fc80003f44000 */
[----:B------:R-:W-:Y:S02]  /*3590*/  FSEL R20, R20, R19, P2 ;  /* 0x0000001314147208 */ /* 0x000fe40001000000 */
[----:B------:R-:W3:Y:S02]  /*35a0*/  LDL.128 R16, [R41+0x40] ;  /* 0x0000400029107983 */ /* 0x000ee40000100c00 */
[----:B------:R-:W-:-:S04]  /*35b0*/  FSETP.GT.AND P3, PT, R21, R20, PT ;  /* 0x000000141500720b */ /* 0x000fc80003f64000 */
[----:B------:R-:W-:-:S04]  /*35c0*/  FSEL R21, R21, R20, P3 ;  /* 0x0000001415157208 */ /* 0x000fc80001800000 */
[----:B------:R-:W-:-:S04]  /*35d0*/  FSETP.GT.AND P1, PT, R22, R21, PT ;  /* 0x000000151600720b */ /* 0x000fc80003f24000 */
[----:B------:R-:W-:Y:S02]  /*35e0*/  FSEL R22, R22, R21, P1 ;  /* 0x0000001516167208 */ /* 0x000fe40000800000 */
[C---:B------:R-:W-:Y:S02]  /*35f0*/  SEL R43, R42.reuse, R43, P6 ;  /* 0x0000002b2a2b7207 */ /* 0x040fe40003000000 */
[----:B------:R-:W-:Y:S01]  /*3600*/  FSETP.GT.AND P6, PT, R23, R22, PT ;  /* 0x000000161700720b */ /* 0x000fe20003fc4000 */
[----:B------:R-:W-:-:S03]  /*3610*/  @P5 VIADD R43, R42, 0x1 ;  /* 0x000000012a2b5836 */ /* 0x000fc60000000000 */
[----:B------:R-:W-:-:S04]  /*3620*/  FSEL R23, R23, R22, P6 ;  /* 0x0000001617177208 */ /* 0x000fc80003000000 */
[----:B----4-:R-:W-:Y:S01]  /*3630*/  FSETP.GT.AND P5, PT, R24, R23, PT ;  /* 0x000000171800720b */ /* 0x010fe20003fa4000 */
[----:B------:R-:W-:-:S03]  /*3640*/  @P0 VIADD R43, R42, 0x2 ;  /* 0x000000022a2b0836 */ /* 0x000fc60000000000 */
[----:B------:R-:W-:Y:S02]  /*3650*/  FSEL R24, R24, R23, P5 ;  /* 0x0000001718187208 */ /* 0x000fe40002800000 */
[----:B------:R-:W4:Y:S02]  /*3660*/  LDL.128 R20, [R41+0x50] ;  /* 0x0000500029147983 */ /* 0x000f240000100c00 */
[----:B------:R-:W-:Y:S01]  /*3670*/  FSETP.GT.AND P0, PT, R25, R24, PT ;  /* 0x000000181900720b */ /* 0x000fe20003f04000 */
[----:B------:R-:W-:-:S03]  /*3680*/  @P4 VIADD R43, R42, 0x3 ;  /* 0x000000032a2b4836 */ /* 0x000fc60000000000 */
[----:B------:R-:W-:-:S04]  /*3690*/  FSEL R25, R25, R24, P0 ;  /* 0x0000001819197208 */ /* 0x000fc80000000000 */
[----:B------:R-:W-:Y:S01]  /*36a0*/  FSETP.GT.AND P4, PT, R26, R25, PT ;  /* 0x000000191a00720b */ /* 0x000fe20003f84000 */
[----:B------:R-:W-:-:S03]  /*36b0*/  @P2 VIADD R43, R42, 0x4 ;  /* 0x000000042a2b2836 */ /* 0x000fc60000000000 */
[----:B------:R-:W-:-:S04]  /*36c0*/  FSEL R26, R26, R25, P4 ;  /* 0x000000191a1a7208 */ /* 0x000fc80002000000 */
[----:B------:R-:W-:Y:S01]  /*36d0*/  FSETP.GT.AND P2, PT, R27, R26, PT ;  /* 0x0000001a1b00720b */ /* 0x000fe20003f44000 */
[----:B------:R-:W-:-:S03]  /*36e0*/  @P3 VIADD R43, R42, 0x5 ;  /* 0x000000052a2b3836 */ /* 0x000fc60000000000 */
[----:B------:R-:W-:-:S04]  /*36f0*/  FSEL R27, R27, R26, P2 ;  /* 0x0000001a1b1b7208 */ /* 0x000fc80001000000 */
[----:B-----5:R-:W-:Y:S01]  /*3700*/  FSETP.GT.AND P3, PT, R8, R27, PT ;  /* 0x0000001b0800720b */ /* 0x020fe20003f64000 */
[----:B------:R-:W-:-:S03]  /*3710*/  @P1 VIADD R43, R42, 0x6 ;  /* 0x000000062a2b1836 */ /* 0x000fc60000000000 */
[----:B------:R-:W-:Y:S02]  /*3720*/  FSEL R8, R8, R27, P3 ;  /* 0x0000001b08087208 */ /* 0x000fe40001800000 */
[----:B------:R-:W5:Y:S02]  /*3730*/  LDL.128 R24, [R41+0x60] ;  /* 0x0000600029187983 */ /* 0x000f640000100c00 */
        /* <DEDUP_REMOVED lines=22> */
[----:B--2---:R-:W-:-:S04]  /*38a0*/  FSETP.GT.AND P1, PT, R12, R31, PT ;  /* 0x0000001f0c00720b */ /* 0x004fc80003f24000 */
[----:B------:R-:W-:Y:S02]  /*38b0*/  FSEL R12, R12, R31, P1 ;  /* 0x0000001f0c0c7208 */ /* 0x000fe40000800000 */
[----:B------:R-:W2:Y:S01]  /*38c0*/  LDL.128 R28, [R41+0x80] ;  /* 0x00008000291c7983 */ /* 0x000ea20000100c00 */
[C---:B------:R-:W-:Y:S01]  /*38d0*/  @P6 VIADD R43, R42.reuse, 0xe ;  /* 0x0000000e2a2b6836 */ /* 0x040fe20000000000 */
        /* <DEDUP_REMOVED lines=9> */
[----:B---3--:R-:W-:Y:S01]  /*3970*/  FSETP.GT.AND P4, PT, R16, R15, PT ;  /* 0x0000000f1000720b */ /* 0x008fe20003f84000 */
[----:B------:R-:W-:-:S03]  /*3980*/  @P2 VIADD R43, R42, 0x12 ;  /* 0x000000122a2b2836 */ /* 0x000fc60000000000 */
[----:B------:R-:W-:Y:S02]  /*3990*/  FSEL R16, R16, R15, P4 ;  /* 0x0000000f10107208 */ /* 0x000fe40002000000 */
[----:B------:R-:W3:Y:S02]  /*39a0*/  LDL.128 R12, [R41+0x90] ;  /* 0x00009000290c7983 */ /* 0x000ee40000100c00 */
        /* <DEDUP_REMOVED lines=50> */
[----:B------:R0:W2:Y:S01]  /*3cd0*/  LDL.128 R8, [R41+0xd0] ;  /* 0x0000d00029087983 */ /* 0x0000a20000100c00 */
        /* <DEDUP_REMOVED lines=57> */
[----:B------:R-:W-:Y:S01]  /*4070*/  FSEL R27, R27, R26, P4 ;  /* 0x0000001a1b1b7208 */ /* 0x000fe20002000000 */
[C---:B------:R-:W-:Y:S02]  /*4080*/  @P3 VIADD R43, R42.reuse, 0x36 ;  /* 0x000000362a2b3836 */ /* 0x040fe40000000000 */
[C---:B------:R-:W-:Y:S02]  /*4090*/  @P1 VIADD R43, R42.reuse, 0x37 ;  /* 0x000000372a2b1836 */ /* 0x040fe40000000000 */
[C---:B------:R-:W-:Y:S02]  /*40a0*/  @P6 VIADD R43, R42.reuse, 0x38 ;  /* 0x000000382a2b6836 */ /* 0x040fe40000000000 */
[C---:B------:R-:W-:Y:S02]  /*40b0*/  @P5 VIADD R43, R42.reuse, 0x39 ;  /* 0x000000392a2b5836 */ /* 0x040fe40000000000 */
[C---:B------:R-:W-:Y:S02]  /*40c0*/  @P0 VIADD R43, R42.reuse, 0x3a ;  /* 0x0000003a2a2b0836 */ /* 0x040fe40000000000 */
[----:B------:R-:W-:-:S02]  /*40d0*/  @P4 VIADD R43, R42, 0x3b ;  /* 0x0000003b2a2b4836 */ /* 0x000fc40000000000 */
[----:B0-----:R-:W-:Y:S01]  /*40e0*/  VIADD R41, R41, 0x100 ;  /* 0x0000010029297836 */ /* 0x001fe20000000000 */
[----:B--2---:R-:W-:-:S04]  /*40f0*/  FSETP.GT.AND P2, PT, R8, R27, PT ;  /* 0x0000001b0800720b */ /* 0x004fc80003f44000 */
[----:B------:R-:W-:-:S04]  /*4100*/  FSEL R8, R8, R27, P2 ;  /* 0x0000001b08087208 */ /* 0x000fc80001000000 */
[----:B------:R-:W-:-:S04]  /*4110*/  FSETP.GT.AND P1, PT, R9, R8, PT ;  /* 0x000000080900720b */ /* 0x000fc80003f24000 */
[----:B------:R-:W-:-:S04]  /*4120*/  FSEL R9, R9, R8, P1 ;  /* 0x0000000809097208 */ /* 0x000fc80000800000 */
[----:B------:R-:W-:-:S04]  /*4130*/  FSETP.GT.AND P3, PT, R10, R9, PT ;  /* 0x000000090a00720b */ /* 0x000fc80003f64000 */
[----:B------:R-:W-:-:S04]  /*4140*/  FSEL R10, R10, R9, P3 ;  /* 0x000000090a0a7208 */ /* 0x000fc80001800000 */
[----:B------:R-:W-:Y:S01]  /*4150*/  FSETP.GT.AND P0, PT, R11, R10, PT ;  /* 0x0000000a0b00720b */ /* 0x000fe20003f04000 */
[C---:B------:R-:W-:Y:S02]  /*4160*/  @P2 VIADD R43, R42.reuse, 0x3c ;  /* 0x0000003c2a2b2836 */ /* 0x040fe40000000000 */
[C---:B------:R-:W-:Y:S02]  /*4170*/  @P1 VIADD R43, R42.reuse, 0x3d ;  /* 0x0000003d2a2b1836 */ /* 0x040fe40000000000 */
[----:B------:R-:W-:-:S08]  /*4180*/  @P3 VIADD R43, R42, 0x3e ;  /* 0x0000003e2a2b3836 */ /* 0x000fd00000000000 */
[C---:B------:R-:W-:Y:S02]  /*4190*/  @P0 VIADD R43, R42.reuse, 0x3f ;  /* 0x0000003f2a2b0836 */ /* 0x040fe40000000000 */
[----:B------:R-:W-:-:S05]  /*41a0*/  VIADD R42, R42, 0x40 ;  /* 0x000000402a2a7836 */ /* 0x000fca0000000000 */
[----:B------:R-:W-:Y:S02]  /*41b0*/  ISETP.NE.AND P1, PT, R42, 0x510, PT ;  /* 0x000005102a00780c */ /* 0x000fe40003f25270 */
[----:B------:R-:W-:-:S11]  /*41c0*/  FSEL R13, R11, R10, P0 ;  /* 0x0000000a0b0d7208 */ /* 0x000fd60000000000 */
[----:B------:R-:W-:Y:S05]  /*41d0*/  @P1 BRA `(.L_x_148) ;  /* 0xfffffff000b01947 */ /* 0x000fea000383ffff */
[----:B------:R-:W-:Y:S02]  /*41e0*/  IMAD.MOV.U32 R10, RZ, RZ, RZ ;  /* 0x000000ffff0a7224 */ /* 0x000fe400078e00ff */
[----:B------:R-:W-:Y:S02]  /*41f0*/  IMAD.MOV.U32 R22, RZ, RZ, RZ ;  /* 0x000000ffff167224 */ /* 0x000fe400078e00ff */
[----:B------:R-:W-:-:S07]  /*4200*/  IMAD.MOV.U32 R16, RZ, RZ, RZ ;  /* 0x000000ffff107224 */ /* 0x000fce00078e00ff */
.L_x_149:
[----:B------:R-:W0:Y:S01]  /*4210*/  LDC.64 R8, c[0x0][0x388] ;  /* 0x0000e200ff087b82 */ /* 0x000e220000000a00 */
[----:B------:R-:W-:-:S04]  /*4220*/  IMAD R11, R43, 0x510, R10 ;  /* 0x000005102b0b7824 */ /* 0x000fc800078e020a */
[----:B0-----:R-:W-:-:S05]  /*4230*/  IMAD.WIDE.U32 R8, R11, 0x4, R8 ;  /* 0x000000040b087825 */ /* 0x001fca00078e0008 */
[----:B------:R-:W2:Y:S04]  /*4240*/  LDG.E.CONSTANT R29, desc[UR10][R8.64] ;  /* 0x0000000a081d7981 */ /* 0x000ea8000c1e9900 */
        /* <DEDUP_REMOVED lines=15> */
[----:B------:R-:W-:Y:S01]  /*4340*/  VIADD R10, R10, 0x10 ;  /* 0x000000100a0a7836 */ /* 0x000fe20000000000 */
[----:B--2---:R-:W-:-:S02]  /*4350*/  ISETP.NE.AND P0, PT, R29, 0xd, PT ;  /* 0x0000000d1d00780c */ /* 0x004fc40003f05270 */
[----:B---3--:R-:W-:Y:S02]  /*4360*/  ISETP.NE.AND P1, PT, R23, 0xd, PT ;  /* 0x0000000d1700780c */ /* 0x008fe40003f25270 */
[----:B------:R-:W-:Y:S02]  /*4370*/  SEL R29, RZ, 0x1, P0 ;  /* 0x00000001ff1d7807 */ /* 0x000fe40000000000 */
[----:B------:R-:W-:Y:S02]  /*4380*/  SEL R23, RZ, 0x1, P1 ;  /* 0x00000001ff177807 */ /* 0x000fe40000800000 */
[----:B----4-:R-:W-:Y:S02]  /*4390*/  ISETP.NE.AND P0, PT, R24, 0xd, PT ;  /* 0x0000000d1800780c */ /* 0x010fe40003f05270 */
[----:B-----5:R-:W-:Y:S02]  /*43a0*/  ISETP.NE.AND P1, PT, R25, 0xd, PT ;  /* 0x0000000d1900780c */ /* 0x020fe40003f25270 */
[----:B------:R-:W-:-:S02]  /*43b0*/  IADD3 R24, P3, P2, R23, R22, R29 ;  /* 0x0000001617187210 */ /* 0x000fc40007a7e01d */
[----:B------:R-:W-:Y:S02]  /*43c0*/  SEL R22, RZ, 0x1, P0 ;  /* 0x00000001ff167807 */ /* 0x000fe40000000000 */
[----:B------:R-:W-:Y:S02]  /*43d0*/  SEL R23, RZ, 0x1, P1 ;  /* 0x00000001ff177807 */ /* 0x000fe40000800000 */
[----:B------:R-:W-:Y:S02]  /*43e0*/  ISETP.NE.AND P5, PT, R27, 0xd, PT ;  /* 0x0000000d1b00780c */ /* 0x000fe40003fa5270 */
[----:B------:R-:W-:Y:S02]  /*43f0*/  ISETP.NE.AND P1, PT, R26, 0xd, PT ;  /* 0x0000000d1a00780c */ /* 0x000fe40003f25270 */
[----:B------:R-:W-:Y:S02]  /*4400*/  IADD3 R23, P4, P6, R23, R24, R22 ;  /* 0x0000001817177210 */ /* 0x000fe40007e9e016 */
[----:B------:R-:W-:-:S02]  /*4410*/  ISETP.NE.AND P0, PT, R28, 0xd, PT ;  /* 0x0000000d1c00780c */ /* 0x000fc40003f05270 */
[----:B0-----:R-:W-:Y:S02]  /*4420*/  SEL R9, RZ, 0x1, P5 ;  /* 0x00000001ff097807 */ /* 0x001fe40002800000 */
[----:B------:R-:W-:Y:S02]  /*4430*/  SEL R22, RZ, 0x1, P1 ;  /* 0x00000001ff167807 */ /* 0x000fe40000800000 */
[----:B------:R-:W-:Y:S02]  /*4440*/  ISETP.NE.AND P5, PT, R21, 0xd, PT ;  /* 0x0000000d1500780c */ /* 0x000fe40003fa5270 */
[----:B------:R-:W-:Y:S02]  /*4450*/  IADD3.X R16, PT, PT, RZ, R16, RZ, P3, P2 ;  /* 0x00000010ff107210 */ /* 0x000fe40001fe44ff */
[----:B------:R-:W-:Y:S02]  /*4460*/  SEL R8, RZ, 0x1, P0 ;  /* 0x00000001ff087807 */ /* 0x000fe40000000000 */
[----:B------:R-:W-:-:S02]  /*4470*/  IADD3 R9, P1, P0, R9, R23, R22 ;  /* 0x0000001709097210 */ /* 0x000fc4000783e016 */
[----:B------:R-:W-:Y:S02]  /*4480*/  SEL R21, RZ, 0x1, P5 ;  /* 0x00000001ff157807 */ /* 0x000fe40002800000 */
[----:B------:R-:W-:Y:S02]  /*4490*/  ISETP.NE.AND P5, PT, R20, 0xd, PT ;  /* 0x0000000d1400780c */ /* 0x000fe40003fa5270 */
[----:B------:R-:W-:Y:S02]  /*44a0*/  IADD3.X R20, PT, PT, RZ, R16, RZ, P4, P6 ;  /* 0x00000010ff147210 */ /* 0x000fe400027ec4ff */
[----:B------:R-:W-:Y:S02]  /*44b0*/  ISETP.NE.AND P6, PT, R19, 0xd, PT ;  /* 0x0000000d1300780c */ /* 0x000fe40003fc5270 */
[----:B------:R-:W-:Y:S02]  /*44c0*/  IADD3 R21, P3, P2, R21, R9, R8 ;  /* 0x0000000915157210 */ /* 0x000fe40007a7e008 */
[----:B------:R-:W-:-:S02]  /*44d0*/  SEL R9, RZ, 0x1, P5 ;  /* 0x00000001ff097807 */ /* 0x000fc40002800000 */
[----:B------:R-:W-:Y:S02]  /*44e0*/  ISETP.NE.AND P4, PT, R18, 0xd, PT ;  /* 0x0000000d1200780c */ /* 0x000fe40003f85270 */
[----:B------:R-:W-:Y:S02]  /*44f0*/  ISETP.NE.AND P5, PT, R17, 0xd, PT ;  /* 0x0000000d1100780c */ /* 0x000fe40003fa5270 */
[----:B------:R-:W-:Y:S02]  /*4500*/  SEL R16, RZ, 0x1, P6 ;  /* 0x00000001ff107807 */ /* 0x000fe40003000000 */
[----:B------:R-:W-:Y:S02]  /*4510*/  ISETP.NE.AND P6, PT, R15, 0xd, PT ;  /* 0x0000000d0f00780c */ /* 0x000fe40003fc5270 */
[----:B------:R-:W-:Y:S02]  /*4520*/  SEL R15, RZ, 0x1, P4 ;  /* 0x00000001ff0f7807 */ /* 0x000fe40002000000 */
[----:B------:R-:W-:-:S02]  /*4530*/  SEL R8, RZ, 0x1, P5 ;  /* 0x00000001ff087807 */ /* 0x000fc40002800000 */
[----:B------:R-:W-:Y:S02]  /*4540*/  IADD3 R16, P4, P5, R16, R21, R9 ;  /* 0x0000001510107210 */ /* 0x000fe40007d9e009 */
[----:B------:R-:W-:Y:S02]  /*4550*/  IADD3.X R17, PT, PT, RZ, R20, RZ, P1, P0 ;  /* 0x00000014ff117210 */ /* 0x000fe40000fe04ff */
[----:B------:R-:W-:Y:S02]  /*4560*/  ISETP.NE.AND P0, PT, R14, 0xd, PT ;  /* 0x0000000d0e00780c */ /* 0x000fe40003f05270 */
[----:B------:R-:W-:Y:S02]  /*4570*/  SEL R9, RZ, 0x1, P6 ;  /* 0x00000001ff097807 */ /* 0x000fe40003000000 */
[----:B------:R-:W-:Y:S02]  /*4580*/  IADD3 R14, P1, P6, R8, R16, R15 ;  /* 0x00000010080e7210 */ /* 0x000fe40007e3e00f */
[----:B------:R-:W-:-:S02]  /*4590*/  IADD3.X R16, PT, PT, RZ, R17, RZ, P3, P2 ;  /* 0x00000011ff107210 */ /* 0x000fc40001fe44ff */
[----:B------:R-:W-:Y:S02]  /*45a0*/  SEL R8, RZ, 0x1, P0 ;  /* 0x00000001ff087807 */ /* 0x000fe40000000000 */
[----:B------:R-:W-:Y:S02]  /*45b0*/  ISETP.NE.AND P0, PT, R11, 0xd, PT ;  /* 0x0000000d0b00780c */ /* 0x000fe40003f05270 */
[----:B------:R-:W-:Y:S02]  /*45c0*/  IADD3.X R16, PT, PT, RZ, R16, RZ, P4, P5 ;  /* 0x00000010ff107210 */ /* 0x000fe400027ea4ff */
[----:B------:R-:W-:Y:S02]  /*45d0*/  IADD3 R8, P3, P4, R8, R14, R9 ;  /* 0x0000000e08087210 */ /* 0x000fe40007c7e009 */
[----:B------:R-:W-:Y:S02]  /*45e0*/  SEL R9, RZ, 0x1, P0 ;  /* 0x00000001ff097807 */ /* 0x000fe40000000000 */
[----:B------:R-:W-:-:S02]  /*45f0*/  ISETP.NE.AND P0, PT, R10, 0x510, PT ;  /* 0x000005100a00780c */ /* 0x000fc40003f05270 */
[----:B------:R-:W-:Y:S02]  /*4600*/  ISETP.NE.AND P2, PT, R12, 0xd, PT ;  /* 0x0000000d0c00780c */ /* 0x000fe40003f45270 */
[----:B------:R-:W-:Y:S02]  /*4610*/  IADD3.X R16, PT, PT, RZ, R16, RZ, P1, P6 ;  /* 0x00000010ff107210 */ /* 0x000fe40000fec4ff */
[----:B------:R-:W-:Y:S02]  /*4620*/  SEL R22, RZ, 0x1, P2 ;  /* 0x00000001ff167807 */ /* 0x000fe40001000000 */
[----:B------:R-:W-:Y:S02]  /*4630*/  IADD3.X R16, PT, PT, RZ, R16, RZ, P3, P4 ;  /* 0x00000010ff107210 */ /* 0x000fe40001fe84ff */
[----:B------:R-:W-:-:S04]  /*4640*/  IADD3 R22, P1, P2, R22, R8, R9 ;  /* 0x0000000816167210 */ /* 0x000fc80007a3e009 */
[----:B------:R-:W-:Y:S01]  /*4650*/  IADD3.X R16, PT, PT, RZ, R16, RZ, P1, P2 ;  /* 0x00000010ff107210 */ /* 0x000fe20000fe44ff */
[----:B------:R-:W-:Y:S08]  /*4660*/  @P0 BRA `(.L_x_149) ;  /* 0xfffffff800e80947 */ /* 0x000ff0000383ffff */
[----:B------:R-:W-:Y:S01]  /*4670*/  ISETP.EQ.U32.AND P1, PT, R22, 0x1, PT ;  /* 0x000000011600780c */ /* 0x000fe20003f22070 */
[----:B------:R-:W-:Y:S01]  /*4680*/  BSSY.RECONVERGENT B0, `(.L_x_150) ;  /* 0x000005f000007945 */ /* 0x000fe20003800200 */
[----:B------:R-:W-:Y:S01]  /*4690*/  ISETP.GT.U32.AND P0, PT, R43, 0x50e, PT ;  /* 0x0000050e2b00780c */ /* 0x000fe20003f04070 */
[----:B------:R-:W-:-:S03]  /*46a0*/  IMAD.MOV.U32 R26, RZ, RZ, R43 ;  /* 0x000000ffff1a7224 */ /* 0x000fc600078e002b */
[----:B------:R-:W-:-:S13]  /*46b0*/  ISETP.EQ.OR.EX P0, PT, R16, RZ, P0, P1 ;  /* 0x000000ff1000720c */ /* 0x000fda0000702710 */
[----:B------:R-:W-:Y:S05]  /*46c0*/  @P0 BRA `(.L_x_151) ;  /* 0x0000000400680947 */ /* 0x000fea0003800000 */
[----:B------:R-:W-:-:S07]  /*46d0*/  IMAD.MOV.U32 R26, RZ, RZ, R43 ;  /* 0x000000ffff1a7224 */ /* 0x000fce00078e002b */
.L_x_156:
[----:B------:R-:W-:-:S06]  /*46e0*/  LEA R8, R26, UR9, 0x2 ;  /* 0x000000091a087c11 */ /* 0x000fcc000f8e10ff */
[----:B------:R-:W2:Y:S01]  /*46f0*/  LDL R8, [R8+0x4] ;  /* 0x0000040008087983 */ /* 0x000ea20000100800 */
[----:B------:R-:W-:Y:S01]  /*4700*/  BSSY.RELIABLE B1, `(.L_x_152) ;  /* 0x0000053000017945 */ /* 0x000fe20003800100 */
[----:B------:R-:W-:Y:S01]  /*4710*/  VIADD R26, R26, 0x1 ;  /* 0x000000011a1a7836 */ /* 0x000fe20000000000 */
[----:B--2---:R-:W-:-:S13]  /*4720*/  FSETP.NEU.AND P0, PT, R8, R13, PT ;  /* 0x0000000d0800720b */ /* 0x004fda0003f0d000 */
[----:B------:R-:W-:Y:S05]  /*4730*/  @P0 BRA `(.L_x_153) ;  /* 0x00000004003c0947 */ /* 0x000fea0003800000 */
[----:B------:R-:W-:Y:S01]  /*4740*/  BSSY.RECONVERGENT B2, `(.L_x_154) ;  /* 0x000004a000027945 */ /* 0x000fe20003800200 */
[----:B------:R-:W-:Y:S02]  /*4750*/  IMAD.MOV.U32 R22, RZ, RZ, RZ ;  /* 0x000000ffff167224 */ /* 0x000fe400078e00ff */
[----:B------:R-:W-:Y:S02]  /*4760*/  IMAD.MOV.U32 R16, RZ, RZ, RZ ;  /* 0x000000ffff107224 */ /* 0x000fe400078e00ff */
[----:B------:R-:W-:-:S07]  /*4770*/  IMAD.MOV.U32 R11, RZ, RZ, RZ ;  /* 0x000000ffff0b7224 */ /* 0x000fce00078e00ff */
.L_x_155:
        /* <DEDUP_REMOVED lines=70> */
[----:B------:R-:W-:Y:S05]  /*4be0*/  BSYNC.RECONVERGENT B2 ;  /* 0x0000000000027941 */ /* 0x000fea0003800200 */
.L_x_154:
[----:B------:R-:W-:-:S04]  /*4bf0*/  ISETP.NE.U32.AND P0, PT, R22, RZ, PT ;  /* 0x000000ff1600720c */ /* 0x000fc80003f05070 */
[----:B------:R-:W-:-:S13]  /*4c00*/  ISETP.NE.AND.EX P0, PT, R16, RZ, PT, P0 ;  /* 0x000000ff1000720c */ /* 0x000fda0003f05300 */
[----:B------:R-:W-:Y:S05]  /*4c10*/  @P0 BREAK.RELIABLE B1 ;  /* 0x0000000000010942 */ /* 0x000fea0003800100 */
[----:B------:R-:W-:Y:S05]  /*4c20*/  @P0 BRA `(.L_x_151) ;  /* 0x0000000000100947 */ /* 0x000fea0003800000 */
.L_x_153:
[----:B------:R-:W-:Y:S05]  /*4c30*/  BSYNC.RELIABLE B1 ;  /* 0x0000000000017941 */ /* 0x000fea0003800100 */
.L_x_152:
[----:B------:R-:W-:-:S13]  /*4c40*/  ISETP.NE.AND P0, PT, R26, 0x50f, PT ;  /* 0x0000050f1a00780c */ /* 0x000fda0003f05270 */
[----:B------:R-:W-:Y:S05]  /*4c50*/  @P0 BRA `(.L_x_156) ;  /* 0xfffffff800a00947 */ /* 0x000fea000383ffff */
[----:B------:R-:W-:-:S07]  /*4c60*/  IMAD.MOV.U32 R26, RZ, RZ, R43 ;  /* 0x000000ffff1a7224 */ /* 0x000fce00078e002b */
.L_x_151:
[----:B------:R-:W-:Y:S05]  /*4c70*/  BSYNC.RECONVERGENT B0 ;  /* 0x0000000000007941 */ /* 0x000fea0003800200 */
.L_x_150:
[----:B------:R-:W-:Y:S05]  /*4c80*/  WARPSYNC.ALL ;  /* 0x0000000000007948 */ /* 0x000fea0003800000 */
[----:B------:R-:W0:Y:S02]  /*4c90*/  LDC.64 R8, c[0x0][0x3a0] ;  /* 0x0000e800ff087b82 */ /* 0x000e240000000a00 */
[----:B0-----:R-:W-:-:S04]  /*4ca0*/  VIADDMNMX R27, R8, R9, 0x510, PT ;  /* 0x00000510081b7446 */ /* 0x001fc80003800109 */
[----:B------:R-:W-:-:S13]  /*4cb0*/  ISETP.GT.AND P0, PT, R27, R8, PT ;  /* 0x000000081b00720c */ /* 0x000fda0003f04270 */
[----:B------:R-:W-:Y:S05]  /*4cc0*/  @!P0 EXIT ;  /* 0x000000000000894d */ /* 0x000fea0003800000 */
[----:B------:R-:W0:Y:S01]  /*4cd0*/  LDC.64 R28, c[0x0][0x398] ;  /* 0x0000e600ff1c7b82 */ /* 0x000e220000000a00 */
[----:B------:R-:W-:Y:S01]  /*4ce0*/  IMAD R25, R39, 0x2880, RZ ;  /* 0x0000288027197824 */ /* 0x000fe200078e02ff */
[----:B------:R-:W-:Y:S01]  /*4cf0*/  UIADD3 UR6, UPT, UPT, UR13, 0x14b0, URZ ;  /* 0x000014b00d067890 */ /* 0x000fe2000fffe0ff */
[----:B0-----:R-:W-:-:S04]  /*4d00*/  IMAD.WIDE.U32 R28, R40, 0x2880, R28 ;  /* 0x00002880281c7825 */ /* 0x001fc800078e001c */
[----:B------:R-:W-:-:S07]  /*4d10*/  IMAD.IADD R25, R29, 0x1, R25 ;  /* 0x000000011d197824 */ /* 0x000fce00078e0219 */
.L_x_637:
[----:B------:R-:W-:Y:S01]  /*4d20*/  ISETP.NE.AND P0, PT, R26, 0x8, PT ;  /* 0x000000081a00780c */ /* 0x000fe20003f05270 */
[----:B------:R-:W-:Y:S01]  /*4d30*/  BSSY.RECONVERGENT B2, `(.L_x_157) ;  /* 0x0001f1a000027945 */ /* 0x000fe20003800200 */
[----:B------:R-:W-:Y:S02]  /*4d40*/  IMAD.MOV.U32 R13, RZ, RZ, 0x8 ;  /* 0x00000008ff0d7424 */ /* 0x000fe400078e00ff */
[----:B------:R-:W-:-:S09]  /*4d50*/  IMAD.MOV.U32 R15, RZ, RZ, RZ ;  /* 0x000000ffff0f7224 */ /* 0x000fd200078e00ff */
[----:B0-----:R-:W-:Y:S05]  /*4d60*/  @P0 BRA `(.L_x_158) ;  /* 0x000001f000580947 */ /* 0x001fea0003800000 */
[----:B------:R-:W-:Y:S01]  /*4d70*/  IMAD.MOV.U32 R24, RZ, RZ, R28 ;  /* 0x000000ffff187224 */ /* 0x000fe200078e001c */
[----:B------:R-:W-:Y:S01]  /*4d80*/  UMOV UR5, 0x80 ;  /* 0x0000008000057882 */ /* 0x000fe20000000000 */
[----:B------:R-:W-:Y:S01]  /*4d90*/  IMAD.MOV.U32 R16, RZ, RZ, 0x1 ;  /* 0x00000001ff107424 */ /* 0x000fe200078e00ff */
[----:B------:R-:W-:Y:S01]  /*4da0*/  UMOV UR7, 0x1f ;  /* 0x0000001f00077882 */ /* 0x000fe20000000000 */
[----:B------:R-:W-:Y:S01]  /*4db0*/  IMAD.MOV.U32 R17, RZ, RZ, 0x0 ;  /* 0x00000000ff117424 */ /* 0x000fe200078e00ff */
[----:B------:R-:W-:Y:S01]  /*4dc0*/  STG.E.64 desc[UR10][R24.64], RZ ;  /* 0x000000ff18007986 */ /* 0x000fe2000c101b0a */
[----:B------:R-:W-:Y:S01]  /*4dd0*/  IMAD.MOV.U32 R14, RZ, RZ, 0x2 ;  /* 0x00000002ff0e7424 */ /* 0x000fe200078e00ff */
[----:B------:R-:W-:Y:S01]  /*4de0*/  UMOV UR4, URZ ;  /* 0x000000ff00047c82 */ /* 0x000fe20008000000 */
[----:B------:R-:W-:Y:S01]  /*4df0*/  IMAD.MOV.U32 R15, RZ, RZ, 0x0 ;  /* 0x00000000ff0f7424 */ /* 0x000fe200078e00ff */
[----:B------:R0:W-:Y:S01]  /*4e00*/  STG.E.64 desc[UR10][R24.64+0x8], R16 ;  /* 0x0000081018007986 */ /* 0x0001e2000c101b0a */
[----:B------:R-:W-:-:S02]  /*4e10*/  IMAD.MOV.U32 R8, RZ, RZ, 0x3 ;  /* 0x00000003ff087424 */ /* 0x000fc400078e00ff */
[----:B------:R-:W-:Y:S01]  /*4e20*/  IMAD.MOV.U32 R9, RZ, RZ, 0x0 ;  /* 0x00000000ff097424 */ /* 0x000fe200078e00ff */
[----:B------:R-:W-:Y:S01]  /*4e30*/  STG.E.64 desc[UR10][R24.64+0x10], R14 ;  /* 0x0000100e18007986 */ /* 0x000fe2000c101b0a */
[----:B------:R-:W-:Y:S02]  /*4e40*/  IMAD.MOV.U32 R10, RZ, RZ, 0x4 ;  /* 0x00000004ff0a7424 */ /* 0x000fe400078e00ff */
[----:B------:R-:W-:Y:S01]  /*4e50*/  IMAD.MOV.U32 R11, RZ, RZ, 0x0 ;  /* 0x00000000ff0b7424 */ /* 0x000fe200078e00ff */
[----:B------:R2:W-:Y:S01]  /*4e60*/  STG.E.64 desc[UR10][R24.64+0x18], R8 ;  /* 0x0000180818007986 */ /* 0x0005e2000c101b0a */
[----:B------:R-:W-:Y:S02]  /*4e70*/  IMAD.MOV.U32 R12, RZ, RZ, 0x5 ;  /* 0x00000005ff0c7424 */ /* 0x000fe400078e00ff */
[----:B------:R-:W-:Y:S01]  /*4e80*/  IMAD.MOV.U32 R13, RZ, RZ, 0x0 ;  /* 0x00000000ff0d7424 */ /* 0x000fe200078e00ff */
[----:B------:R3:W-:Y:S01]  /*4e90*/  STG.E.64 desc[UR10][R24.64+0x20], R10 ;  /* 0x0000200a18007986 */ /* 0x0007e2000c101b0a */
[----:B------:R-:W-:-:S02]  /*4ea0*/  IMAD.MOV.U32 R40, RZ, RZ, 0x6 ;  /* 0x00000006ff287424 */ /* 0x000fc400078e00ff */
[----:B------:R-:W-:Y:S01]  /*4eb0*/  IMAD.MOV.U32 R41, RZ, RZ, 0x0 ;  /* 0x00000000ff297424 */ /* 0x000fe200078e00ff */
[----:B------:R4:W-:Y:S01]  /*4ec0*/  STG.E.64 desc[UR10][R24.64+0x28], R12 ;  /* 0x0000280c18007986 */ /* 0x0009e2000c101b0a */
[----:B------:R-:W-:Y:S02]  /*4ed0*/  IMAD.MOV.U32 R30, RZ, RZ, 0x7 ;  /* 0x00000007ff1e7424 */ /* 0x000fe400078e00ff */
[----:B------:R-:W-:Y:S01]  /*4ee0*/  IMAD.MOV.U32 R31, RZ, RZ, 0x0 ;  /* 0x00000000ff1f7424 */ /* 0x000fe200078e00ff */
[----:B------:R-:W-:Y:S01]  /*4ef0*/  STG.E.64 desc[UR10][R24.64+0x30], R40 ;  /* 0x0000302818007986 */ /* 0x000fe2000c101b0a */
[----:B------:R-:W-:Y:S02]  /*4f00*/  IMAD.MOV.U32 R18, RZ, RZ, 0x8 ;  /* 0x00000008ff127424 */ /* 0x000fe400078e00ff */
[----:B------:R-:W-:Y:S01]  /*4f10*/  IMAD.MOV.U32 R19, RZ, RZ, 0x0 ;  /* 0x00000000ff137424 */ /* 0x000fe200078e00ff */
[----:B------:R-:W-:Y:S01]  /*4f20*/  STG.E.64 desc[UR10][R24.64+0x38], R30 ;  /* 0x0000381e18007986 */ /* 0x000fe2000c101b0a */
[----:B------:R-:W-:-:S02]  /*4f30*/  IMAD.MOV.U32 R22, RZ, RZ, 0xa ;  /* 0x0000000aff167424 */ /* 0x000fc400078e00ff */
[----:B------:R-:W-:Y:S01]  /*4f40*/  IMAD.MOV.U32 R23, RZ, RZ, 0x0 ;  /* 0x00000000ff177424 */ /* 0x000fe200078e00ff */
[----:B------:R-:W-:Y:S01]  /*4f50*/  STG.E.64 desc[UR10][R24.64+0x40], R18 ;  /* 0x0000401218007986 */ /* 0x000fe2000c101b0a */
[----:B0-----:R-:W-:Y:S02]  /*4f60*/  IMAD.MOV.U32 R16, RZ, RZ, 0xb ;  /* 0x0000000bff107424 */ /* 0x001fe400078e00ff */
[----:B--2---:R-:W-:Y:S01]  /*4f70*/  IMAD.MOV.U32 R8, RZ, RZ, 0xc ;  /* 0x0000000cff087424 */ /* 0x004fe200078e00ff */
[----:B------:R-:W-:Y:S01]  /*4f80*/  STG.E.64 desc[UR10][R24.64+0x50], R22 ;  /* 0x0000501618007986 */ /* 0x000fe2000c101b0a */
[----:B---3--:R-:W-:Y:S02]  /*4f90*/  IMAD.MOV.U32 R10, RZ, RZ, 0xd ;  /* 0x0000000dff0a7424 */ /* 0x008fe400078e00ff */
[----:B----4-:R-:W-:Y:S01]  /*4fa0*/  IMAD.MOV.U32 R12, RZ, RZ, 0xe ;  /* 0x0000000eff0c7424 */ /* 0x010fe200078e00ff */
[----:B------:R-:W-:Y:S01]  /*4fb0*/  STG.E.64 desc[UR10][R24.64+0x58], R16 ;  /* 0x0000581018007986 */ /* 0x000fe2000c101b0a */
[----:B------:R-:W-:-:S02]  /*4fc0*/  IMAD.MOV.U32 R14, RZ, RZ, 0xf ;  /* 0x0000000fff0e7424 */ /* 0x000fc400078e00ff */
[----:B------:R-:W-:Y:S01]  /*4fd0*/  IMAD.MOV.U32 R20, RZ, RZ, 0x9 ;  /* 0x00000009ff147424 */ /* 0x000fe200078e00ff */
[----:B------:R-:W-:Y:S01]  /*4fe0*/  STG.E.64 desc[UR10][R24.64+0x60], R8 ;  /* 0x0000600818007986 */ /* 0x000fe2000c101b0a */
[----:B------:R-:W-:-:S03]  /*4ff0*/  IMAD.MOV.U32 R21, RZ, RZ, 0x0 ;  /* 0x00000000ff157424 */ /* 0x000fc600078e00ff */
[----:B------:R-:W-:Y:S04]  /*5000*/  STG.E.64 desc[UR10][R24.64+0x68], R10 ;  /* 0x0000680a18007986 */ /* 0x000fe8000c101b0a */
[----:B------:R-:W-:Y:S04]  /*5010*/  STG.E.64 desc[UR10][R24.64+0x70], R12 ;  /* 0x0000700c18007986 */ /* 0x000fe8000c101b0a */
[----:B------:R-:W-:Y:S04]  /*5020*/  STG.E.64 desc[UR10][R24.64+0x78], R14 ;  /* 0x0000780e18007986 */ /* 0x000fe8000c101b0a */
[----:B------:R0:W-:Y:S02]  /*5030*/  STG.E.64 desc[UR10][R24.64+0x48], R20 ;  /* 0x0000481418007986 */ /* 0x0001e4000c101b0a */
[----:B0-----:R-:W-:-:S05]  /*5040*/  IADD3 R20, P0, PT, R28, 0xc0, RZ ;  /* 0x000000c01c147810 */ /* 0x001fca0007f1e0ff */
[----:B------:R-:W-:-:S08]  /*5050*/  IMAD.X R21, RZ, RZ, R25, P0 ;  /* 0x000000ffff157224 */ /* 0x000fd000000e0619 */
.L_x_159:
[----:B------:R-:W-:Y:S02]  /*5060*/  UIADD3 UR13, UP2, UPT, UR7, -0xe, URZ ;  /* 0xfffffff2070d7890 */ /* 0x000fe4000ff5e0ff */
[----:B0-----:R-:W-:Y:S01]  /*5070*/  IMAD.U32 R14, RZ, RZ, UR7 ;  /* 0x00000007ff0e7e24 */ /* 0x001fe2000f8e00ff */
[----:B------:R-:W-:Y:S01]  /*5080*/  UIADD3 UR16, UP1, UPT, UR7, -0xf, URZ ;  /* 0xfffffff107107890 */ /* 0x000fe2000ff3e0ff */
[----:B------:R-:W-:Y:S01]  /*5090*/  IMAD.U32 R15, RZ, RZ, UR4 ;  /* 0x00000004ff0f7e24 */ /* 0x000fe2000f8e00ff */
[----:B------:R-:W-:Y:S01]  /*50a0*/  UIADD3.X UR15, UPT, UPT, UR4, -0x1, URZ, UP2, !UPT ;  /* 0xffffffff040f7890 */ /* 0x000fe200097fe4ff */
[----:B------:R-:W-:Y:S01]  /*50b0*/  IMAD.MOV.U32 R8, RZ, RZ, R20 ;  /* 0x000000ffff087224 */ /* 0x000fe200078e0014 */
[----:B------:R-:W-:Y:S01]  /*50c0*/  UIADD3 UR8, UP2, UPT, UR7, -0xc, URZ ;  /* 0xfffffff407087890 */ /* 0x000fe2000ff5e0ff */
[----:B------:R-:W-:Y:S01]  /*50d0*/  IMAD.U32 R12, RZ, RZ, UR13 ;  /* 0x0000000dff0c7e24 */ /* 0x000fe2000f8e00ff */
[----:B------:R-:W-:Y:S01]  /*50e0*/  UIADD3.X UR17, UPT, UPT, UR4, -0x1, URZ, UP1, !UPT ;  /* 0xffffffff04117890 */ /* 0x000fe20008ffe4ff */
[----:B------:R-:W-:Y:S01]  /*50f0*/  IMAD.MOV.U32 R9, RZ, RZ, R21 ;  /* 0x000000ffff097224 */ /* 0x000fe200078e0015 */
[----:B------:R-:W-:Y:S01]  /*5100*/  UIADD3 UR14, UP0, UPT, UR7, -0xd, URZ ;  /* 0xfffffff3070e7890 */ /* 0x000fe2000ff1e0ff */
[----:B------:R-:W-:Y:S01]  /*5110*/  IMAD.U32 R13, RZ, RZ, UR15 ;  /* 0x0000000fff0d7e24 */ /* 0x000fe2000f8e00ff */
[----:B------:R-:W-:Y:S01]  /*5120*/  UIADD3.X UR15, UPT, UPT, UR4, -0x1, URZ, UP2, !UPT ;  /* 0xffffffff040f7890 */ /* 0x000fe200097fe4ff */
[----:B------:R-:W-:Y:S01]  /*5130*/  IMAD.U32 R10, RZ, RZ, UR16 ;  /* 0x00000010ff0a7e24 */ /* 0x000fe2000f8e00ff */
[----:B------:R-:W-:Y:S01]  /*5140*/  UIADD3 UR13, UP2, UPT, UR7, -0xa, URZ ;  /* 0xfffffff6070d7890 */ /* 0x000fe2000ff5e0ff */
[----:B------:R-:W-:Y:S01]  /*5150*/  IMAD.U32 R11, RZ, RZ, UR17 ;  /* 0x00000011ff0b7e24 */ /* 0x000fe2000f8e00ff */
[----:B------:R-:W-:Y:S01]  /*5160*/  UIADD3.X UR17, UPT, UPT, UR4, -0x1, URZ, UP0, !UPT ;  /* 0xffffffff04117890 */ /* 0x000fe200087fe4ff */
[----:B------:R-:W-:Y:S01]  /*5170*/  IMAD.U32 R16, RZ, RZ, UR8 ;  /* 0x00000008ff107e24 */ /* 0x000fe2000f8e00ff */
[----:B------:R-:W-:Y:S01]  /*5180*/  UIADD3 UR16, UP1, UPT, UR7, -0xb, URZ ;  /* 0xfffffff507107890 */ /* 0x000fe2000ff3e0ff */
[----:B------:R-:W-:Y:S01]  /*5190*/  IMAD.U32 R17, RZ, RZ, UR15 ;  /* 0x0000000fff117e24 */ /* 0x000fe2000f8e00ff */
[----:B------:R-:W-:Y:S01]  /*51a0*/  UIADD3.X UR15, UPT, UPT, UR4, -0x1, URZ, UP2, !UPT ;  /* 0xffffffff040f7890 */ /* 0x000fe200097fe4ff */
[----:B------:R0:W-:Y:S01]  /*51b0*/  STG.E.64 desc[UR10][R8.64+0x38], R14 ;  /* 0x0000380e08007986 */ /* 0x0001e2000c101b0a */
[----:B------:R-:W-:Y:S01]  /*51c0*/  UIADD3 UR8, UP2, UPT, UR7, -0x8, URZ ;  /* 0xfffffff807087890 */ /* 0x000fe2000ff5e0ff */
[----:B------:R-:W-:Y:S01]  /*51d0*/  IADD3 R20, P0, PT, R8, 0x280, RZ ;  /* 0x0000028008147810 */ /* 0x000fe20007f1e0ff */
[----:B------:R-:W-:Y:S01]  /*51e0*/  UIADD3 UR5, UPT, UPT, UR5, 0x280, URZ ;  /* 0x0000028005057890 */ /* 0x000fe2000fffe0ff */
[----:B------:R2:W-:Y:S03]  /*51f0*/  STG.E.64 desc[UR10][R8.64+-0x38], R12 ;  /* 0xffffc80c08007986 */ /* 0x0005e6000c101b0a */
[----:B------:R-:W-:Y:S01]  /*5200*/  IMAD.X R21, RZ, RZ, R9, P0 ;  /* 0x000000ffff157224 */ /* 0x000fe200000e0609 */
[----:B------:R3:W-:Y:S04]  /*5210*/  STG.E.64 desc[UR10][R8.64+-0x40], R10 ;  /* 0xffffc00a08007986 */ /* 0x0007e8000c101b0a */
[----:B------:R4:W-:Y:S01]  /*5220*/  STG.E.64 desc[UR10][R8.64+-0x28], R16 ;  /* 0xffffd81008007986 */ /* 0x0009e2000c101b0a */
[----:B0-----:R-:W-:Y:S01]  /*5230*/  IMAD.U32 R15, RZ, RZ, UR17 ;  /* 0x00000011ff0f7e24 */ /* 0x001fe2000f8e00ff */
[----:B------:R-:W-:Y:S01]  /*5240*/  UIADD3.X UR17, UPT, UPT, UR4, -0x1, URZ, UP1, !UPT ;  /* 0xffffffff04117890 */ /* 0x000fe20008ffe4ff */
[----:B------:R-:W-:Y:S01]  /*5250*/  IMAD.U32 R14, RZ, RZ, UR14 ;  /* 0x0000000eff0e7e24 */ /* 0x000fe2000f8e00ff */
[----:B------:R-:W-:Y:S01]  /*5260*/  UIADD3 UR14, UP0, UPT, UR7, -0x9, URZ ;  /* 0xfffffff7070e7890 */ /* 0x000fe2000ff1e0ff */
[----:B--2---:R-:W-:Y:S01]  /*5270*/  IMAD.U32 R13, RZ, RZ, UR15 ;  /* 0x0000000fff0d7e24 */ /* 0x004fe2000f8e00ff */
[----:B------:R-:W-:Y:S01]  /*5280*/  UIADD3.X UR15, UPT, UPT, UR4, -0x1, URZ, UP2, !UPT ;  /* 0xffffffff040f7890 */ /* 0x000fe200097fe4ff */
[----:B------:R-:W-:Y:S01]  /*5290*/  IMAD.U32 R12, RZ, RZ, UR13 ;  /* 0x0000000dff0c7e24 */ /* 0x000fe2000f8e00ff */
[----:B------:R-:W-:Y:S01]  /*52a0*/  UIADD3 UR13, UP2, UPT, UR7, -0x6, URZ ;  /* 0xfffffffa070d7890 */ /* 0x000fe2000ff5e0ff */
[----:B---3--:R-:W-:Y:S01]  /*52b0*/  IMAD.U32 R11, RZ, RZ, UR17 ;  /* 0x00000011ff0b7e24 */ /* 0x008fe2000f8e00ff */
[----:B------:R-:W-:Y:S01]  /*52c0*/  UIADD3.X UR17, UPT, UPT, UR4, -0x1, URZ, UP0, !UPT ;  /* 0xffffffff04117890 */ /* 0x000fe200087fe4ff */
[----:B------:R-:W-:Y:S01]  /*52d0*/  IMAD.U32 R10, RZ, RZ, UR16 ;  /* 0x00000010ff0a7e24 */ /* 0x000fe2000f8e00ff */
[----:B------:R-:W-:Y:S01]  /*52e0*/  UIADD3 UR16, UP1, UPT, UR7, -0x7, URZ ;  /* 0xfffffff907107890 */ /* 0x000fe2000ff3e0ff */
[----:B----4-:R-:W-:Y:S01]  /*52f0*/  IMAD.U32 R17, RZ, RZ, UR15 ;  /* 0x0000000fff117e24 */ /* 0x010fe2000f8e00ff */
[----:B------:R-:W-:Y:S01]  /*5300*/  UIADD3.X UR15, UPT, UPT, UR4, -0x1, URZ, UP2, !UPT ;  /* 0xffffffff040f7890 */ /* 0x000fe200097fe4ff */
[----:B------:R-:W-:Y:S01]  /*5310*/  IMAD.U32 R16, RZ, RZ, UR8 ;  /* 0x00000008ff107e24 */ /* 0x000fe2000f8e00ff */
[----:B------:R-:W-:Y:S01]  /*5320*/  UIADD3 UR8, UP2, UPT, UR7, -0x4, URZ ;  /* 0xfffffffc07087890 */ /* 0x000fe2000ff5e0ff */
[----:B------:R0:W-:Y:S04]  /*5330*/  STG.E.64 desc[UR10][R8.64+-0x30], R14 ;  /* 0xffffd00e08007986 */ /* 0x0001e8000c101b0a */
[----:B------:R2:W-:Y:S04]  /*5340*/  STG.E.64 desc[UR10][R8.64+-0x18], R12 ;  /* 0xffffe80c08007986 */ /* 0x0005e8000c101b0a */
        /* <DEDUP_REMOVED lines=17> */
[----:B------:R-:W-:Y:S01]  /*5460*/  UIADD3 UR8, UP2, UPT, UR7, 0x10, URZ ;  /* 0x0000001007087890 */ /* 0x000fe2000ff5e0ff */
        /* <DEDUP_REMOVED lines=9> */
[----:B------:R-:W-:Y:S01]  /*5500*/  UIADD3.X UR15, UPT, UPT, URZ, UR4, URZ, UP2, !UPT ;  /* 0x00000004ff0f7290 */ /* 0x000fe200097fe4ff */
[----:B------:R-:W-:Y:S01]  /*5510*/  IMAD.U32 R12, RZ, RZ, UR13 ;  /* 0x0000000dff0c7e24 */ /* 0x000fe2000f8e00ff */
[----:B------:R-:W-:Y:S01]  /*5520*/  UIADD3 UR13, UP2, UPT, UR7, 0x2, URZ ;  /* 0x00000002070d7890 */ /* 0x000fe2000ff5e0ff */
[----:B---3--:R-:W-:Y:S01]  /*5530*/  IMAD.U32 R11, RZ, RZ, UR17 ;  /* 0x00000011ff0b7e24 */ /* 0x008fe2000f8e00ff */
[----:B------:R-:W-:Y:S01]  /*5540*/  UIADD3.X UR17, UPT, UPT, UR4, -0x1, URZ, UP0, !UPT ;  /* 0xffffffff04117890 */ /* 0x000fe200087fe4ff */
[----:B------:R-:W-:Y:S01]  /*5550*/  IMAD.U32 R10, RZ, RZ, UR16 ;  /* 0x00000010ff0a7e24 */ /* 0x000fe2000f8e00ff */
[----:B------:R-:W-:Y:S01]  /*5560*/  UIADD3 UR16, UP1, UPT, UR7, 0x1, URZ ;  /* 0x0000000107107890 */ /* 0x000fe2000ff3e0ff */
[----:B----4-:R-:W-:Y:S01]  /*5570*/  IMAD.U32 R17, RZ, RZ, UR15 ;  /* 0x0000000fff117e24 */ /* 0x010fe2000f8e00ff */
[----:B------:R-:W-:Y:S01]  /*5580*/  UIADD3.X UR15, UPT, UPT, URZ, UR4, URZ, UP2, !UPT ;  /* 0x00000004ff0f7290 */ /* 0x000fe200097fe4ff */
[----:B------:R-:W-:Y:S01]  /*5590*/  IMAD.U32 R16, RZ, RZ, UR8 ;  /* 0x00000008ff107e24 */ /* 0x000fe2000f8e00ff */
[----:B------:R-:W-:Y:S01]  /*55a0*/  UIADD3 UR8, UP2, UPT, UR7, 0x4, URZ ;  /* 0x0000000407087890 */ /* 0x000fe2000ff5e0ff */
[----:B------:R0:W-:Y:S04]  /*55b0*/  STG.E.64 desc[UR10][R8.64+0x10], R14 ;  /* 0x0000100e08007986 */ /* 0x0001e8000c101b0a */
[----:B------:R2:W-:Y:S04]  /*55c0*/  STG.E.64 desc[UR10][R8.64+0x28], R12 ;  /* 0x0000280c08007986 */ /* 0x0005e8000c101b0a */
[----:B------:R3:W-:Y:S04]  /*55d0*/  STG.E.64 desc[UR10][R8.64+0x20], R10 ;  /* 0x0000200a08007986 */ /* 0x0007e8000c101b0a */
[----:B------:R4:W-:Y:S01]  /*55e0*/  STG.E.64 desc[UR10][R8.64+0xb8], R16 ;  /* 0x0000b81008007986 */ /* 0x0009e2000c101b0a */
[----:B0-----:R-:W-:Y:S01]  /*55f0*/  IMAD.U32 R15, RZ, RZ, UR17 ;  /* 0x00000011ff0f7e24 */ /* 0x001fe2000f8e00ff */
[----:B------:R-:W-:Y:S01]  /*5600*/  UIADD3.X UR17, UPT, UPT, URZ, UR4, URZ, UP1, !UPT ;  /* 0x00000004ff117290 */ /* 0x000fe20008ffe4ff */
[----:B------:R-:W-:Y:S01]  /*5610*/  IMAD.U32 R14, RZ, RZ, UR14 ;  /* 0x0000000eff0e7e24 */ /* 0x000fe2000f8e00ff */
[----:B------:R-:W-:Y:S01]  /*5620*/  UIADD3 UR14, UP0, UPT, UR7, 0x3, URZ ;  /* 0x00000003070e7890 */ /* 0x000fe2000ff1e0ff */
[----:B--2---:R-:W-:Y:S01]  /*5630*/  IMAD.U32 R13, RZ, RZ, UR15 ;  /* 0x0000000fff0d7e24 */ /* 0x004fe2000f8e00ff */
[----:B------:R-:W-:Y:S01]  /*5640*/  UIADD3.X UR15, UPT, UPT, URZ, UR4, URZ, UP2, !UPT ;  /* 0x00000004ff0f7290 */ /* 0x000fe200097fe4ff */
[----:B------:R-:W-:Y:S01]  /*5650*/  IMAD.U32 R12, RZ, RZ, UR13 ;  /* 0x0000000dff0c7e24 */ /* 0x000fe2000f8e00ff */
[----:B------:R-:W-:Y:S01]  /*5660*/  UIADD3 UR13, UP2, UPT, UR7, 0x6, URZ ;  /* 0x00000006070d7890 */ /* 0x000fe2000ff5e0ff */
[----:B---3--:R-:W-:Y:S01]  /*5670*/  IMAD.U32 R11, RZ, RZ, UR17 ;  /* 0x00000011ff0b7e24 */ /* 0x008fe2000f8e00ff */
[----:B------:R-:W-:Y:S01]  /*5680*/  UIADD3.X UR17, UPT, UPT, URZ, UR4, URZ, UP0, !UPT ;  /* 0x00000004ff117290 */ /* 0x000fe200087fe4ff */
        /* <DEDUP_REMOVED lines=211> */
[----:B------:R-:W-:Y:S01]  /*63c0*/  UIADD3 UR14, UP0, UPT, UR7, 0x2f, URZ ;  /* 0x0000002f070e7890 */ /* 0x000fe2000ff1e0ff */
[----:B------:R-:W-:Y:S01]  /*63d0*/  IMAD.U32 R15, RZ, RZ, UR17 ;  /* 0x00000011ff0f7e24 */ /* 0x000fe2000f8e00ff */
[----:B------:R-:W-:Y:S01]  /*63e0*/  UIADD3.X UR17, UPT, UPT, URZ, UR4, URZ, UP1, !UPT ;  /* 0x00000004ff117290 */ /* 0x000fe20008ffe4ff */
[----:B--2---:R-:W-:Y:S01]  /*63f0*/  IMAD.U32 R12, RZ, RZ, UR13 ;  /* 0x0000000dff0c7e24 */ /* 0x004fe2000f8e00ff */
[----:B------:R-:W-:Y:S01]  /*6400*/  UIADD3.X UR13, UPT, UPT, URZ, UR4, URZ, UP2, !UPT ;  /* 0x00000004ff0d7290 */ /* 0x000fe200097fe4ff */
[----:B------:R-:W-:Y:S01]  /*6410*/  IMAD.U32 R13, RZ, RZ, UR15 ;  /* 0x0000000fff0d7e24 */ /* 0x000fe2000f8e00ff */
[----:B------:R-:W-:Y:S01]  /*6420*/  UIADD3 UR18, UP2, UPT, UR7, 0x32, URZ ;  /* 0x0000003207127890 */ /* 0x000fe2000ff5e0ff */
[----:B---3--:R-:W-:Y:S01]  /*6430*/  IMAD.U32 R10, RZ, RZ, UR16 ;  /* 0x00000010ff0a7e24 */ /* 0x008fe2000f8e00ff */
[----:B------:R-:W-:Y:S01]  /*6440*/  UIADD3 UR16, UP1, UPT, UR7, 0x31, URZ ;  /* 0x0000003107107890 */ /* 0x000fe2000ff3e0ff */
[----:B------:R0:W-:Y:S01]  /*6450*/  STG.E.64 desc[UR10][R8.64+0x190], R14 ;  /* 0x0001900e08007986 */ /* 0x0001e2000c101b0a */
[----:B------:R-:W-:Y:S01]  /*6460*/  UIADD3.X UR15, UPT, UPT, URZ, UR4, URZ, UP0, !UPT ;  /* 0x00000004ff0f7290 */ /* 0x000fe200087fe4ff */
[----:B----4-:R-:W-:Y:S01]  /*6470*/  IMAD.U32 R16, RZ, RZ, UR8 ;  /* 0x00000008ff107e24 */ /* 0x010fe2000f8e00ff */
[----:B------:R-:W-:Y:S01]  /*6480*/  UIADD3.X UR8, UPT, UPT, URZ, UR4, URZ, UP2, !UPT ;  /* 0x00000004ff087290 */ /* 0x000fe200097fe4ff */
[----:B------:R-:W-:Y:S01]  /*6490*/  IMAD.U32 R17, RZ, RZ, UR13 ;  /* 0x0000000dff117e24 */ /* 0x000fe2000f8e00ff */
[----:B------:R-:W-:Y:S01]  /*64a0*/  UIADD3 UR13, UP2, UPT, UR7, 0x34, URZ ;  /* 0x00000034070d7890 */ /* 0x000fe2000ff5e0ff */
[----:B------:R-:W-:Y:S01]  /*64b0*/  IMAD.U32 R11, RZ, RZ, UR17 ;  /* 0x00000011ff0b7e24 */ /* 0x000fe2000f8e00ff */
[----:B------:R-:W-:Y:S01]  /*64c0*/  UIADD3 UR17, UP0, UPT, UR7, 0x33, URZ ;  /* 0x0000003307117890 */ /* 0x000fe2000ff1e0ff */
[----:B------:R2:W-:Y:S04]  /*64d0*/  STG.E.64 desc[UR10][R8.64+0x1a8], R12 ;  /* 0x0001a80c08007986 */ /* 0x0005e8000c101b0a */
[----:B------:R3:W-:Y:S01]  /*64e0*/  STG.E.64 desc[UR10][R8.64+0x1a0], R10 ;  /* 0x0001a00a08007986 */ /* 0x0007e2000c101b0a */
[----:B0-----:R-:W-:Y:S01]  /*64f0*/  IMAD.U32 R14, RZ, RZ, UR14 ;  /* 0x0000000eff0e7e24 */ /* 0x001fe2000f8e00ff */
[----:B------:R-:W-:Y:S01]  /*6500*/  UIADD3.X UR14, UPT, UPT, URZ, UR4, URZ, UP1, !UPT ;  /* 0x00000004ff0e7290 */ /* 0x000fe20008ffe4ff */
[----:B------:R-:W-:Y:S01]  /*6510*/  IMAD.U32 R15, RZ, RZ, UR15 ;  /* 0x0000000fff0f7e24 */ /* 0x000fe2000f8e00ff */
[----:B------:R-:W-:Y:S01]  /*6520*/  UIADD3.X UR15, UPT, UPT, URZ, UR4, URZ, UP2, !UPT ;  /* 0x00000004ff0f7290 */ /* 0x000fe200097fe4ff */
[----:B------:R0:W-:Y:S01]  /*6530*/  STG.E.64 desc[UR10][R8.64+0x238], R16 ;  /* 0x0002381008007986 */ /* 0x0001e2000c101b0a */
[----:B--2---:R-:W-:Y:S01]  /*6540*/  IMAD.U32 R13, RZ, RZ, UR8 ;  /* 0x00000008ff0d7e24 */ /* 0x004fe2000f8e00ff */
[----:B------:R-:W-:-:S02]  /*6550*/  UIADD3.X UR8, UPT, UPT, URZ, UR4, URZ, UP0, !UPT ;  /* 0x00000004ff087290 */ /* 0x000fc400087fe4ff */
[----:B------:R2:W-:Y:S01]  /*6560*/  STG.E.64 desc[UR10][R8.64+0x1b0], R14 ;  /* 0x0001b00e08007986 */ /* 0x0005e2000c101b0a */
[----:B------:R-:W-:Y:S02]  /*6570*/  IMAD.U32 R12, RZ, RZ, UR18 ;  /* 0x00000012ff0c7e24 */ /* 0x000fe4000f8e00ff */
[----:B---3--:R-:W-:Y:S01]  /*6580*/  IMAD.U32 R10, RZ, RZ, UR16 ;  /* 0x00000010ff0a7e24 */ /* 0x008fe2000f8e00ff */
[----:B------:R-:W-:Y:S01]  /*6590*/  UIADD3 UR16, UP1, UPT, UR7, 0x35, URZ ;  /* 0x0000003507107890 */ /* 0x000fe2000ff3e0ff */
[----:B------:R-:W-:Y:S01]  /*65a0*/  IMAD.U32 R11, RZ, RZ, UR14 ;  /* 0x0000000eff0b7e24 */ /* 0x000fe2000f8e00ff */
[----:B------:R-:W-:Y:S01]  /*65b0*/  UIADD3 UR14, UP2, UPT, UR7, 0x36, URZ ;  /* 0x00000036070e7890 */ /* 0x000fe2000ff5e0ff */
[----:B------:R3:W-:Y:S01]  /*65c0*/  STG.E.64 desc[UR10][R8.64+0x1c8], R12 ;  /* 0x0001c80c08007986 */ /* 0x0007e2000c101b0a */
[----:B0-----:R-:W-:Y:S02]  /*65d0*/  IMAD.U32 R17, RZ, RZ, UR15 ;  /* 0x0000000fff117e24 */ /* 0x001fe4000f8e00ff */
[----:B------:R-:W-:Y:S01]  /*65e0*/  UIADD3.X UR15, UPT, UPT, URZ, UR4, URZ, UP2, !UPT ;  /* 0x00000004ff0f7290 */ /* 0x000fe200097fe4ff */
[----:B------:R-:W-:Y:S01]  /*65f0*/  IMAD.U32 R16, RZ, RZ, UR13 ;  /* 0x0000000dff107e24 */ /* 0x000fe2000f8e00ff */
[----:B------:R-:W-:Y:S01]  /*6600*/  UIADD3 UR13, UP2, UPT, UR7, 0x38, URZ ;  /* 0x00000038070d7890 */ /* 0x000fe2000ff5e0ff */
[----:B------:R0:W-:Y:S01]  /*6610*/  STG.E.64 desc[UR10][R8.64+0x1c0], R10 ;  /* 0x0001c00a08007986 */ /* 0x0001e2000c101b0a */
[----:B--2---:R-:W-:Y:S01]  /*6620*/  IMAD.U32 R14, RZ, RZ, UR17 ;  /* 0x00000011ff0e7e24 */ /* 0x004fe2000f8e00ff */
[----:B------:R-:W-:Y:S01]  /*6630*/  UIADD3.X UR17, UPT, UPT, URZ, UR4, URZ, UP1, !UPT ;  /* 0x00000004ff117290 */ /* 0x000fe20008ffe4ff */
[----:B------:R-:W-:Y:S01]  /*6640*/  IMAD.U32 R15, RZ, RZ, UR8 ;  /* 0x00000008ff0f7e24 */ /* 0x000fe2000f8e00ff */
[----:B------:R-:W-:Y:S01]  /*6650*/  UIADD3 UR8, UP0, UPT, UR7, 0x37, URZ ;  /* 0x0000003707087890 */ /* 0x000fe2000ff1e0ff */
[----:B------:R2:W-:Y:S01]  /*6660*/  STG.E.64 desc[UR10][R8.64+0x1d8], R16 ;  /* 0x0001d81008007986 */ /* 0x0005e2000c101b0a */
[----:B---3--:R-:W-:Y:S01]  /*6670*/  IMAD.U32 R13, RZ, RZ, UR15 ;  /* 0x0000000fff0d7e24 */ /* 0x008fe2000f8e00ff */
[----:B------:R-:W-:Y:S01]  /*6680*/  UIADD3.X UR15, UPT, UPT, URZ, UR4, URZ, UP2, !UPT ;  /* 0x00000004ff0f7290 */ /* 0x000fe200097fe4ff */
[----:B------:R-:W-:Y:S01]  /*6690*/  IMAD.U32 R12, RZ, RZ, UR14 ;  /* 0x0000000eff0c7e24 */ /* 0x000fe2000f8e00ff */
[----:B------:R-:W-:Y:S01]  /*66a0*/  UIADD3 UR14, UP2, UPT, UR7, 0x3a, URZ ;  /* 0x0000003a070e7890 */ /* 0x000fe2000ff5e0ff */
[----:B------:R3:W-:Y:S01]  /*66b0*/  STG.E.64 desc[UR10][R8.64+0x1d0], R14 ;  /* 0x0001d00e08007986 */ /* 0x0007e2000c101b0a */
[----:B0-----:R-:W-:Y:S01]  /*66c0*/  IMAD.U32 R11, RZ, RZ, UR17 ;  /* 0x00000011ff0b7e24 */ /* 0x001fe2000f8e00ff */
        /* <DEDUP_REMOVED lines=15> */
[----:B------:R-:W-:-:S02]  /*67c0*/  UIADD3.X UR15, UPT, UPT, URZ, UR4, URZ, UP2, !UPT ;  /* 0x00000004ff0f7290 */ /* 0x000fc400097fe4ff */
[----:B------:R0:W-:Y:S01]  /*67d0*/  STG.E.64 desc[UR10][R8.64+0x1f0], R14 ;  /* 0x0001f00e08007986 */ /* 0x0001e2000c101b0a */
[----:B------:R-:W-:Y:S02]  /*67e0*/  IMAD.U32 R12, RZ, RZ, UR14 ;  /* 0x0000000eff0c7e24 */ /* 0x000fe4000f8e00ff */
[----:B--2---:R-:W-:Y:S01]  /*67f0*/  IMAD.U32 R11, RZ, RZ, UR17 ;  /* 0x00000011ff0b7e24 */ /* 0x004fe2000f8e00ff */
[----:B------:R-:W-:Y:S01]  /*6800*/  UIADD3.X UR17, UPT, UPT, URZ, UR4, URZ, UP0, !UPT ;  /* 0x00000004ff117290 */ /* 0x000fe200087fe4ff */
[----:B------:R-:W-:Y:S01]  /*6810*/  IMAD.U32 R10, RZ, RZ, UR16 ;  /* 0x00000010ff0a7e24 */ /* 0x000fe2000f8e00ff */
[----:B------:R-:W-:Y:S01]  /*6820*/  UIADD3 UR16, UP1, UPT, UR7, 0x3d, URZ ;  /* 0x0000003d07107890 */ /* 0x000fe2000ff3e0ff */
[----:B------:R2:W-:Y:S01]  /*6830*/  STG.E.64 desc[UR10][R8.64+0x208], R12 ;  /* 0x0002080c08007986 */ /* 0x0005e2000c101b0a */
[----:B------:R-:W-:Y:S01]  /*6840*/  UIADD3 UR14, UP0, UPT, UR7, 0x3e, URZ ;  /* 0x0000003e070e7890 */ /* 0x000fe2000ff1e0ff */
[----:B---3--:R-:W-:Y:S02]  /*6850*/  IMAD.U32 R16, RZ, RZ, UR13 ;  /* 0x0000000dff107e24 */ /* 0x008fe4000f8e00ff */
[----:B------:R3:W-:Y:S01]  /*6860*/  STG.E.64 desc[UR10][R8.64+0x200], R10 ;  /* 0x0002000a08007986 */ /* 0x0007e2000c101b0a */
[----:B------:R-:W-:Y:S01]  /*6870*/  IMAD.U32 R17, RZ, RZ, UR15 ;  /* 0x0000000fff117e24 */ /* 0x000fe2000f8e00ff */
[----:B------:R-:W-:Y:S01]  /*6880*/  UIADD3.X UR15, UPT, UPT, URZ, UR4, URZ, UP0, !UPT ;  /* 0x00000004ff0f7290 */ /* 0x000fe200087fe4ff */
[----:B0-----:R-:W-:Y:S01]  /*6890*/  IMAD.U32 R14, RZ, RZ, UR8 ;  /* 0x00000008ff0e7e24 */ /* 0x001fe2000f8e00ff */
[----:B------:R-:W-:Y:S01]  /*68a0*/  UIADD3 UR8, UP2, UPT, UR7, 0x3f, URZ ;  /* 0x0000003f07087890 */ /* 0x000fe2000ff5e0ff */
[----:B------:R-:W-:Y:S01]  /*68b0*/  IMAD.U32 R15, RZ, RZ, UR17 ;  /* 0x00000011ff0f7e24 */ /* 0x000fe2000f8e00ff */
[----:B------:R-:W-:Y:S01]  /*68c0*/  UIADD3.X UR17, UPT, UPT, URZ, UR4, URZ, UP1, !UPT ;  /* 0x00000004ff117290 */ /* 0x000fe20008ffe4ff */
[----:B------:R0:W-:Y:S01]  /*68d0*/  STG.E.64 desc[UR10][R8.64+0x218], R16 ;  /* 0x0002181008007986 */ /* 0x0001e2000c101b0a */
[----:B------:R-:W-:Y:S01]  /*68e0*/  UIADD3.X UR13, UPT, UPT, URZ, UR4, URZ, UP2, !UPT ;  /* 0x00000004ff0d7290 */ /* 0x000fe200097fe4ff */
[----:B--2---:R-:W-:-:S02]  /*68f0*/  IMAD.U32 R12, RZ, RZ, UR14 ;  /* 0x0000000eff0c7e24 */ /* 0x004fc4000f8e00ff */
[----:B------:R0:W-:Y:S01]  /*6900*/  STG.E.64 desc[UR10][R8.64+0x210], R14 ;  /* 0x0002100e08007986 */ /* 0x0001e2000c101b0a */
[----:B------:R-:W-:Y:S01]  /*6910*/  IMAD.U32 R13, RZ, RZ, UR15 ;  /* 0x0000000fff0d7e24 */ /* 0x000fe2000f8e00ff */
[----:B------:R-:W-:Y:S01]  /*6920*/  UIADD3 UR7, UP0, UPT, UR7, 0x50, URZ ;  /* 0x0000005007077890 */ /* 0x000fe2000ff1e0ff */
[----:B---3--:R-:W-:Y:S02]  /*6930*/  IMAD.U32 R10, RZ, RZ, UR16 ;  /* 0x00000010ff0a7e24 */ /* 0x008fe4000f8e00ff */
[----:B------:R-:W-:Y:S01]  /*6940*/  IMAD.U32 R11, RZ, RZ, UR17 ;  /* 0x00000011ff0b7e24 */ /* 0x000fe2000f8e00ff */
[----:B------:R0:W-:Y:S01]  /*6950*/  STG.E.64 desc[UR10][R8.64+0x228], R12 ;  /* 0x0002280c08007986 */ /* 0x0001e2000c101b0a */
[----:B------:R-:W-:Y:S01]  /*6960*/  IMAD.U32 R18, RZ, RZ, UR8 ;  /* 0x00000008ff127e24 */ /* 0x000fe2000f8e00ff */
[----:B------:R-:W-:Y:S01]  /*6970*/  UIADD3.X UR4, UPT, UPT, URZ, UR4, URZ, UP0, !UPT ;  /* 0x00000004ff047290 */ /* 0x000fe200087fe4ff */
[----:B------:R-:W-:Y:S01]  /*6980*/  IMAD.U32 R19, RZ, RZ, UR13 ;  /* 0x0000000dff137e24 */ /* 0x000fe2000f8e00ff */
[----:B------:R0:W-:Y:S01]  /*6990*/  STG.E.64 desc[UR10][R8.64+0x220], R10 ;  /* 0x0002200a08007986 */ /* 0x0001e2000c101b0a */
[----:B------:R-:W-:-:S03]  /*69a0*/  UISETP.NE.AND UP0, UPT, UR5, 0x2880, UPT ;  /* 0x000028800500788c */ /* 0x000fc6000bf05270 */
[----:B------:R0:W-:Y:S06]  /*69b0*/  STG.E.64 desc[UR10][R8.64+0x230], R18 ;  /* 0x0002301208007986 */ /* 0x0001ec000c101b0a */
[----:B------:R-:W-:Y:S05]  /*69c0*/  BRA.U UP0, `(.L_x_159) ;  /* 0xffffffe500a47547 */ /* 0x000fea000b83ffff */
[----:B------:R-:W2:Y:S02]  /*69d0*/  LDCU.64 UR4, c[0x0][0x388] ;  /* 0x00007100ff0477ac */ /* 0x000ea40008000a00 */
[----:B--2---:R-:W-:-:S06]  /*69e0*/  UIMAD.WIDE UR4, UR12, 0x4, UR4 ;  /* 0x000000040c0478a5 */ /* 0x004fcc000f8e0204 */
[----:B------:R-:W-:Y:S02]  /*69f0*/  IMAD.U32 R20, RZ, RZ, UR4 ;  /* 0x00000004ff147e24 */ /* 0x000fe4000f8e00ff */
[----:B------:R-:W-:-:S05]  /*6a00*/  IMAD.U32 R21, RZ, RZ, UR5 ;  /* 0x00000005ff157e24 */ /* 0x000fca000f8e00ff */
[----:B------:R-:W2:Y:S01]  /*6a10*/  LDG.E.CONSTANT R20, desc[UR10][R20.64+0xa200] ;  /* 0x00a2000a14147981 */ /* 0x000ea2000c1e9900 */
[----:B0-----:R-:W-:Y:S02]  /*6a20*/  IMAD.MOV.U32 R8, RZ, RZ, 0x1 ;  /* 0x00000001ff087424 */ /* 0x001fe400078e00ff */
[----:B------:R-:W-:Y:S01]  /*6a30*/  IMAD.MOV.U32 R24, RZ, RZ, RZ ;  /* 0x000000ffff187224 */ /* 0x000fe200078e00ff */
[----:B--2---:R-:W-:-:S13]  /*6a40*/  ISETP.NE.AND P0, PT, R20, 0xd, PT ;  /* 0x0000000d1400780c */ /* 0x004fda0003f05270 */
[----:B------:R-:W-:Y:S05]  /*6a50*/  @!P0 BRA `(.L_x_160) ;  /* 0x000001d400148947 */ /* 0x000fea0003800000 */
[----:B------:R-:W-:Y:S02]  /*6a60*/  IMAD.MOV.U32 R21, RZ, RZ, RZ ;  /* 0x000000ffff157224 */ /* 0x000fe400078e00ff */
[----:B------:R-:W-:Y:S02]  /*6a70*/  IMAD.MOV.U32 R22, RZ, RZ, RZ ;  /* 0x000000ffff167224 */ /* 0x000fe400078e00ff */
[----:B------:R-:W-:Y:S02]  /*6a80*/  IMAD.MOV.U32 R39, RZ, RZ, RZ ;  /* 0x000000ffff277224 */ /* 0x000fe400078e00ff */
[----:B------:R-:W-:-:S07]  /*6a90*/  IMAD.MOV.U32 R40, RZ, RZ, RZ ;  /* 0x000000ffff287224 */ /* 0x000fce00078e00ff */
.L_x_161:
[C---:B------:R-:W-:Y:S01]  /*6aa0*/  LEA R14, P0, R21.reuse, R28, 0x3 ;  /* 0x0000001c150e7211 */ /* 0x040fe200078018ff */
[----:B------:R-:W0:Y:S03]  /*6ab0*/  LDC.64 R10, c[0x0][0x388] ;  /* 0x0000e200ff0a7b82 */ /* 0x000e260000000a00 */
[----:B------:R-:W-:-:S05]  /*6ac0*/  LEA.HI.X R15, R21, R25, R22, 0x3, P0 ;  /* 0x00000019150f7211 */ /* 0x000fca00000f1c16 */
[----:B------:R-:W2:Y:S02]  /*6ad0*/  LDG.E.64 R8, desc[UR10][R14.64] ;  /* 0x0000000a0e087981 */ /* 0x000ea4000c1e1b00 */
[----:B--2---:R-:W-:Y:S02]  /*6ae0*/  IMAD R13, R9, 0x1440, RZ ;  /* 0x00001440090d7824 */ /* 0x004fe400078e02ff */
[----:B0-----:R-:W-:-:S04]  /*6af0*/  IMAD.WIDE.U32 R30, R8, 0x1440, R10 ;  /* 0x00001440081e7825 */ /* 0x001fc800078e000a */
[----:B------:R-:W-:-:S06]  /*6b00*/  IMAD.IADD R31, R31, 0x1, R13 ;  /* 0x000000011f1f7824 */ /* 0x000fcc00078e020d */
[----:B------:R-:W2:Y:S02]  /*6b10*/  LDG.E.CONSTANT R31, desc[UR10][R30.64+0x20] ;  /* 0x0000200a1e1f7981 */ /* 0x000ea4000c1e9900 */
[----:B--2---:R-:W-:-:S13]  /*6b20*/  ISETP.NE.AND P0, PT, R31, R20, PT ;  /* 0x000000141f00720c */ /* 0x004fda0003f05270 */
[----:B------:R-:W-:-:S04]  /*6b30*/  @!P0 LEA R12, P1, R39, R28, 0x3 ;  /* 0x0000001c270c8211 */ /* 0x000fc800078218ff */
[----:B------:R-:W-:-:S05]  /*6b40*/  @!P0 LEA.HI.X R13, R39, R25, R40, 0x3, P1 ;  /* 0x00000019270d8211 */ /* 0x000fca00008f1c28 */
[----:B------:R0:W-:Y:S04]  /*6b50*/  @!P0 STG.E.64 desc[UR10][R12.64], R8 ;  /* 0x000000080c008986 */ /* 0x0001e8000c101b0a */
[----:B------:R-:W2:Y:S02]  /*6b60*/  LDG.E.64 R16, desc[UR10][R14.64+0x8] ;  /* 0x0000080a0e107981 */ /* 0x000ea4000c1e1b00 */
[----:B--2---:R-:W-:Y:S02]  /*6b70*/  IMAD R23, R17, 0x1440, RZ ;  /* 0x0000144011177824 */ /* 0x004fe400078e02ff */
[----:B------:R-:W-:-:S04]  /*6b80*/  IMAD.WIDE.U32 R18, R16, 0x1440, R10 ;  /* 0x0000144010127825 */ /* 0x000fc800078e000a */
[----:B------:R-:W-:-:S06]  /*6b90*/  IMAD.IADD R19, R19, 0x1, R23 ;  /* 0x0000000113137824 */ /* 0x000fcc00078e0217 */
[----:B------:R-:W2:Y:S01]  /*6ba0*/  LDG.E.CONSTANT R19, desc[UR10][R18.64+0x20] ;  /* 0x0000200a12137981 */ /* 0x000ea2000c1e9900 */
[----:B------:R-:W-:-:S05]  /*6bb0*/  @!P0 IADD3 R23, P2, PT, R39, 0x1, RZ ;  /* 0x0000000127178810 */ /* 0x000fca0007f5e0ff */
[----:B------:R-:W-:Y:S02]  /*6bc0*/  @!P0 IMAD.X R30, RZ, RZ, R40, P2 ;  /* 0x000000ffff1e8224 */ /* 0x000fe400010e0628 */
[----:B------:R-:W-:Y:S02]  /*6bd0*/  @!P0 IMAD.MOV.U32 R39, RZ, RZ, R23 ;  /* 0x000000ffff278224 */ /* 0x000fe400078e0017 */
[----:B------:R-:W-:Y:S01]  /*6be0*/  @!P0 IMAD.MOV.U32 R40, RZ, RZ, R30 ;  /* 0x000000ffff288224 */ /* 0x000fe200078e001e */
[----:B--2---:R-:W-:-:S13]  /*6bf0*/  ISETP.NE.AND P1, PT, R19, R20, PT ;  /* 0x000000141300720c */ /* 0x004fda0003f25270 */
[----:B0-----:R-:W-:-:S04]  /*6c00*/  @!P1 LEA R8, P0, R39, R28, 0x3 ;  /* 0x0000001c27089211 */ /* 0x001fc800078018ff */
        /* <DEDUP_REMOVED lines=16> */
[----:B--2---:R-:W-:-:S04]  /*6d10*/  IMAD.WIDE.U32 R10, R14, 0x1440, R10 ;  /* 0x000014400e0a7825 */ /* 0x004fc800078e000a */
[----:B------:R-:W-:-:S04]  /*6d20*/  IMAD R17, R15, 0x1440, RZ ;  /* 0x000014400f117824 */ /* 0x000fc800078e02ff */
[----:B------:R-:W-:-:S06]  /*6d30*/  IMAD.IADD R11, R11, 0x1, R17 ;  /* 0x000000010b0b7824 */ /* 0x000fcc00078e0211 */
[----:B------:R-:W2:Y:S01]  /*6d40*/  LDG.E.CONSTANT R11, desc[UR10][R10.64+0x20] ;  /* 0x0000200a0a0b7981 */ /* 0x000ea2000c1e9900 */
[----:B------:R-:W-:-:S05]  /*6d50*/  @!P0 IADD3 R16, P2, PT, R39, 0x1, RZ ;  /* 0x0000000127108810 */ /* 0x000fca0007f5e0ff */
[----:B------:R-:W-:Y:S02]  /*6d60*/  @!P0 IMAD.X R17, RZ, RZ, R40, P2 ;  /* 0x000000ffff118224 */ /* 0x000fe400010e0628 */
[----:B------:R-:W-:Y:S02]  /*6d70*/  @!P0 IMAD.MOV.U32 R39, RZ, RZ, R16 ;  /* 0x000000ffff278224 */ /* 0x000fe400078e0010 */
[----:B------:R-:W-:Y:S01]  /*6d80*/  @!P0 IMAD.MOV.U32 R40, RZ, RZ, R17 ;  /* 0x000000ffff288224 */ /* 0x000fe200078e0011 */
[----:B--2---:R-:W-:-:S13]  /*6d90*/  ISETP.NE.AND P1, PT, R11, R20, PT ;  /* 0x000000140b00720c */ /* 0x004fda0003f25270 */
[C---:B0-----:R-:W-:Y:S02]  /*6da0*/  @!P1 LEA R8, P0, R39.reuse, R28, 0x3 ;  /* 0x0000001c27089211 */ /* 0x041fe400078018ff */
[C---:B------:R-:W-:Y:S02]  /*6db0*/  @!P1 IADD3 R10, P2, PT, R39.reuse, 0x1, RZ ;  /* 0x00000001270a9810 */ /* 0x040fe40007f5e0ff */
[--C-:B------:R-:W-:Y:S02]  /*6dc0*/  @!P1 LEA.HI.X R9, R39, R25, R40.reuse, 0x3, P0 ;  /* 0x0000001927099211 */ /* 0x100fe400000f1c28 */
[----:B------:R-:W-:Y:S01]  /*6dd0*/  IADD3 R21, P0, PT, R21, 0x4, RZ ;  /* 0x0000000415157810 */ /* 0x000fe20007f1e0ff */
[----:B------:R-:W-:Y:S02]  /*6de0*/  @!P1 IMAD.X R11, RZ, RZ, R40, P2 ;  /* 0x000000ffff0b9224 */ /* 0x000fe400010e0628 */
[----:B------:R0:W-:Y:S01]  /*6df0*/  @!P1 STG.E.64 desc[UR10][R8.64], R14 ;  /* 0x0000000e08009986 */ /* 0x0001e2000c101b0a */
[----:B------:R-:W-:-:S02]  /*6e00*/  @!P1 IMAD.MOV.U32 R39, RZ, RZ, R10 ;  /* 0x000000ffff279224 */ /* 0x000fc400078e000a */
[----:B------:R-:W-:Y:S01]  /*6e10*/  IMAD.X R22, RZ, RZ, R22, P0 ;  /* 0x000000ffff167224 */ /* 0x000fe200000e0616 */
[----:B------:R-:W-:Y:S01]  /*6e20*/  ISETP.NE.U32.AND P0, PT, R21, 0x510, PT ;  /* 0x000005101500780c */ /* 0x000fe20003f05070 */
[----:B------:R-:W-:-:S03]  /*6e30*/  @!P1 IMAD.MOV.U32 R40, RZ, RZ, R11 ;  /* 0x000000ffff289224 */ /* 0x000fc600078e000b */
[----:B------:R-:W-:-:S13]  /*6e40*/  ISETP.NE.AND.EX P0, PT, R22, RZ, PT, P0 ;  /* 0x000000ff1600720c */ /* 0x000fda0003f05300 */
[----:B0-----:R-:W-:Y:S05]  /*6e50*/  @P0 BRA `(.L_x_161) ;  /* 0xfffffffc00100947 */ /* 0x001fea000383ffff */
[----:B------:R-:W-:Y:S01]  /*6e60*/  ISETP.NE.U32.AND P0, PT, R39, RZ, PT ;  /* 0x000000ff2700720c */ /* 0x000fe20003f05070 */
[----:B------:R-:W-:-:S03]  /*6e70*/  IMAD.MOV.U32 R8, RZ, RZ, 0x8 ;  /* 0x00000008ff087424 */ /* 0x000fc600078e00ff */
[----:B------:R-:W-:-:S13]  /*6e80*/  ISETP.NE.AND.EX P0, PT, R40, RZ, PT, P0 ;  /* 0x000000ff2800720c */ /* 0x000fda0003f05300 */
[----:B------:R-:W-:Y:S05]  /*6e90*/  @!P0 BRA `(.L_x_160) ;  /* 0x000001d000048947 */ /* 0x000fea0003800000 */
[----:B------:R-:W-:Y:S01]  /*6ea0*/  ISETP.NE.U32.AND P0, PT, R39, 0x1, PT ;  /* 0x000000012700780c */ /* 0x000fe20003f05070 */
[----:B------:R-:W-:Y:S02]  /*6eb0*/  IMAD.MOV.U32 R13, RZ, RZ, 0x2 ;  /* 0x00000002ff0d7424 */ /* 0x000fe400078e00ff */
[----:B------:R-:W-:Y:S01]  /*6ec0*/  IMAD.MOV.U32 R15, RZ, RZ, RZ ;  /* 0x000000ffff0f7224 */ /* 0x000fe200078e00ff */
[----:B------:R-:W-:-:S13]  /*6ed0*/  ISETP.NE.AND.EX P0, PT, R40, RZ, PT, P0 ;  /* 0x000000ff2800720c */ /* 0x000fda0003f05300 */
[----:B------:R-:W-:Y:S05]  /*6ee0*/  @!P0 BRA `(.L_x_158) ;  /* 0x000001cc00f88947 */ /* 0x000fea0003800000 */
[----:B------:R-:W0:Y:S02]  /*6ef0*/  LDCU.64 UR4, c[0x0][0x390] ;  /* 0x00007200ff0477ac */ /* 0x000e240008000a00 */
[----:B0-----:R-:W-:-:S04]  /*6f00*/  LEA R8, P0, R39, UR4, 0x2 ;  /* 0x0000000427087c11 */ /* 0x001fc8000f8010ff */
[----:B------:R-:W-:-:S05]  /*6f10*/  LEA.HI.X R9, R39, UR5, R40, 0x2, P0 ;  /* 0x0000000527097c11 */ /* 0x000fca00080f1428 */
[----:B------:R0:W5:Y:S01]  /*6f20*/  LDG.E.CONSTANT R17, desc[UR10][R8.64] ;  /* 0x0000000a08117981 */ /* 0x000162000c1e9900 */
[C---:B------:R-:W-:Y:S01]  /*6f30*/  LOP3.LUT R30, R39.reuse, 0x3, RZ, 0xc0, !PT ;  /* 0x00000003271e7812 */ /* 0x040fe200078ec0ff */
[----:B------:R-:W-:Y:S01]  /*6f40*/  IMAD.MOV.U32 R18, RZ, RZ, RZ ;  /* 0x000000ffff127224 */ /* 0x000fe200078e00ff */
[----:B------:R-:W-:Y:S01]  /*6f50*/  LOP3.LUT R31, R39, 0xfffffffc, RZ, 0xc0, !PT ;  /* 0xfffffffc271f7812 */ /* 0x000fe200078ec0ff */
[----:B0-----:R-:W-:Y:S02]  /*6f60*/  IMAD.MOV.U32 R8, RZ, RZ, R39 ;  /* 0x000000ffff087224 */ /* 0x001fe400078e0027 */
[----:B------:R-:W-:-:S04]  /*6f70*/  IMAD.MOV.U32 R9, RZ, RZ, R40 ;  /* 0x000000ffff097224 */ /* 0x000fc800078e0028 */
[----:B------:R0:W2:Y:S03]  /*6f80*/  I2F.U64 R19, R8 ;  /* 0x0000000800137312 */ /* 0x0000a60000301000 */
.L_x_224:
[----:B---3--:R3:W-:Y:S01]  /*6f90*/  STL.128 [R1+0x14b0], RZ ;  /* 0x0014b0ff01007387 */ /* 0x0087e20000100c00 */
[----:B------:R-:W-:Y:S01]  /*6fa0*/  ISETP.GE.U32.AND P0, PT, R39, 0x4, PT ;  /* 0x000000042700780c */ /* 0x000fe20003f06070 */
[----:B------:R-:W-:Y:S01]  /*6fb0*/  BSSY.RECONVERGENT B0, `(.L_x_162) ;  /* 0x0000045000007945 */ /* 0x000fe20003800200 */
[----:B0-----:R-:W-:Y:S01]  /*6fc0*/  CS2R R8, SRZ ;  /* 0x0000000000087805 */ /* 0x001fe2000001ff00 */
[----:B------:R3:W-:Y:S01]  /*6fd0*/  STL.128 [R1+0x14c0], RZ ;  /* 0x0014c0ff01007387 */ /* 0x0007e20000100c00 */
[----:B------:R-:W-:-:S03]  /*6fe0*/  ISETP.GE.U32.AND.EX P0, PT, R40, RZ, PT, P0 ;  /* 0x000000ff2800720c */ /* 0x000fc60003f06100 */
[----:B------:R3:W-:Y:S04]  /*6ff0*/  STL.128 [R1+0x14d0], RZ ;  /* 0x0014d0ff01007387 */ /* 0x0007e80000100c00 */
[----:B------:R3:W-:Y:S04]  /*7000*/  STL.128 [R1+0x14e0], RZ ;  /* 0x0014e0ff01007387 */ /* 0x0007e80000100c00 */
[----:B------:R3:W-:Y:S04]  /*7010*/  STL.128 [R1+0x14f0], RZ ;  /* 0x0014f0ff01007387 */ /* 0x0007e80000100c00 */
[----:B------:R3:W-:Y:S04]  /*7020*/  STL.128 [R1+0x1500], RZ ;  /* 0x001500ff01007387 */ /* 0x0007e80000100c00 */
[----:B------:R3:W-:Y:S01]  /*7030*/  STL.128 [R1+0x1510], RZ ;  /* 0x001510ff01007387 */ /* 0x0007e20000100c00 */
[----:B--2-4-:R-:W-:Y:S05]  /*7040*/  @!P0 BRA `(.L_x_163) ;  /* 0x0000000000ec8947 */ /* 0x014fea0003800000 */
[----:B------:R-:W-:Y:S01]  /*7050*/  BSSY.RECONVERGENT B1, `(.L_x_164) ;  /* 0x0000038000017945 */ /* 0x000fe20003800200 */
[----:B------:R-:W-:Y:S02]  /*7060*/  IMAD.MOV.U32 R22, RZ, RZ, RZ ;  /* 0x000000ffff167224 */ /* 0x000fe400078e00ff */
[----:B------:R-:W-:Y:S02]  /*7070*/  IMAD.MOV.U32 R16, RZ, RZ, RZ ;  /* 0x000000ffff107224 */ /* 0x000fe400078e00ff */
[----:B------:R-:W-:-:S07]  /*7080*/  IMAD R23, R18, 0x510, RZ ;  /* 0x0000051012177824 */ /* 0x000fce00078e02ff */
.L_x_165:
[C---:B------:R-:W-:Y:S01]  /*7090*/  LEA R14, P0, R22.reuse, R28, 0x3 ;  /* 0x0000001c160e7211 */ /* 0x040fe200078018ff */
[----:B------:R-:W0:Y:S03]  /*70a0*/  LDCU.64 UR4, c[0x0][0x388] ;  /* 0x00007100ff0477ac */ /* 0x000e260008000a00 */
[----:B------:R-:W-:-:S05]  /*70b0*/  LEA.HI.X R15, R22, R25, R16, 0x3, P0 ;  /* 0x00000019160f7211 */ /* 0x000fca00000f1c10 */
[----:B------:R-:W4:Y:S02]  /*70c0*/  LDG.E.64 R8, desc[UR10][R14.64] ;  /* 0x0000000a0e087981 */ /* 0x000f24000c1e1b00 */
[----:B----4-:R-:W-:-:S05]  /*70d0*/  IADD3 R8, P0, PT, R8, R23, RZ ;  /* 0x0000001708087210 */ /* 0x010fca0007f1e0ff */
[----:B------:R-:W-:Y:S01]  /*70e0*/  IMAD.X R9, RZ, RZ, R9, P0 ;  /* 0x000000ffff097224 */ /* 0x000fe200000e0609 */
[----:B0-----:R-:W-:-:S04]  /*70f0*/  LEA R20, P0, R8, UR4, 0x2 ;  /* 0x0000000408147c11 */ /* 0x001fc8000f8010ff */
[----:B------:R-:W-:Y:S02]  /*7100*/  LEA.HI.X R21, R8, UR5, R9, 0x2, P0 ;  /* 0x0000000508157c11 */ /* 0x000fe400080f1409 */
[----:B------:R-:W4:Y:S04]  /*7110*/  LDG.E.64 R8, desc[UR10][R14.64+0x8] ;  /* 0x0000080a0e087981 */ /* 0x000f28000c1e1b00 */
[----:B------:R-:W2:Y:S01]  /*7120*/  LDG.E.CONSTANT R20, desc[UR10][R20.64] ;  /* 0x0000000a14147981 */ /* 0x000ea2000c1e9900 */
[----:B----4-:R-:W-:Y:S02]  /*7130*/  IADD3 R10, P0, PT, R23, R8, RZ ;  /* 0x00000008170a7210 */ /* 0x010fe40007f1e0ff */
[----:B--2---:R-:W-:-:S03]  /*7140*/  LEA R45, R20, UR6, 0x3 ;  /* 0x00000006142d7c11 */ /* 0x004fc6000f8e18ff */
[----:B------:R-:W-:Y:S01]  /*7150*/  IMAD.X R9, RZ, RZ, R9, P0 ;  /* 0x000000ffff097224 */ /* 0x000fe200000e0609 */
[C---:B------:R-:W-:Y:S01]  /*7160*/  LEA R8, P0, R10.reuse, UR4, 0x2 ;  /* 0x000000040a087c11 */ /* 0x040fe2000f8010ff */
[----:B------:R-:W2:Y:S03]  /*7170*/  LDG.E.64 R20, desc[UR10][R14.64+0x18] ;  /* 0x0000180a0e147981 */ /* 0x000ea6000c1e1b00 */
[----:B------:R-:W-:Y:S01]  /*7180*/  LEA.HI.X R9, R10, UR5, R9, 0x2, P0 ;  /* 0x000000050a097c11 */ /* 0x000fe200080f1409 */
[----:B------:R-:W4:Y:S04]  /*7190*/  LDL.64 R12, [R45] ;  /* 0x000000002d0c7983 */ /* 0x000f280000100a00 */
[----:B------:R-:W3:Y:S04]  /*71a0*/  LDG.E.64 R10, desc[UR10][R14.64+0x10] ;  /* 0x0000100a0e0a7981 */ /* 0x000ee8000c1e1b00 */
[----:B------:R-:W2:Y:S01]  /*71b0*/  LDG.E.CONSTANT R8, desc[UR10][R8.64] ;  /* 0x0000000a08087981 */ /* 0x000ea2000c1e9900 */
[----:B----4-:R-:W-:-:S02]  /*71c0*/  IADD3 R12, P0, PT, R12, 0x1, RZ ;  /* 0x000000010c0c7810 */ /* 0x010fc40007f1e0ff */
[----:B---3--:R-:W-:-:S03]  /*71d0*/  IADD3 R41, P1, PT, R23, R10, RZ ;  /* 0x0000000a17297210 */ /* 0x008fc60007f3e0ff */
[----:B------:R-:W-:Y:S01]  /*71e0*/  IMAD.X R13, RZ, RZ, R13, P0 ;  /* 0x000000ffff0d7224 */ /* 0x000fe200000e060d */
[----:B--2---:R-:W-:Y:S01]  /*71f0*/  LEA R44, R8, UR6, 0x3 ;  /* 0x00000006082c7c11 */ /* 0x004fe2000f8e18ff */
[----:B------:R-:W-:Y:S01]  /*7200*/  IMAD.X R11, RZ, RZ, R11, P1 ;  /* 0x000000ffff0b7224 */ /* 0x000fe200008e060b */
[C---:B------:R-:W-:Y:S02]  /*7210*/  LEA R10, P0, R41.reuse, UR4, 0x2 ;  /* 0x00000004290a7c11 */ /* 0x040fe4000f8010ff */
[----:B------:R0:W-:Y:S02]  /*7220*/  STL.64 [R45], R12 ;  /* 0x0000000c2d007387 */ /* 0x0001e40000100a00 */
[----:B------:R-:W-:Y:S02]  /*7230*/  LEA.HI.X R11, R41, UR5, R11, 0x2, P0 ;  /* 0x00000005290b7c11 */ /* 0x000fe400080f140b */
[----:B------:R-:W2:Y:S04]  /*7240*/  LDL.64 R42, [R44] ;  /* 0x000000002c2a7983 */ /* 0x000ea80000100a00 */
[----:B------:R-:W3:Y:S01]  /*7250*/  LDG.E.CONSTANT R10, desc[UR10][R10.64] ;  /* 0x0000000a0a0a7981 */ /* 0x000ee2000c1e9900 */
[----:B------:R-:W-:-:S02]  /*7260*/  IADD3 R9, P1, PT, R23, R20, RZ ;  /* 0x0000001417097210 */ /* 0x000fc40007f3e0ff */
[----:B--2---:R-:W-:-:S03]  /*7270*/  IADD3 R20, P0, PT, R42, 0x1, RZ ;  /* 0x000000012a147810 */ /* 0x004fc60007f1e0ff */
[----:B------:R-:W-:Y:S01]  /*7280*/  IMAD.X R42, RZ, RZ, R21, P1 ;  /* 0x000000ffff2a7224 */ /* 0x000fe200008e0615 */
[----:B---3--:R-:W-:Y:S01]  /*7290*/  LEA R41, R10, UR6, 0x3 ;  /* 0x000000060a297c11 */ /* 0x008fe2000f8e18ff */
[----:B------:R-:W-:Y:S01]  /*72a0*/  IMAD.X R21, RZ, RZ, R43, P0 ;  /* 0x000000ffff157224 */ /* 0x000fe200000e062b */
[----:B------:R-:W-:-:S04]  /*72b0*/  LEA R8, P0, R9, UR4, 0x2 ;  /* 0x0000000409087c11 */ /* 0x000fc8000f8010ff */
[----:B------:R4:W-:Y:S01]  /*72c0*/  STL.64 [R44], R20 ;  /* 0x000000142c007387 */ /* 0x0009e20000100a00 */
[----:B------:R-:W-:-:S03]  /*72d0*/  LEA.HI.X R9, R9, UR5, R42, 0x2, P0 ;  /* 0x0000000509097c11 */ /* 0x000fc600080f142a */
[----:B0-----:R-:W2:Y:S04]  /*72e0*/  LDL.64 R12, [R41] ;  /* 0x00000000290c7983 */ /* 0x001ea80000100a00 */
[----:B------:R-:W3:Y:S01]  /*72f0*/  LDG.E.CONSTANT R8, desc[UR10][R8.64] ;  /* 0x0000000a08087981 */ /* 0x000ee2000c1e9900 */
[----:B--2---:R-:W-:Y:S02]  /*7300*/  IADD3 R12, P0, PT, R12, 0x1, RZ ;  /* 0x000000010c0c7810 */ /* 0x004fe40007f1e0ff */
[----:B---3--:R-:W-:-:S03]  /*7310*/  LEA R15, R8, UR6, 0x3 ;  /* 0x00000006080f7c11 */ /* 0x008fc6000f8e18ff */
[----:B------:R-:W-:-:S05]  /*7320*/  IMAD.X R13, RZ, RZ, R13, P0 ;  /* 0x000000ffff0d7224 */ /* 0x000fca00000e060d */
[----:B------:R4:W-:Y:S04]  /*7330*/  STL.64 [R41], R12 ;  /* 0x0000000c29007387 */ /* 0x0009e80000100a00 */
[----:B------:R-:W2:Y:S02]  /*7340*/  LDL.64 R10, [R15] ;  /* 0x000000000f0a7983 */ /* 0x000ea40000100a00 */
[----:B--2---:R-:W-:-:S05]  /*7350*/  IADD3 R10, P0, PT, R10, 0x1, RZ ;  /* 0x000000010a0a7810 */ /* 0x004fca0007f1e0ff */
[----:B------:R-:W-:Y:S01]  /*7360*/  IMAD.X R11, RZ, RZ, R11, P0 ;  /* 0x000000ffff0b7224 */ /* 0x000fe200000e060b */
[----:B------:R-:W-:-:S04]  /*7370*/  IADD3 R22, P0, PT, R22, 0x4, RZ ;  /* 0x0000000416167810 */ /* 0x000fc80007f1e0ff */
[----:B------:R4:W-:Y:S01]  /*7380*/  STL.64 [R15], R10 ;  /* 0x0000000a0f007387 */ /* 0x0009e20000100a00 */
[----:B------:R-:W-:Y:S01]  /*7390*/  IMAD.X R16, RZ, RZ, R16, P0 ;  /* 0x000000ffff107224 */ /* 0x000fe200000e0610 */
[----:B------:R-:W-:-:S04]  /*73a0*/  ISETP.NE.U32.AND P0, PT, R22, R31, PT ;  /* 0x0000001f1600720c */ /* 0x000fc80003f05070 */
[----:B------:R-:W-:-:S13]  /*73b0*/  ISETP.NE.AND.EX P0, PT, R16, R40, PT, P0 ;  /* 0x000000281000720c */ /* 0x000fda0003f05300 */
[----:B----4-:R-:W-:Y:S05]  /*73c0*/  @P0 BRA `(.L_x_165) ;  /* 0xfffffffc00300947 */ /* 0x010fea000383ffff */
[----:B------:R-:W-:Y:S05]  /*73d0*/  BSYNC.RECONVERGENT B1 ;  /* 0x0000000000017941 */ /* 0x000fea0003800200 */
.L_x_164:
[----:B------:R-:W-:Y:S02]  /*73e0*/  IMAD.MOV.U32 R8, RZ, RZ, R31 ;  /* 0x000000ffff087224 */ /* 0x000fe400078e001f */
[----:B------:R-:W-:-:S07]  /*73f0*/  IMAD.MOV.U32 R9, RZ, RZ, R40 ;  /* 0x000000ffff097224 */ /* 0x000fce00078e0028 */
.L_x_163:
[----:B------:R-:W-:Y:S05]  /*7400*/  BSYNC.RECONVERGENT B0 ;  /* 0x0000000000007941 */ /* 0x000fea0003800200 */
.L_x_162:
[----:B------:R-:W-:Y:S01]  /*7410*/  ISETP.NE.U32.AND P3, PT, R30, RZ, PT ;  /* 0x000000ff1e00720c */ /* 0x000fe20003f65070 */
[----:B------:R-:W-:Y:S03]  /*7420*/  BSSY.RECONVERGENT B0, `(.L_x_166) ;  /* 0x000003b000007945 */ /* 0x000fe60003800200 */
[----:B------:R-:W-:-:S13]  /*7430*/  ISETP.NE.AND.EX P3, PT, RZ, RZ, PT, P3 ;  /* 0x000000ffff00720c */ /* 0x000fda0003f65330 */
[----:B------:R-:W-:Y:S05]  /*7440*/  @!P3 BRA `(.L_x_167) ;  /* 0x0000000000e0b947 */ /* 0x000fea0003800000 */
[C---:B------:R-:W-:Y:S01]  /*7450*/  IMAD.SHL.U32 R21, R8.reuse, 0x8, RZ ;  /* 0x0000000808157824 */ /* 0x040fe200078e00ff */
[----:B------:R-:W-:Y:S02]  /*7460*/  SHF.L.U64.HI R14, R8, 0x3, R9 ;  /* 0x00000003080e7819 */ /* 0x000fe40000010209 */
[----:B------:R-:W0:Y:S02]  /*7470*/  LDC.64 R8, c[0x0][0x388] ;  /* 0x0000e200ff087b82 */ /* 0x000e240000000a00 */
[----:B------:R-:W-:-:S05]  /*7480*/  IADD3 R22, P0, PT, R21, R28, RZ ;  /* 0x0000001c15167210 */ /* 0x000fca0007f1e0ff */
[----:B------:R-:W-:-:S05]  /*7490*/  IMAD.X R23, R14, 0x1, R25, P0 ;  /* 0x000000010e177824 */ /* 0x000fca00000e0619 */
[----:B------:R-:W4:Y:S01]  /*74a0*/  LDG.E.64 R10, desc[UR10][R22.64] ;  /* 0x0000000a160a7981 */ /* 0x000f22000c1e1b00 */
[----:B------:R-:W-:-:S05]  /*74b0*/  IMAD R15, R18, 0x510, RZ ;  /* 0x00000510120f7824 */ /* 0x000fca00078e02ff */
[----:B----4-:R-:W-:-:S05]  /*74c0*/  IADD3 R10, P0, PT, R10, R15, RZ ;  /* 0x0000000f0a0a7210 */ /* 0x010fca0007f1e0ff */
[----:B------:R-:W-:Y:S01]  /*74d0*/  IMAD.X R11, RZ, RZ, R11, P0 ;  /* 0x000000ffff0b7224 */ /* 0x000fe200000e060b */
[----:B0-----:R-:W-:-:S04]  /*74e0*/  LEA R12, P0, R10, R8, 0x2 ;  /* 0x000000080a0c7211 */ /* 0x001fc800078010ff */
[----:B------:R-:W-:-:S05]  /*74f0*/  LEA.HI.X R13, R10, R9, R11, 0x2, P0 ;  /* 0x000000090a0d7211 */ /* 0x000fca00000f140b */
[----:B------:R-:W4:Y:S02]  /*7500*/  LDG.E.CONSTANT R12, desc[UR10][R12.64] ;  /* 0x0000000a0c0c7981 */ /* 0x000f24000c1e9900 */
[----:B----4-:R-:W-:-:S05]  /*7510*/  LEA R41, R12, UR6, 0x3 ;  /* 0x000000060c297c11 */ /* 0x010fca000f8e18ff */
[----:B------:R-:W4:Y:S02]  /*7520*/  LDL.64 R10, [R41] ;  /* 0x00000000290a7983 */ /* 0x000f240000100a00 */
[----:B----4-:R-:W-:-:S05]  /*7530*/  IADD3 R10, P0, PT, R10, 0x1, RZ ;  /* 0x000000010a0a7810 */ /* 0x010fca0007f1e0ff */
[----:B------:R-:W-:Y:S01]  /*7540*/  IMAD.X R11, RZ, RZ, R11, P0 ;  /* 0x000000ffff0b7224 */ /* 0x000fe200000e060b */
[----:B------:R-:W-:-:S04]  /*7550*/  ISETP.NE.U32.AND P0, PT, R30, 0x1, PT ;  /* 0x000000011e00780c */ /* 0x000fc80003f05070 */
[----:B------:R0:W-:Y:S01]  /*7560*/  STL.64 [R41], R10 ;  /* 0x0000000a29007387 */ /* 0x0001e20000100a00 */
[----:B------:R-:W-:-:S13]  /*7570*/  ISETP.NE.AND.EX P0, PT, RZ, RZ, PT, P0 ;  /* 0x000000ffff00720c */ /* 0x000fda0003f05300 */
[----:B0-----:R-:W-:Y:S05]  /*7580*/  @!P0 BRA `(.L_x_167) ;  /* 0x0000000000908947 */ /* 0x001fea0003800000 */
[----:B------:R-:W-:-:S04]  /*7590*/  IADD3 R13, P0, PT, R21, 0x8, RZ ;  /* 0x00000008150d7810 */ /* 0x000fc80007f1e0ff */
[----:B------:R-:W-:Y:S01]  /*75a0*/  LOP3.LUT R13, R13, 0xfffffff8, RZ, 0xc0, !PT ;  /* 0xfffffff80d0d7812 */ /* 0x000fe200078ec0ff */
[----:B------:R-:W-:-:S03]  /*75b0*/  IMAD.X R10, RZ, RZ, R14, P0 ;  /* 0x000000ffff0a7224 */ /* 0x000fc600000e060e */
[----:B------:R-:W-:Y:S02]  /*75c0*/  IADD3 R12, P0, PT, R13, R28, RZ ;  /* 0x0000001c0d0c7210 */ /* 0x000fe40007f1e0ff */
[----:B------:R-:W-:-:S05]  /*75d0*/  LOP3.LUT R10, R10, 0x7, RZ, 0xc0, !PT ;  /* 0x000000070a0a7812 */ /* 0x000fca00078ec0ff */
[----:B------:R-:W-:-:S06]  /*75e0*/  IMAD.X R13, R10, 0x1, R25, P0 ;  /* 0x000000010a0d7824 */ /* 0x000fcc00000e0619 */
[----:B------:R-:W4:Y:S01]  /*75f0*/  LDG.E.64 R12, desc[UR10][R12.64] ;  /* 0x0000000a0c0c7981 */ /* 0x000f22000c1e1b00 */
[----:B------:R-:W-:-:S04]  /*7600*/  ISETP.NE.U32.AND P0, PT, R30, 0x2, PT ;  /* 0x000000021e00780c */ /* 0x000fc80003f05070 */
[----:B------:R-:W-:-:S13]  /*7610*/  ISETP.NE.AND.EX P0, PT, RZ, RZ, PT, P0 ;  /* 0x000000ffff00720c */ /* 0x000fda0003f05300 */
[----:B------:R-:W-:-:S04]  /*7620*/  @P0 IADD3 R11, P1, PT, R21, 0x10, RZ ;  /* 0x00000010150b0810 */ /* 0x000fc80007f3e0ff */
[----:B------:R-:W-:Y:S01]  /*7630*/  @P0 LOP3.LUT R11, R11, 0xfffffff8, RZ, 0xc0, !PT ;  /* 0xfffffff80b0b0812 */ /* 0x000fe200078ec0ff */
[----:B------:R-:W-:-:S03]  /*7640*/  @P0 IMAD.X R14, RZ, RZ, R14, P1 ;  /* 0x000000ffff0e0224 */ /* 0x000fc600008e060e */
[----:B------:R-:W-:Y:S02]  /*7650*/  @P0 IADD3 R10, P2, PT, R11, R28, RZ ;  /* 0x0000001c0b0a0210 */ /* 0x000fe40007f5e0ff */
[----:B------:R-:W-:-:S05]  /*7660*/  @P0 LOP3.LUT R14, R14, 0x7, RZ, 0xc0, !PT ;  /* 0x000000070e0e0812 */ /* 0x000fca00078ec0ff */
[----:B------:R-:W-:-:S06]  /*7670*/  @P0 IMAD.X R11, R14, 0x1, R25, P2 ;  /* 0x000000010e0b0824 */ /* 0x000fcc00010e0619 */
[----:B------:R-:W2:Y:S01]  /*7680*/  @P0 LDG.E.64 R10, desc[UR10][R10.64] ;  /* 0x0000000a0a0a0981 */ /* 0x000ea2000c1e1b00 */
[----:B----4-:R-:W-:-:S05]  /*7690*/  IADD3 R16, P1, PT, R15, R12, RZ ;  /* 0x0000000c0f107210 */ /* 0x010fca0007f3e0ff */
[----:B------:R-:W-:Y:S01]  /*76a0*/  IMAD.X R14, RZ, RZ, R13, P1 ;  /* 0x000000ffff0e7224 */ /* 0x000fe200008e060d */
[----:B------:R-:W-:-:S04]  /*76b0*/  LEA R12, P1, R16, R8, 0x2 ;  /* 0x00000008100c7211 */ /* 0x000fc800078210ff */
[----:B------:R-:W-:-:S05]  /*76c0*/  LEA.HI.X R13, R16, R9, R14, 0x2, P1 ;  /* 0x00000009100d7211 */ /* 0x000fca00008f140e */
[----:B------:R-:W4:Y:S01]  /*76d0*/  LDG.E.CONSTANT R12, desc[UR10][R12.64] ;  /* 0x0000000a0c0c7981 */ /* 0x000f22000c1e9900 */
[----:B--2---:R-:W-:-:S05]  /*76e0*/  @P0 IADD3 R15, P1, PT, R10, R15, RZ ;  /* 0x0000000f0a0f0210 */ /* 0x004fca0007f3e0ff */
[----:B------:R-:W-:Y:S01]  /*76f0*/  @P0 IMAD.X R14, RZ, RZ, R11, P1 ;  /* 0x000000ffff0e0224 */ /* 0x000fe200008e060b */
[----:B------:R-:W-:-:S04]  /*7700*/  @P0 LEA R8, P1, R15, R8, 0x2 ;  /* 0x000000080f080211 */ /* 0x000fc800078210ff */
[----:B------:R-:W-:-:S05]  /*7710*/  @P0 LEA.HI.X R9, R15, R9, R14, 0x2, P1 ;  /* 0x000000090f090211 */ /* 0x000fca00008f140e */
[----:B------:R-:W2:Y:S01]  /*7720*/  @P0 LDG.E.CONSTANT R8, desc[UR10][R8.64] ;  /* 0x0000000a08080981 */ /* 0x000ea2000c1e9900 */
[----:B----4-:R-:W-:-:S05]  /*7730*/  LEA R21, R12, UR6, 0x3 ;  /* 0x000000060c157c11 */ /* 0x010fca000f8e18ff */
[----:B------:R-:W4:Y:S01]  /*7740*/  LDL.64 R14, [R21] ;  /* 0x00000000150e7983 */ /* 0x000f220000100a00 */
[----:B--2---:R-:W-:Y:S02]  /*7750*/  @P0 LEA R23, R8, UR6, 0x3 ;  /* 0x0000000608170c11 */ /* 0x004fe4000f8e18ff */
[----:B----4-:R-:W-:-:S05]  /*7760*/  IADD3 R14, P1, PT, R14, 0x1, RZ ;  /* 0x000000010e0e7810 */ /* 0x010fca0007f3e0ff */
[----:B------:R-:W-:-:S05]  /*7770*/  IMAD.X R15, RZ, RZ, R15, P1 ;  /* 0x000000ffff0f7224 */ /* 0x000fca00008e060f */
[----:B------:R0:W-:Y:S04]  /*7780*/  STL.64 [R21], R14 ;  /* 0x0000000e15007387 */ /* 0x0001e80000100a00 */
[----:B------:R-:W2:Y:S02]  /*7790*/  @P0 LDL.64 R10, [R23] ;  /* 0x00000000170a0983 */ /* 0x000ea40000100a00 */
[----:B--2---:R-:W-:-:S05]  /*77a0*/  @P0 IADD3 R10, P1, PT, R10, 0x1, RZ ;  /* 0x000000010a0a0810 */ /* 0x004fca0007f3e0ff */
[----:B------:R-:W-:-:S05]  /*77b0*/  @P0 IMAD.X R11, RZ, RZ, R11, P1 ;  /* 0x000000ffff0b0224 */ /* 0x000fca00008e060b */
[----:B------:R0:W-:Y:S03]  /*77c0*/  @P0 STL.64 [R23], R10 ;  /* 0x0000000a17000387 */ /* 0x0001e60000100a00 */
.L_x_167:
[----:B------:R-:W-:Y:S05]  /*77d0*/  BSYNC.RECONVERGENT B0 ;  /* 0x0000000000007941 */ /* 0x000fea0003800200 */
.L_x_166:
[----:B------:R-:W-:-:S05]  /*77e0*/  LEA R22, R18, UR9, 0x2 ;  /* 0x0000000912167c11 */ /* 0x000fca000f8e10ff */
[----:B------:R4:W-:Y:S04]  /*77f0*/  STL [R22], RZ ;  /* 0x000000ff16007387 */ /* 0x0009e80000100800 */
[----:B------:R-:W2:Y:S01]  /*7800*/  LDL.64 R8, [R1+0x14b0] ;  /* 0x0014b00001087983 */ /* 0x000ea20000100a00 */
[----:B------:R-:W-:Y:S01]  /*7810*/  BSSY.RECONVERGENT B3, `(.L_x_168) ;  /* 0x000001c000037945 */ /* 0x000fe20003800200 */
[----:B0-----:R-:W-:Y:S01]  /*7820*/  IMAD.MOV.U32 R21, RZ, RZ, RZ ;  /* 0x000000ffff157224 */ /* 0x001fe200078e00ff */
[----:B--2---:R-:W-:-:S04]  /*7830*/  ISETP.NE.U32.AND P0, PT, R8, RZ, PT ;  /* 0x000000ff0800720c */ /* 0x004fc80003f05070 */
[----:B------:R-:W-:-:S13]  /*7840*/  ISETP.NE.AND.EX P0, PT, R9, RZ, PT, P0 ;  /* 0x000000ff0900720c */ /* 0x000fda0003f05300 */
[----:B----4-:R-:W-:Y:S05]  /*7850*/  @!P0 BRA `(.L_x_169) ;  /* 0x00000000005c8947 */ /* 0x010fea0003800000 */
[----:B------:R-:W0:Y:S02]  /*7860*/  LDCU.64 UR4, c[0x0][0x390] ;  /* 0x00007200ff0477ac */ /* 0x000e240008000a00 */
[----:B0-----:R-:W-:-:S04]  /*7870*/  LEA R20, P0, R8, UR4, 0x2 ;  /* 0x0000000408147c11 */ /* 0x001fc8000f8010ff */
[----:B------:R-:W-:-:S05]  /*7880*/  LEA.HI.X R21, R8, UR5, R9, 0x2, P0 ;  /* 0x0000000508157c11 */ /* 0x000fca00080f1409 */
[----:B------:R0:W5:Y:S01]  /*7890*/  LDG.E.CONSTANT R20, desc[UR10][R20.64] ;  /* 0x0000000a14147981 */ /* 0x000162000c1e9900 */
[----:B------:R-:W2:Y:S01]  /*78a0*/  MUFU.RCP R10, R19 ;  /* 0x00000013000a7308 */ /* 0x000ea20000001000 */
[----:B------:R-:W-:Y:S07]  /*78b0*/  BSSY.RECONVERGENT B4, `(.L_x_170) ;  /* 0x000000d000047945 */ /* 0x000fee0003800200 */
[----:B------:R-:W4:Y:S01]  /*78c0*/  I2F.U64 R16, R8 ;  /* 0x0000000800107312 */ /* 0x000f220000301000 */
[----:B--2---:R-:W-:-:S04]  /*78d0*/  FFMA R11, -R19, R10, 1 ;  /* 0x3f800000130b7423 */ /* 0x004fc8000000010a */
[----:B------:R-:W-:-:S03]  /*78e0*/  FFMA R11, R10, R11, R10 ;  /* 0x0000000b0a0b7223 */ /* 0x000fc6000000000a */
[----:B----4-:R-:W2:Y:S01]  /*78f0*/  FCHK P0, R16, R19 ;  /* 0x0000001310007302 */ /* 0x010ea20000000000 */
[----:B------:R-:W-:-:S04]  /*7900*/  FFMA R10, R16, R11, RZ ;  /* 0x0000000b100a7223 */ /* 0x000fc800000000ff */
[----:B------:R-:W-:-:S04]  /*7910*/  FFMA R12, -R19, R10, R16 ;  /* 0x0000000a130c7223 */ /* 0x000fc80000000110 */
[----:B------:R-:W-:Y:S01]  /*7920*/  FFMA R10, R11, R12, R10 ;  /* 0x0000000c0b0a7223 */ /* 0x000fe2000000000a */
[----:B0-2---:R-:W-:Y:S06]  /*7930*/  @!P0 BRA `(.L_x_171) ;  /* 0x0000000000108947 */ /* 0x005fec0003800000 */
[----:B------:R-:W-:Y:S01]  /*7940*/  IMAD.MOV.U32 R12, RZ, RZ, R19 ;  /* 0x000000ffff0c7224 */ /* 0x000fe200078e0013 */
[----:B------:R-:W-:-:S07]  /*7950*/  MOV R8, 0x7970 ;  /* 0x0000797000087802 */ /* 0x000fce0000000f00 */
[----:B-1-3-5:R-:W-:Y:S05]  /*7960*/  CALL.REL.NOINC `($__internal_3_$__cuda_sm3x_div_rn_noftz_f32_slowpath) ;  /* 0x000001c400987944 */ /* 0x02afea0003c00000 */
[----:B------:R-:W-:-:S07]  /*7970*/  IMAD.MOV.U32 R10, RZ, RZ, R9 ;  /* 0x000000ffff0a7224 */ /* 0x000fce00078e0009 */
.L_x_171:
[----:B------:R-:W-:Y:S05]  /*7980*/  BSYNC.RECONVERGENT B4 ;  /* 0x0000000000047941 */ /* 0x000fea0003800200 */
.L_x_170:
[----:B-----5:R-:W-:-:S04]  /*7990*/  FADD R21, -R17, R20 ;  /* 0x0000001411157221 */ /* 0x020fc80000000100 */
[----:B------:R-:W-:-:S04]  /*79a0*/  FMUL R21, R21, R10 ;  /* 0x0000000a15157220 */ /* 0x000fc80000400000 */
[----:B------:R-:W-:-:S05]  /*79b0*/  FFMA R21, R21, -R38, RZ ;  /* 0x8000002615157223 */ /* 0x000fca00000000ff */
[----:B------:R0:W-:Y:S02]  /*79c0*/  STL [R22], R21 ;  /* 0x0000001516007387 */ /* 0x0001e40000100800 */
.L_x_169:
[----:B------:R-:W-:Y:S05]  /*79d0*/  BSYNC.RECONVERGENT B3 ;  /* 0x0000000000037941 */ /* 0x000fea0003800200 */
.L_x_168:
        /* <DEDUP_REMOVED lines=9> */
[----:B------:R-:W4:Y:S01]  /*7a70*/  MUFU.RCP R12, R19 ;  /* 0x00000013000c7308 */ /* 0x000f220000001000 */
[----:B------:R-:W-:Y:S07]  /*7a80*/  BSSY.RECONVERGENT B4, `(.L_x_174) ;  /* 0x000000d000047945 */ /* 0x000fee0003800200 */
[----:B------:R-:W0:Y:S01]  /*7a90*/  I2F.U64 R16, R8 ;  /* 0x0000000800107312 */ /* 0x000e220000301000 */
[----:B----4-:R-:W-:-:S04]  /*7aa0*/  FFMA R13, -R19, R12, 1 ;  /* 0x3f800000130d7423 */ /* 0x010fc8000000010c */
[----:B------:R-:W-:-:S03]  /*7ab0*/  FFMA R12, R12, R13, R12 ;  /* 0x0000000d0c0c7223 */ /* 0x000fc6000000000c */
[----:B0-----:R-:W0:Y:S01]  /*7ac0*/  FCHK P0, R16, R19 ;  /* 0x0000001310007302 */ /* 0x001e220000000000 */
        /* <DEDUP_REMOVED lines=8> */
.L_x_175:
[----:B------:R-:W-:Y:S05]  /*7b50*/  BSYNC.RECONVERGENT B4 ;  /* 0x0000000000047941 */ /* 0x000fea0003800200 */
.L_x_174:
[----:B-----5:R-:W-:-:S04]  /*7b60*/  FADD R9, -R17, R20 ;  /* 0x0000001411097221 */ /* 0x020fc80000000100 */
[----:B------:R-:W-:-:S04]  /*7b70*/  FMUL R12, R9, R12 ;  /* 0x0000000c090c7220 */ /* 0x000fc80000400000 */
[----:B------:R-:W-:-:S05]  /*7b80*/  FFMA R21, R12, -R37, R21 ;  /* 0x800000250c157223 */ /* 0x000fca0000000015 */
[----:B------:R2:W-:Y:S02]  /*7b90*/  STL [R22], R21 ;  /* 0x0000001516007387 */ /* 0x0005e40000100800 */
.L_x_173:
[----:B------:R-:W-:Y:S05]  /*7ba0*/  BSYNC.RECONVERGENT B3 ;  /* 0x0000000000037941 */ /* 0x000fea0003800200 */
.L_x_172:
        /* <DEDUP_REMOVED lines=9> */
[----:B------:R-:W0:Y:S01]  /*7c40*/  MUFU.RCP R12, R19 ;  /* 0x00000013000c7308 */ /* 0x000e220000001000 */
[----:B------:R-:W-:Y:S07]  /*7c50*/  BSSY.RECONVERGENT B4, `(.L_x_178) ;  /* 0x000000d000047945 */ /* 0x000fee0003800200 */
[----:B------:R-:W1:Y:S01]  /*7c60*/  I2F.U64 R16, R8 ;  /* 0x0000000800107312 */ /* 0x000e620000301000 */
[----:B0-----:R-:W-:-:S04]  /*7c70*/  FFMA R13, -R19, R12, 1 ;  /* 0x3f800000130d7423 */ /* 0x001fc8000000010c */
[----:B------:R-:W-:-:S03]  /*7c80*/  FFMA R12, R12, R13, R12 ;  /* 0x0000000d0c0c7223 */ /* 0x000fc6000000000c */
[----:B-1----:R-:W0:Y:S01]  /*7c90*/  FCHK P0, R16, R19 ;  /* 0x0000001310007302 */ /* 0x002e220000000000 */
[----:B------:R-:W-:-:S04]  /*7ca0*/  FFMA R13, R12, R16, RZ ;  /* 0x000000100c0d7223 */ /* 0x000fc800000000ff */
[----:B------:R-:W-:-:S04]  /*7cb0*/  FFMA R14, -R19, R13, R16 ;  /* 0x0000000d130e7223 */ /* 0x000fc80000000110 */
[----:B------:R-:W-:Y:S01]  /*7cc0*/  FFMA R12, R12, R14, R13 ;  /* 0x0000000e0c0c7223 */ /* 0x000fe2000000000d */
[----:B0---4-:R-:W-:Y:S06]  /*7cd0*/  @!P0 BRA `(.L_x_179) ;  /* 0x0000000000108947 */ /* 0x011fec0003800000 */
[----:B------:R-:W-:Y:S01]  /*7ce0*/  IMAD.MOV.U32 R12, RZ, RZ, R19 ;  /* 0x000000ffff0c7224 */ /* 0x000fe200078e0013 */
[----:B------:R-:W-:-:S07]  /*7cf0*/  MOV R8, 0x7d10 ;  /* 0x00007d1000087802 */ /* 0x000fce0000000f00 */
[----:B--23-5:R-:W-:Y:S05]  /*7d00*/  CALL.REL.NOINC `($__internal_3_$__cuda_sm3x_div_rn_noftz_f32_slowpath) ;  /* 0x000001c000b07944 */ /* 0x02cfea0003c00000 */
[----:B------:R-:W-:-:S07]  /*7d10*/  IMAD.MOV.U32 R12, RZ, RZ, R9 ;  /* 0x000000ffff0c7224 */ /* 0x000fce00078e0009 */
.L_x_179:
[----:B------:R-:W-:Y:S05]  /*7d20*/  BSYNC.RECONVERGENT B4 ;  /* 0x0000000000047941 */ /* 0x000fea0003800200 */
.L_x_178:
[----:B-----5:R-:W-:-:S04]  /*7d30*/  FADD R9, -R17, R20 ;  /* 0x0000001411097221 */ /* 0x020fc80000000100 */
[----:B------:R-:W-:-:S04]  /*7d40*/  FMUL R12, R9, R12 ;  /* 0x0000000c090c7220 */ /* 0x000fc80000400000 */
[----:B--2---:R-:W-:-:S05]  /*7d50*/  FFMA R21, R12, -R36, R21 ;  /* 0x800000240c157223 */ /* 0x004fca0000000015 */
[----:B------:R4:W-:Y:S02]  /*7d60*/  STL [R22], R21 ;  /* 0x0000001516007387 */ /* 0x0009e40000100800 */
.L_x_177:
[----:B------:R-:W-:Y:S05]  /*7d70*/  BSYNC.RECONVERGENT B3 ;  /* 0x0000000000037941 */ /* 0x000fea0003800200 */
.L_x_176:
        /* <DEDUP_REMOVED lines=18> */
[----:B0-2---:R-:W-:Y:S06]  /*7ea0*/  @!P0 BRA `(.L_x_183) ;  /* 0x0000000000108947 */ /* 0x005fec0003800000 */
[----:B------:R-:W-:Y:S01]  /*7eb0*/  IMAD.MOV.U32 R12, RZ, RZ, R19 ;  /* 0x000000ffff0c7224 */ /* 0x000fe200078e0013 */
[----:B------:R-:W-:-:S07]  /*7ec0*/  MOV R8, 0x7ee0 ;  /* 0x00007ee000087802 */ /* 0x000fce0000000f00 */
[----:B---345:R-:W-:Y:S05]  /*7ed0*/  CALL.REL.NOINC `($__internal_3_$__cuda_sm3x_div_rn_noftz_f32_slowpath) ;  /* 0x000001c0003c7944 */ /* 0x038fea0003c00000 */
[----:B------:R-:W-:-:S07]  /*7ee0*/  IMAD.MOV.U32 R12, RZ, RZ, R9 ;  /* 0x000000ffff0c7224 */ /* 0x000fce00078e0009 */
.L_x_183:
[----:B------:R-:W-:Y:S05]  /*7ef0*/  BSYNC.RECONVERGENT B4 ;  /* 0x0000000000047941 */ /* 0x000fea0003800200 */
.L_x_182:
[----:B-----5:R-:W-:-:S04]  /*7f00*/  FADD R9, -R17, R20 ;  /* 0x0000001411097221 */ /* 0x020fc80000000100 */
[----:B------:R-:W-:-:S04]  /*7f10*/  FMUL R12, R9, R12 ;  /* 0x0000000c090c7220 */ /* 0x000fc80000400000 */
[----:B----4-:R-:W-:-:S05]  /*7f20*/  FFMA R21, R12, -R35, R21 ;  /* 0x800000230c157223 */ /* 0x010fca0000000015 */
[----:B------:R2:W-:Y:S02]  /*7f30*/  STL [R22], R21 ;  /* 0x0000001516007387 */ /* 0x0005e40000100800 */
.L_x_181:
[----:B------:R-:W-:Y:S05]  /*7f40*/  BSYNC.RECONVERGENT B3 ;  /* 0x0000000000037941 */ /* 0x000fea0003800200 */
.L_x_180:
        /* <DEDUP_REMOVED lines=18> */
[----:B0--3--:R-:W-:Y:S06]  /*8070*/  @!P0 BRA `(.L_x_187) ;  /* 0x0000000000108947 */ /* 0x009fec0003800000 */
[----:B------:R-:W-:Y:S01]  /*8080*/  IMAD.MOV.U32 R12, RZ, RZ, R19 ;  /* 0x000000ffff0c7224 */ /* 0x000fe200078e0013 */
[----:B------:R-:W-:-:S07]  /*8090*/  MOV R8, 0x80b0 ;  /* 0x000080b000087802 */ /* 0x000fce0000000f00 */
[----:B--2-45:R-:W-:Y:S05]  /*80a0*/  CALL.REL.NOINC `($__internal_3_$__cuda_sm3x_div_rn_noftz_f32_slowpath) ;  /* 0x000001bc00c87944 */ /* 0x034fea0003c00000 */
[----:B------:R-:W-:-:S07]  /*80b0*/  IMAD.MOV.U32 R12, RZ, RZ, R9 ;  /* 0x000000ffff0c7224 */ /* 0x000fce00078e0009 */
.L_x_187:
[----:B------:R-:W-:Y:S05]  /*80c0*/  BSYNC.RECONVERGENT B4 ;  /* 0x0000000000047941 */ /* 0x000fea0003800200 */
.L_x_186:
[----:B-----5:R-:W-:-:S04]  /*80d0*/  FADD R9, -R17, R20 ;  /* 0x0000001411097221 */ /* 0x020fc80000000100 */
[----:B------:R-:W-:-:S04]  /*80e0*/  FMUL R12, R9, R12 ;  /* 0x0000000c090c7220 */ /* 0x000fc80000400000 */
[----:B--2-4-:R-:W-:-:S05]  /*80f0*/  FFMA R21, R12, -R34, R21 ;  /* 0x800000220c157223 */ /* 0x014fca0000000015 */
[----:B------:R3:W-:Y:S02]  /*8100*/  STL [R22], R21 ;  /* 0x0000001516007387 */ /* 0x0007e40000100800 */
.L_x_185:
[----:B------:R-:W-:Y:S05]  /*8110*/  BSYNC.RECONVERGENT B3 ;  /* 0x0000000000037941 */ /* 0x000fea0003800200 */
.L_x_184:
        /* <DEDUP_REMOVED lines=23> */
.L_x_191:
[----:B------:R-:W-:Y:S05]  /*8290*/  BSYNC.RECONVERGENT B4 ;  /* 0x0000000000047941 */ /* 0x000fea0003800200 */
.L_x_190:
[----:B-----5:R-:W-:-:S04]  /*82a0*/  FADD R9, -R17, R20 ;  /* 0x0000001411097221 */ /* 0x020fc80000000100 */
[----:B------:R-:W-:-:S04]  /*82b0*/  FMUL R12, R9, R12 ;  /* 0x0000000c090c7220 */ /* 0x000fc80000400000 */
[----:B---34-:R-:W-:-:S05]  /*82c0*/  FFMA R21, R12, -R33, R21 ;  /* 0x800000210c157223 */ /* 0x018fca0000000015 */
[----:B------:R2:W-:Y:S02]  /*82d0*/  STL [R22], R21 ;  /* 0x0000001516007387 */ /* 0x0005e40000100800 */
.L_x_189:
[----:B------:R-:W-:Y:S05]  /*82e0*/  BSYNC.RECONVERGENT B3 ;  /* 0x0000000000037941 */ /* 0x000fea0003800200 */
.L_x_188:
        /* <DEDUP_REMOVED lines=23> */
.L_x_195:
[----:B------:R-:W-:Y:S05]  /*8460*/  BSYNC.RECONVERGENT B4 ;  /* 0x0000000000047941 */ /* 0x000fea0003800200 */
.L_x_194:
[----:B-----5:R-:W-:-:S04]  /*8470*/  FADD R9, -R17, R20 ;  /* 0x0000001411097221 */ /* 0x020fc80000000100 */
[----:B------:R-:W-:-:S04]  /*8480*/  FMUL R12, R9, R12 ;  /* 0x0000000c090c7220 */ /* 0x000fc80000400000 */
[----:B--2-4-:R-:W-:-:S05]  /*8490*/  FFMA R21, R12, -R32, R21 ;  /* 0x800000200c157223 */ /* 0x014fca0000000015 */
[----:B------:R3:W-:Y:S02]  /*84a0*/  STL [R22], R21 ;  /* 0x0000001516007387 */ /* 0x0007e40000100800 */
.L_x_193:
[----:B------:R-:W-:Y:S05]  /*84b0*/  BSYNC.RECONVERGENT B3 ;  /* 0x0000000000037941 */ /* 0x000fea0003800200 */
.L_x_192:
        /* <DEDUP_REMOVED lines=23> */
.L_x_199:
[----:B------:R-:W-:Y:S05]  /*8630*/  BSYNC.RECONVERGENT B4 ;  /* 0x0000000000047941 */ /* 0x000fea0003800200 */
.L_x_198:
[----:B-----5:R-:W-:-:S04]  /*8640*/  FADD R9, -R17, R20 ;  /* 0x0000001411097221 */ /* 0x020fc80000000100 */
[----:B------:R-:W-:-:S04]  /*8650*/  FMUL R12, R9, R12 ;  /* 0x0000000c090c7220 */ /* 0x000fc80000400000 */
[----:B---34-:R-:W-:-:S05]  /*8660*/  FFMA R21, R12, -R7, R21 ;  /* 0x800000070c157223 */ /* 0x018fca0000000015 */
[----:B------:R2:W-:Y:S02]  /*8670*/  STL [R22], R21 ;  /* 0x0000001516007387 */ /* 0x0005e40000100800 */
.L_x_197:
[----:B------:R-:W-:Y:S05]  /*8680*/  BSYNC.RECONVERGENT B3 ;  /* 0x0000000000037941 */ /* 0x000fea0003800200 */
.L_x_196:
        /* <DEDUP_REMOVED lines=23> */
.L_x_203:
[----:B------:R-:W-:Y:S05]  /*8800*/  BSYNC.RECONVERGENT B4 ;  /* 0x0000000000047941 */ /* 0x000fea0003800200 */
.L_x_202:
[----:B-----5:R-:W-:-:S04]  /*8810*/  FADD R9, -R17, R20 ;  /* 0x0000001411097221 */ /* 0x020fc80000000100 */
[----:B------:R-:W-:-:S04]  /*8820*/  FMUL R12, R9, R12 ;  /* 0x0000000c090c7220 */ /* 0x000fc80000400000 */
[----:B--2-4-:R-:W-:-:S05]  /*8830*/  FFMA R21, R12, -R6, R21 ;  /* 0x800000060c157223 */ /* 0x014fca0000000015 */
[----:B------:R3:W-:Y:S02]  /*8840*/  STL [R22], R21 ;  /* 0x0000001516007387 */ /* 0x0007e40000100800 */
.L_x_201:
[----:B------:R-:W-:Y:S05]  /*8850*/  BSYNC.RECONVERGENT B3 ;  /* 0x0000000000037941 */ /* 0x000fea0003800200 */
.L_x_200:
        /* <DEDUP_REMOVED lines=23> */
.L_x_207:
[----:B------:R-:W-:Y:S05]  /*89d0*/  BSYNC.RECONVERGENT B4 ;  /* 0x0000000000047941 */ /* 0x000fea0003800200 */
.L_x_206:
[----:B-----5:R-:W-:-:S04]  /*89e0*/  FADD R9, -R17, R20 ;  /* 0x0000001411097221 */ /* 0x020fc80000000100 */
[----:B------:R-:W-:-:S04]  /*89f0*/  FMUL R12, R9, R12 ;  /* 0x0000000c090c7220 */ /* 0x000fc80000400000 */
[----:B---34-:R-:W-:-:S05]  /*8a00*/  FFMA R21, R12, -R5, R21 ;  /* 0x800000050c157223 */ /* 0x018fca0000000015 */
[----:B------:R2:W-:Y:S02]  /*8a10*/  STL [R22], R21 ;  /* 0x0000001516007387 */ /* 0x0005e40000100800 */
.L_x_205:
[----:B------:R-:W-:Y:S05]  /*8a20*/  BSYNC.RECONVERGENT B3 ;  /* 0x0000000000037941 */ /* 0x000fea0003800200 */
.L_x_204:
        /* <DEDUP_REMOVED lines=23> */
.L_x_211:
[----:B------:R-:W-:Y:S05]  /*8ba0*/  BSYNC.RECONVERGENT B4 ;  /* 0x0000000000047941 */ /* 0x000fea0003800200 */
.L_x_210:
[----:B-----5:R-:W-:-:S04]  /*8bb0*/  FADD R9, -R17, R20 ;  /* 0x0000001411097221 */ /* 0x020fc80000000100 */
[----:B------:R-:W-:-:S04]  /*8bc0*/  FMUL R12, R9, R12 ;  /* 0x0000000c090c7220 */ /* 0x000fc80000400000 */
[----:B--2-4-:R-:W-:-:S05]  /*8bd0*/  FFMA R21, R12, -R0, R21 ;  /* 0x800000000c157223 */ /* 0x014fca0000000015 */
[----:B------:R3:W-:Y:S02]  /*8be0*/  STL [R22], R21 ;  /* 0x0000001516007387 */ /* 0x0007e40000100800 */
.L_x_209:
[----:B------:R-:W-:Y:S05]  /*8bf0*/  BSYNC.RECONVERGENT B3 ;  /* 0x0000000000037941 */ /* 0x000fea0003800200 */
.L_x_208:
        /* <DEDUP_REMOVED lines=23> */
.L_x_215:
[----:B------:R-:W-:Y:S05]  /*8d70*/  BSYNC.RECONVERGENT B4 ;  /* 0x0000000000047941 */ /* 0x000fea0003800200 */
.L_x_214:
[----:B-----5:R-:W-:-:S04]  /*8d80*/  FADD R9, -R17, R20 ;  /* 0x0000001411097221 */ /* 0x020fc80000000100 */
[----:B------:R-:W-:-:S04]  /*8d90*/  FMUL R12, R9, R12 ;  /* 0x0000000c090c7220 */ /* 0x000fc80000400000 */
[----:B---34-:R-:W-:-:S05]  /*8da0*/  FFMA R21, R12, -R2, R21 ;  /* 0x800000020c157223 */ /* 0x018fca0000000015 */
[----:B------:R2:W-:Y:S02]  /*8db0*/  STL [R22], R21 ;  /* 0x0000001516007387 */ /* 0x0005e40000100800 */
.L_x_213:
[----:B------:R-:W-:Y:S05]  /*8dc0*/  BSYNC.RECONVERGENT B3 ;  /* 0x0000000000037941 */ /* 0x000fea0003800200 */
.L_x_212:
        /* <DEDUP_REMOVED lines=23> */
.L_x_219:
[----:B------:R-:W-:Y:S05]  /*8f40*/  BSYNC.RECONVERGENT B4 ;  /* 0x0000000000047941 */ /* 0x000fea0003800200 */
.L_x_218:
[----:B-----5:R-:W-:-:S04]  /*8f50*/  FADD R9, -R17, R20 ;  /* 0x0000001411097221 */ /* 0x020fc80000000100 */
[----:B------:R-:W-:-:S04]  /*8f60*/  FMUL R12, R9, R12 ;  /* 0x0000000c090c7220 */ /* 0x000fc80000400000 */
[----:B--2-4-:R-:W-:-:S05]  /*8f70*/  FFMA R21, R12, -R3, R21 ;  /* 0x800000030c157223 */ /* 0x014fca0000000015 */
[----:B------:R3:W-:Y:S02]  /*8f80*/  STL [R22], R21 ;  /* 0x0000001516007387 */ /* 0x0007e40000100800 */
.L_x_217:
[----:B------:R-:W-:Y:S05]  /*8f90*/  BSYNC.RECONVERGENT B3 ;  /* 0x0000000000037941 */ /* 0x000fea0003800200 */
.L_x_216:
        /* <DEDUP_REMOVED lines=23> */
.L_x_223:
[----:B------:R-:W-:Y:S05]  /*9110*/  BSYNC.RECONVERGENT B4 ;  /* 0x0000000000047941 */ /* 0x000fea0003800200 */
.L_x_222:
[----:B-----5:R-:W-:-:S04]  /*9120*/  FADD R9, -R17, R20 ;  /* 0x0000001411097221 */ /* 0x020fc80000000100 */
[----:B------:R-:W-:-:S04]  /*9130*/  FMUL R12, R9, R12 ;  /* 0x0000000c090c7220 */ /* 0x000fc80000400000 */
[----:B---34-:R-:W-:-:S05]  /*9140*/  FFMA R21, R12, -R4, R21 ;  /* 0x800000040c157223 */ /* 0x018fca0000000015 */
[----:B------:R2:W-:Y:S02]  /*9150*/  STL [R22], R21 ;  /* 0x0000001516007387 */ /* 0x0005e40000100800 */
.L_x_221:
[----:B------:R-:W-:Y:S05]  /*9160*/  BSYNC.RECONVERGENT B3 ;  /* 0x0000000000037941 */ /* 0x000fea0003800200 */
.L_x_220:
[----:B------:R-:W-:-:S05]  /*9170*/  VIADD R18, R18, 0x1 ;  /* 0x0000000112127836 */ /* 0x000fca0000000000 */
[----:B------:R-:W-:-:S13]  /*9180*/  ISETP.NE.AND P0, PT, R18, 0x510, PT ;  /* 0x000005101200780c */ /* 0x000fda0003f05270 */
[----:B------:R-:W-:Y:S05]  /*9190*/  @P0 BRA `(.L_x_224) ;  /* 0xffffffdc007c0947 */ /* 0x000fea000383ffff */
[----:B0-234-:R-:W2:Y:S04]  /*91a0*/  LDL.128 R20, [R1] ;  /* 0x0000000001147983 */ /* 0x01dea80000100c00 */
[----:B------:R-:W3:Y:S04]  /*91b0*/  LDL.128 R8, [R1+0x10] ;  /* 0x0000100001087983 */ /* 0x000ee80000100c00 */
[----:B------:R-:W4:Y:S04]  /*91c0*/  LDL.128 R12, [R1+0x20] ;  /* 0x00002000010c7983 */ /* 0x000f280000100c00 */
[----:B-----5:R-:W4:Y:S01]  /*91d0*/  LDL.128 R16, [R1+0x30] ;  /* 0x0000300001107983 */ /* 0x020f220000100c00 */
[----:B------:R-:W-:Y:S01]  /*91e0*/  IMAD.MOV.U32 R41, RZ, RZ, 0x10 ;  /* 0x00000010ff297424 */ /* 0x000fe200078e00ff */
[----:B--2---:R-:W-:-:S04]  /*91f0*/  FMNMX R20, RZ, R20, !PT ;  /* 0x00000014ff147209 */ /* 0x004fc80007800000 */
        /* <DEDUP_REMOVED lines=19> */
[----:B----4-:R-:W-:Y:S02]  /*9330*/  FSETP.GT.AND P0, PT, R12, R11, PT ;  /* 0x0000000b0c00720b */ /* 0x010fe40003f04000 */
        /* <DEDUP_REMOVED lines=25> */
.L_x_225:
[----:B------:R-:W-:-:S05]  /*94d0*/  LEA R44, R41, UR9, 0x2 ;  /* 0x00000009292c7c11 */ /* 0x000fca000f8e10ff */
[----:B------:R-:W2:Y:S04]  /*94e0*/  LDL.128 R12, [R44] ;  /* 0x000000002c0c7983 */ /* 0x000ea80000100c00 */
[----:B------:R-:W3:Y:S04]  /*94f0*/  LDL.128 R20, [R44+0x10] ;  /* 0x000010002c147983 */ /* 0x000ee80000100c00 */
[----:B------:R-:W4:Y:S04]  /*9500*/  LDL.128 R8, [R44+0x20] ;  /* 0x000020002c087983 */ /* 0x000f280000100c00 */
[----:B------:R0:W5:Y:S01]  /*9510*/  LDL.128 R16, [R44+0x30] ;  /* 0x000030002c107983 */ /* 0x0001620000100c00 */
[----:B--2---:R-:W-:-:S04]  /*9520*/  FSETP.GT.AND P1, PT, R12, R43, PT ;  /* 0x0000002b0c00720b */ /* 0x004fc80003f24000 */
[----:B------:R-:W-:Y:S02]  /*9530*/  FSEL R12, R12, R43, P1 ;  /* 0x0000002b0c0c7208 */ /* 0x000fe40000800000 */
[C---:B------:R-:W-:Y:S01]  /*9540*/  SEL R43, R41.reuse, R42, P1 ;  /* 0x0000002a292b7207 */ /* 0x040fe20000800000 */
[----:B------:R-:W-:Y:S01]  /*9550*/  VIADD R42, R41, 0x10 ;  /* 0x00000010292a7836 */ /* 0x000fe20000000000 */
[----:B------:R-:W-:-:S04]  /*9560*/  FSETP.GT.AND P2, PT, R13, R12, PT ;  /* 0x0000000c0d00720b */ /* 0x000fc80003f44000 */
[----:B------:R-:W-:Y:S02]  /*9570*/  FSEL R13, R13, R12, P2 ;  /* 0x0000000c0d0d7208 */ /* 0x000fe40001000000 */
[----:B0-----:R-:W-:Y:S02]  /*9580*/  LEA R44, R42, UR9, 0x2 ;  /* 0x000000092a2c7c11 */ /* 0x001fe4000f8e10ff */
[----:B------:R-:W-:-:S04]  /*9590*/  FSETP.GT.AND P4, PT, R14, R13, PT ;  /* 0x0000000d0e00720b */ /* 0x000fc80003f84000 */
[----:B------:R-:W-:Y:S01]  /*95a0*/  FSEL R14, R14, R13, P4 ;  /* 0x0000000d0e0e7208 */ /* 0x000fe20002000000 */
[----:B------:R-:W-:-:S03]  /*95b0*/  @P2 VIADD R43, R41, 0x1 ;  /* 0x00000001292b2836 */ /* 0x000fc60000000000 */
[----:B------:R-:W-:-:S04]  /*95c0*/  FSETP.GT.AND P5, PT, R15, R14, PT ;  /* 0x0000000e0f00720b */ /* 0x000fc80003fa4000 */
[----:B------:R-:W-:-:S04]  /*95d0*/  FSEL R15, R15, R14, P5 ;  /* 0x0000000e0f0f7208 */ /* 0x000fc80002800000 */
[----:B---3--:R-:W-:-:S04]  /*95e0*/  FSETP.GT.AND P6, PT, R20, R15, PT ;  /* 0x0000000f1400720b */ /* 0x008fc80003fc4000 */
[----:B------:R-:W-:Y:S02]  /*95f0*/  FSEL R20, R20, R15, P6 ;  /* 0x0000000f14147208 */ /* 0x000fe40003000000 */
[----:B------:R-:W2:Y:S02]  /*9600*/  LDL.128 R12, [R44] ;  /* 0x000000002c0c7983 */ /* 0x000ea40000100c00 */
[----:B------:R-:W-:-:S04]  /*9610*/  FSETP.GT.AND P0, PT, R21, R20, PT ;  /* 0x000000141500720b */ /* 0x000fc80003f04000 */
[----:B------:R-:W-:-:S04]  /*9620*/  FSEL R21, R21, R20, P0 ;  /* 0x0000001415157208 */ /* 0x000fc80000000000 */
[----:B------:R-:W-:-:S04]  /*9630*/  FSETP.GT.AND P1, PT, R22, R21, PT ;  /* 0x000000151600720b */ /* 0x000fc80003f24000 */
[----:B------:R-:W-:-:S04]  /*9640*/  FSEL R22, R22, R21, P1 ;  /* 0x0000001516167208 */ /* 0x000fc80000800000 */
[----:B------:R-:W-:Y:S01]  /*9650*/  FSETP.GT.AND P2, PT, R23, R22, PT ;  /* 0x000000161700720b */ /* 0x000fe20003f44000 */
[----:B------:R-:W-:-:S03]  /*9660*/  @P4 VIADD R43, R41, 0x2 ;  /* 0x00000002292b4836 */ /* 0x000fc60000000000 */
[----:B------:R-:W-:-:S04]  /*9670*/  FSEL R23, R23, R22, P2 ;  /* 0x0000001617177208 */ /* 0x000fc80001000000 */
[----:B----4-:R-:W-:Y:S01]  /*9680*/  FSETP.GT.AND P4, PT, R8, R23, PT ;  /* 0x000000170800720b */ /* 0x010fe20003f84000 */
        /* <DEDUP_REMOVED lines=12> */
[----:B-----5:R-:W-:-:S04]  /*9750*/  FSETP.GT.AND P1, PT, R16, R11, PT ;  /* 0x0000000b1000720b */ /* 0x020fc80003f24000 */
[----:B------:R-:W-:Y:S02]  /*9760*/  FSEL R16, R16, R11, P1 ;  /* 0x0000000b10107208 */ /* 0x000fe40000800000 */
[----:B------:R-:W4:Y:S01]  /*9770*/  LDL.128 R8, [R44+0x20] ;  /* 0x000020002c087983 */ /* 0x000f220000100c00 */
[----:B------:R-:W-:Y:S01]  /*9780*/  @P2 VIADD R43, R41, 0x7 ;  /* 0x00000007292b2836 */ /* 0x000fe20000000000 */
[----:B------:R-:W-:Y:S01]  /*9790*/  FSETP.GT.AND P2, PT, R17, R16, PT ;  /* 0x000000101100720b */ /* 0x000fe20003f44000 */
[----:B------:R-:W-:-:S03]  /*97a0*/  @P4 VIADD R43, R41, 0x8 ;  /* 0x00000008292b4836 */ /* 0x000fc60000000000 */
[----:B------:R-:W-:-:S04]  /*97b0*/  FSEL R17, R17, R16, P2 ;  /* 0x0000001011117208 */ /* 0x000fc80001000000 */
[----:B------:R-:W-:Y:S01]  /*97c0*/  FSETP.GT.AND P4, PT, R18, R17, PT ;  /* 0x000000111200720b */ /* 0x000fe20003f84000 */
[----:B------:R-:W-:-:S03]  /*97d0*/  @P5 VIADD R43, R41, 0x9 ;  /* 0x00000009292b5836 */ /* 0x000fc60000000000 */
[----:B------:R-:W-:-:S04]  /*97e0*/  FSEL R18, R18, R17, P4 ;  /* 0x0000001112127208 */ /* 0x000fc80002000000 */
[----:B------:R-:W-:-:S04]  /*97f0*/  FSETP.GT.AND P5, PT, R19, R18, PT ;  /* 0x000000121300720b */ /* 0x000fc80003fa4000 */
[----:B------:R-:W-:Y:S02]  /*9800*/  FSEL R45, R19, R18, P5 ;  /* 0x00000012132d7208 */ /* 0x000fe40002800000 */
[----:B------:R0:W5:Y:S01]  /*9810*/  LDL.128 R16, [R44+0x30] ;  /* 0x000030002c107983 */ /* 0x0001620000100c00 */
[C---:B------:R-:W-:Y:S02]  /*9820*/  @P6 VIADD R43, R41.reuse, 0xa ;  /* 0x0000000a292b6836 */ /* 0x040fe40000000000 */
[C---:B------:R-:W-:Y:S02]  /*9830*/  @P0 VIADD R43, R41.reuse, 0xb ;  /* 0x0000000b292b0836 */ /* 0x040fe40000000000 */
[C---:B------:R-:W-:Y:S02]  /*9840*/  @P1 VIADD R43, R41.reuse, 0xc ;  /* 0x0000000c292b1836 */ /* 0x040fe40000000000 */
[C---:B------:R-:W-:Y:S02]  /*9850*/  @P2 VIADD R43, R41.reuse, 0xd ;  /* 0x0000000d292b2836 */ /* 0x040fe40000000000 */
[----:B------:R-:W-:-:S02]  /*9860*/  @P4 VIADD R43, R41, 0xe ;  /* 0x0000000e292b4836 */ /* 0x000fc40000000000 */
[----:B------:R-:W-:Y:S01]  /*9870*/  @P5 VIADD R43, R41, 0xf ;  /* 0x0000000f292b5836 */ /* 0x000fe20000000000 */
[----:B--2---:R-:W-:-:S04]  /*9880*/  FSETP.GT.AND P6, PT, R12, R45, PT ;  /* 0x0000002d0c00720b */ /* 0x004fc80003fc4000 */
[----:B------:R-:W-:-:S04]  /*9890*/  FSEL R12, R12, R45, P6 ;  /* 0x0000002d0c0c7208 */ /* 0x000fc80003000000 */
[----:B------:R-:W-:-:S04]  /*98a0*/  FSETP.GT.AND P0, PT, R13, R12, PT ;  /* 0x0000000c0d00720b */ /* 0x000fc80003f04000 */
[----:B------:R-:W-:-:S04]  /*98b0*/  FSEL R13, R13, R12, P0 ;  /* 0x0000000c0d0d7208 */ /* 0x000fc80000000000 */
[----:B------:R-:W-:-:S04]  /*98c0*/  FSETP.GT.AND P1, PT, R14, R13, PT ;  /* 0x0000000d0e00720b */ /* 0x000fc80003f24000 */
[----:B------:R-:W-:Y:S02]  /*98d0*/  FSEL R14, R14, R13, P1 ;  /* 0x0000000d0e0e7208 */ /* 0x000fe40000800000 */
[----:B------:R-:W-:Y:S02]  /*98e0*/  SEL R42, R42, R43, P6 ;  /* 0x0000002b2a2a7207 */ /* 0x000fe40003000000 */
[----:B------:R-:W-:Y:S01]  /*98f0*/  FSETP.GT.AND P2, PT, R15, R14, PT ;  /* 0x0000000e0f00720b */ /* 0x000fe20003f44000 */
[----:B------:R-:W-:-:S03]  /*9900*/  VIADD R43, R41, 0x20 ;  /* 0x00000020292b7836 */ /* 0x000fc60000000000 */
[----:B------:R-:W-:Y:S02]  /*9910*/  FSEL R15, R15, R14, P2 ;  /* 0x0000000e0f0f7208 */ /* 0x000fe40001000000 */
[----:B0-----:R-:W-:Y:S02]  /*9920*/  LEA R44, R43, UR9, 0x2 ;  /* 0x000000092b2c7c11 */ /* 0x001fe4000f8e10ff */
[----:B---3--:R-:W-:-:S04]  /*9930*/  FSETP.GT.AND P4, PT, R20, R15, PT ;  /* 0x0000000f1400720b */ /* 0x008fc80003f84000 */
[----:B------:R-:W-:Y:S02]  /*9940*/  FSEL R20, R20, R15, P4 ;  /* 0x0000000f14147208 */ /* 0x000fe40002000000 */
[----:B------:R-:W2:Y:S02]  /*9950*/  LDL.128 R12, [R44] ;  /* 0x000000002c0c7983 */ /* 0x000ea40000100c00 */
[----:B------:R-:W-:-:S04]  /*9960*/  FSETP.GT.AND P5, PT, R21, R20, PT ;  /* 0x000000141500720b */ /* 0x000fc80003fa4000 */
        /* <DEDUP_REMOVED lines=86> */
[----:B------:R-:W5:Y:S01]  /*9ed0*/  LDL.128 R16, [R44+0x30] ;  /* 0x000030002c107983 */ /* 0x000f620000100c00 */
        /* <DEDUP_REMOVED lines=18> */
[----:B------:R-:W-:Y:S02]  /*a000*/  SEL R42, R42, R43, P1 ;  /* 0x0000002b2a2a7207 */ /* 0x000fe40000800000 */
        /* <DEDUP_REMOVED lines=28> */
[----:B------:R-:W-:Y:S01]  /*a1d0*/  @P0 VIADD R42, R41, 0x3b ;  /* 0x0000003b292a0836 */ /* 0x000fe20000000000 */
        /* <DEDUP_REMOVED lines=9> */
[----:B------:R-:W-:Y:S01]  /*a270*/  ISETP.GE.U32.AND P0, PT, R39, 0x8, PT ;  /* 0x000000082700780c */ /* 0x000fe20003f06070 */
[----:B------:R-:W-:Y:S01]  /*a280*/  BSSY.RECONVERGENT B0, `(.L_x_226) ;  /* 0x0000060000007945 */ /* 0x000fe20003800200 */
[----:B------:R-:W-:Y:S02]  /*a290*/  IMAD.MOV.U32 R16, RZ, RZ, RZ ;  /* 0x000000ffff107224 */ /* 0x000fe400078e00ff */
[----:B------:R-:W-:Y:S01]  /*a2a0*/  ISETP.GE.U32.AND.EX P0, PT, R40, RZ, PT, P0 ;  /* 0x000000ff2800720c */ /* 0x000fe20003f06100 */
[----:B------:R-:W-:Y:S02]  /*a2b0*/  IMAD.MOV.U32 R15, RZ, RZ, RZ ;  /* 0x000000ffff0f7224 */ /* 0x000fe400078e00ff */
[----:B------:R-:W-:Y:S02]  /*a2c0*/  IMAD.MOV.U32 R41, RZ, RZ, RZ ;  /* 0x000000ffff297224 */ /* 0x000fe400078e00ff */
[----:B------:R-:W-:-:S08]  /*a2d0*/  IMAD.MOV.U32 R20, RZ, RZ, RZ ;  /* 0x000000ffff147224 */ /* 0x000fd000078e00ff */
[----:B------:R-:W-:Y:S05]  /*a2e0*/  @!P0 BRA `(.L_x_227) ;  /* 0x0000000400648947 */ /* 0x000fea0003800000 */
[----:B------:R-:W-:Y:S01]  /*a2f0*/  BSSY.RECONVERGENT B1, `(.L_x_228) ;  /* 0x0000057000017945 */ /* 0x000fe20003800200 */
[----:B------:R-:W-:Y:S01]  /*a300*/  IMAD.MOV.U32 R22, RZ, RZ, RZ ;  /* 0x000000ffff167224 */ /* 0x000fe200078e00ff */
[----:B------:R-:W-:Y:S01]  /*a310*/  LOP3.LUT R16, R39, 0xfffffff8, RZ, 0xc0, !PT ;  /* 0xfffffff827107812 */ /* 0x000fe200078ec0ff */
[----:B------:R-:W-:Y:S02]  /*a320*/  IMAD.MOV.U32 R17, RZ, RZ, RZ ;  /* 0x000000ffff117224 */ /* 0x000fe400078e00ff */
[----:B------:R-:W-:Y:S02]  /*a330*/  IMAD.MOV.U32 R41, RZ, RZ, RZ ;  /* 0x000000ffff297224 */ /* 0x000fe400078e00ff */
[----:B------:R-:W-:Y:S02]  /*a340*/  IMAD.MOV.U32 R20, RZ, RZ, RZ ;  /* 0x000000ffff147224 */ /* 0x000fe400078e00ff */
[----:B------:R-:W-:-:S07]  /*a350*/  IMAD R19, R42, 0x510, RZ ;  /* 0x000005102a137824 */ /* 0x000fce00078e02ff */
.L_x_229:
[C---:B------:R-:W-:Y:S01]  /*a360*/  LEA R14, P1, R22.reuse, R28, 0x3 ;  /* 0x0000001c160e7211 */ /* 0x040fe200078218ff */
[----:B------:R-:W0:Y:S03]  /*a370*/  LDCU.64 UR4, c[0x0][0x388] ;  /* 0x00007100ff0477ac */ /* 0x000e260008000a00 */
[----:B------:R-:W-:-:S05]  /*a380*/  LEA.HI.X R15, R22, R25, R17, 0x3, P1 ;  /* 0x00000019160f7211 */ /* 0x000fca00008f1c11 */
[----:B------:R-:W2:Y:S04]  /*a390*/  LDG.E.64 R8, desc[UR10][R14.64] ;  /* 0x0000000a0e087981 */ /* 0x000ea8000c1e1b00 */
[----:B------:R-:W3:Y:S04]  /*a3a0*/  LDG.E.64 R12, desc[UR10][R14.64+0x8] ;  /* 0x0000080a0e0c7981 */ /* 0x000ee8000c1e1b00 */
[----:B------:R-:W4:Y:S01]  /*a3b0*/  LDG.E.64 R10, desc[UR10][R14.64+0x10] ;  /* 0x0000100a0e0a7981 */ /* 0x000f22000c1e1b00 */
[----:B--2---:R-:W-:-:S05]  /*a3c0*/  IADD3 R8, P1, PT, R8, R19, RZ ;  /* 0x0000001308087210 */ /* 0x004fca0007f3e0ff */
[----:B------:R-:W-:Y:S01]  /*a3d0*/  IMAD.X R9, RZ, RZ, R9, P1 ;  /* 0x000000ffff097224 */ /* 0x000fe200008e0609 */
[----:B0-----:R-:W-:-:S04]  /*a3e0*/  LEA R44, P1, R8, UR4, 0x2 ;  /* 0x00000004082c7c11 */ /* 0x001fc8000f8210ff */
[----:B------:R-:W-:Y:S02]  /*a3f0*/  LEA.HI.X R45, R8, UR5, R9, 0x2, P1 ;  /* 0x00000005082d7c11 */ /* 0x000fe400088f1409 */
[----:B------:R-:W2:Y:S04]  /*a400*/  LDG.E.64 R8, desc[UR10][R14.64+0x18] ;  /* 0x0000180a0e087981 */ /* 0x000ea8000c1e1b00 */
[----:B------:R-:W5:Y:S01]  /*a410*/  LDG.E.CONSTANT R44, desc[UR10][R44.64] ;  /* 0x0000000a2c2c7981 */ /* 0x000f62000c1e9900 */
[C---:B---3--:R-:W-:Y:S02]  /*a420*/  IADD3 R18, P1, PT, R19.reuse, R12, RZ ;  /* 0x0000000c13127210 */ /* 0x048fe40007f3e0ff */
[----:B----4-:R-:W-:-:S03]  /*a430*/  IADD3 R10, P2, PT, R19, R10, RZ ;  /* 0x0000000a130a7210 */ /* 0x010fc60007f5e0ff */
[----:B------:R-:W-:Y:S01]  /*a440*/  IMAD.X R13, RZ, RZ, R13, P1 ;  /* 0x000000ffff0d7224 */ /* 0x000fe200008e060d */
[----:B------:R-:W-:Y:S01]  /*a450*/  LEA R12, P1, R18, UR4, 0x2 ;  /* 0x00000004120c7c11 */ /* 0x000fe2000f8210ff */
[----:B------:R-:W-:-:S03]  /*a460*/  IMAD.X R11, RZ, RZ, R11, P2 ;  /* 0x000000ffff0b7224 */ /* 0x000fc600010e060b */
[----:B------:R-:W-:-:S05]  /*a470*/  LEA.HI.X R13, R18, UR5, R13, 0x2, P1 ;  /* 0x00000005120d7c11 */ /* 0x000fca00088f140d */
[----:B------:R0:W3:Y:S01]  /*a480*/  LDG.E.CONSTANT R21, desc[UR10][R12.64] ;  /* 0x0000000a0c157981 */ /* 0x0000e2000c1e9900 */
[----:B-----5:R-:W-:Y:S02]  /*a490*/  ISETP.NE.AND P1, PT, R44, 0xd, PT ;  /* 0x0000000d2c00780c */ /* 0x020fe40003f25270 */
[----:B------:R-:W-:-:S04]  /*a4a0*/  LEA R44, P2, R10, UR4, 0x2 ;  /* 0x000000040a2c7c11 */ /* 0x000fc8000f8410ff */
[----:B------:R-:W-:Y:S02]  /*a4b0*/  LEA.HI.X R45, R10, UR5, R11, 0x2, P2 ;  /* 0x000000050a2d7c11 */ /* 0x000fe400090f140b */
[----:B------:R-:W4:Y:S01]  /*a4c0*/  LDG.E.64 R10, desc[UR10][R14.64+0x20] ;  /* 0x0000200a0e0a7981 */ /* 0x000f22000c1e1b00 */
[----:B--2---:R-:W-:-:S03]  /*a4d0*/  IADD3 R8, P2, PT, R19, R8, RZ ;  /* 0x0000000813087210 */ /* 0x004fc60007f5e0ff */
[----:B------:R2:W5:Y:S02]  /*a4e0*/  LDG.E.CONSTANT R44, desc[UR10][R44.64] ;  /* 0x0000000a2c2c7981 */ /* 0x000564000c1e9900 */
[----:B------:R-:W-:Y:S01]  /*a4f0*/  IMAD.X R9, RZ, RZ, R9, P2 ;  /* 0x000000ffff097224 */ /* 0x000fe200010e0609 */
[----:B0-----:R-:W-:-:S04]  /*a500*/  LEA R12, P2, R8, UR4, 0x2 ;  /* 0x00000004080c7c11 */ /* 0x001fc8000f8410ff */
[----:B------:R-:W-:Y:S02]  /*a510*/  LEA.HI.X R13, R8, UR5, R9, 0x2, P2 ;  /* 0x00000005080d7c11 */ /* 0x000fe400090f1409 */
[----:B------:R-:W2:Y:S01]  /*a520*/  LDG.E.64 R8, desc[UR10][R14.64+0x28] ;  /* 0x0000280a0e087981 */ /* 0x000ea2000c1e1b00 */
[----:B----4-:R-:W-:-:S05]  /*a530*/  IADD3 R18, P2, PT, R19, R10, RZ ;  /* 0x0000000a13127210 */ /* 0x010fca0007f5e0ff */
[----:B------:R-:W-:Y:S01]  /*a540*/  IMAD.X R11, RZ, RZ, R11, P2 ;  /* 0x000000ffff0b7224 */ /* 0x000fe200010e060b */
[----:B------:R-:W-:-:S04]  /*a550*/  LEA R10, P2, R18, UR4, 0x2 ;  /* 0x00000004120a7c11 */ /* 0x000fc8000f8410ff */
[----:B------:R-:W-:Y:S02]  /*a560*/  LEA.HI.X R11, R18, UR5, R11, 0x2, P2 ;  /* 0x00000005120b7c11 */ /* 0x000fe400090f140b */
[----:B------:R0:W4:Y:S04]  /*a570*/  LDG.E.CONSTANT R18, desc[UR10][R12.64] ;  /* 0x0000000a0c127981 */ /* 0x000128000c1e9900 */
[----:B------:R1:W5:Y:S04]  /*a580*/  LDG.E.CONSTANT R23, desc[UR10][R10.64] ;  /* 0x0000000a0a177981 */ /* 0x000368000c1e9900 */
[----:B------:R-:W3:Y:S04]  /*a590*/  LDG.E.64 R12, desc[UR10][R14.64+0x30] ;  /* 0x0000300a0e0c7981 */ /* 0x000ee8000c1e1b00 */
[----:B------:R-:W4:Y:S01]  /*a5a0*/  LDG.E.64 R10, desc[UR10][R14.64+0x38] ;  /* 0x0000380a0e0a7981 */ /* 0x000f22000c1e1b00 */
[----:B--2---:R-:W-:-:S05]  /*a5b0*/  IADD3 R45, P2, PT, R19, R8, RZ ;  /* 0x00000008132d7210 */ /* 0x004fca0007f5e0ff */
[----:B------:R-:W-:Y:S01]  /*a5c0*/  IMAD.X R9, RZ, RZ, R9, P2 ;  /* 0x000000ffff097224 */ /* 0x000fe200010e0609 */
[----:B------:R-:W-:-:S04]  /*a5d0*/  LEA R8, P2, R45, UR4, 0x2 ;  /* 0x000000042d087c11 */ /* 0x000fc8000f8410ff */
[----:B------:R-:W-:-:S05]  /*a5e0*/  LEA.HI.X R9, R45, UR5, R9, 0x2, P2 ;  /* 0x000000052d097c11 */ /* 0x000fca00090f1409 */
[----:B------:R2:W5:Y:S01]  /*a5f0*/  LDG.E.CONSTANT R8, desc[UR10][R8.64] ;  /* 0x0000000a08087981 */ /* 0x000562000c1e9900 */
[----:B---3--:R-:W-:-:S05]  /*a600*/  IADD3 R45, P2, PT, R19, R12, RZ ;  /* 0x0000000c132d7210 */ /* 0x008fca0007f5e0ff */
[----:B0-----:R-:W-:Y:S01]  /*a610*/  IMAD.X R13, RZ, RZ, R13, P2 ;  /* 0x000000ffff0d7224 */ /* 0x001fe200010e060d */
[----:B------:R-:W-:-:S04]  /*a620*/  LEA R12, P2, R45, UR4, 0x2 ;  /* 0x000000042d0c7c11 */ /* 0x000fc8000f8410ff */
[----:B------:R-:W-:Y:S02]  /*a630*/  LEA.HI.X R13, R45, UR5, R13, 0x2, P2 ;  /* 0x000000052d0d7c11 */ /* 0x000fe400090f140d */
[----:B----4-:R-:W-:-:S03]  /*a640*/  IADD3 R45, P2, PT, R19, R10, RZ ;  /* 0x0000000a132d7210 */ /* 0x010fc60007f5e0ff */
[----:B------:R0:W3:Y:S02]  /*a650*/  LDG.E.CONSTANT R12, desc[UR10][R12.64] ;  /* 0x0000000a0c0c7981 */ /* 0x0000e4000c1e9900 */
[----:B-1----:R-:W-:Y:S01]  /*a660*/  IMAD.X R11, RZ, RZ, R11, P2 ;  /* 0x000000ffff0b7224 */ /* 0x002fe200010e060b */
[----:B------:R-:W-:-:S04]  /*a670*/  LEA R10, P2, R45, UR4, 0x2 ;  /* 0x000000042d0a7c11 */ /* 0x000fc8000f8410ff */
[----:B------:R-:W-:-:S05]  /*a680*/  LEA.HI.X R11, R45, UR5, R11, 0x2, P2 ;  /* 0x000000052d0b7c11 */ /* 0x000fca00090f140b */
[----:B------:R-:W4:Y:S01]  /*a690*/  LDG.E.CONSTANT R10, desc[UR10][R10.64] ;  /* 0x0000000a0a0a7981 */ /* 0x000f22000c1e9900 */
[----:B------:R-:W-:Y:S02]  /*a6a0*/  ISETP.NE.AND P4, PT, R21, 0xd, PT ;  /* 0x0000000d1500780c */ /* 0x000fe40003f85270 */
[----:B------:R-:W-:Y:S02]  /*a6b0*/  ISETP.NE.AND P5, PT, R18, 0xd, PT ;  /* 0x0000000d1200780c */ /* 0x000fe40003fa5270 */
[----:B--2---:R-:W-:Y:S02]  /*a6c0*/  SEL R9, RZ, 0x1, P1 ;  /* 0x00000001ff097807 */ /* 0x004fe40000800000 */
[----:B------:R-:W-:Y:S02]  /*a6d0*/  SEL R14, RZ, 0x1, P4 ;  /* 0x00000001ff0e7807 */ /* 0x000fe40002000000 */
[----:B0-----:R-:W-:Y:S02]  /*a6e0*/  SEL R13, RZ, 0x1, P5 ;  /* 0x00000001ff0d7807 */ /* 0x001fe40002800000 */
[----:B------:R-:W-:-:S02]  /*a6f0*/  IADD3 R22, P5, PT, R22, 0x8, RZ ;  /* 0x0000000816167810 */ /* 0x000fc40007fbe0ff */
[----:B------:R-:W-:Y:S02]  /*a700*/  IADD3 R41, P1, P4, R14, R41, R9 ;  /* 0x000000290e297210 */ /* 0x000fe40007c3e009 */
[----:B-----5:R-:W-:Y:S02]  /*a710*/  ISETP.NE.AND P2, PT, R44, 0xd, PT ;  /* 0x0000000d2c00780c */ /* 0x020fe40003f45270 */
[----:B------:R-:W-:Y:S01]  /*a720*/  ISETP.NE.AND P6, PT, R23, 0xd, PT ;  /* 0x0000000d1700780c */ /* 0x000fe20003fc5270 */
[----:B------:R-:W-:Y:S01]  /*a730*/  IMAD.X R17, RZ, RZ, R17, P5 ;  /* 0x000000ffff117224 */ /* 0x000fe200028e0611 */
[----:B------:R-:W-:Y:S02]  /*a740*/  IADD3.X R20, PT, PT, RZ, R20, RZ, P1, P4 ;  /* 0x00000014ff147210 */ /* 0x000fe40000fe84ff */
[----:B------:R-:W-:Y:S02]  /*a750*/  SEL R18, RZ, 0x1, P2 ;  /* 0x00000001ff127807 */ /* 0x000fe40001000000 */
[----:B------:R-:W-:-:S02]  /*a760*/  ISETP.NE.U32.AND P1, PT, R22, R16, PT ;  /* 0x000000101600720c */ /* 0x000fc40003f25070 */
[----:B------:R-:W-:Y:S02]  /*a770*/  ISETP.NE.AND P2, PT, R8, 0xd, PT ;  /* 0x0000000d0800780c */ /* 0x000fe40003f45270 */
[----:B------:R-:W-:Y:S02]  /*a780*/  SEL R14, RZ, 0x1, P6 ;  /* 0x00000001ff0e7807 */ /* 0x000fe40003000000 */
[----:B------:R-:W-:Y:S02]  /*a790*/  ISETP.NE.AND.EX P1, PT, R17, R40, PT, P1 ;  /* 0x000000281100720c */ /* 0x000fe40003f25310 */
[----:B------:R-:W-:Y:S02]  /*a7a0*/  SEL R9, RZ, 0x1, P2 ;  /* 0x00000001ff097807 */ /* 0x000fe40001000000 */
[----:B---3--:R-:W-:-:S04]  /*a7b0*/  ISETP.NE.AND P6, PT, R12, 0xd, PT ;  /* 0x0000000d0c00780c */ /* 0x008fc80003fc5270 */
[----:B------:R-:W-:Y:S02]  /*a7c0*/  SEL R8, RZ, 0x1, P6 ;  /* 0x00000001ff087807 */ /* 0x000fe40003000000 */
[----:B----4-:R-:W-:Y:S02]  /*a7d0*/  ISETP.NE.AND P2, PT, R10, 0xd, PT ;  /* 0x0000000d0a00780c */ /* 0x010fe40003f45270 */
[----:B------:R-:W-:Y:S02]  /*a7e0*/  IADD3 R10, P5, P6, R13, R41, R18 ;  /* 0x000000290d0a7210 */ /* 0x000fe40007ebe012 */
[----:B------:R-:W-:Y:S02]  /*a7f0*/  SEL R41, RZ, 0x1, P2 ;  /* 0x00000001ff297807 */ /* 0x000fe40001000000 */
[----:B------:R-:W-:Y:S02]  /*a800*/  IADD3 R9, P2, P4, R9, R10, R14 ;  /* 0x0000000a09097210 */ /* 0x000fe40007c5e00e */
[----:B------:R-:W-:-:S02]  /*a810*/  IADD3.X R20, PT, PT, RZ, R20, RZ, P5, P6 ;  /* 0x00000014ff147210 */ /* 0x000fc40002fec4ff */
[----:B------:R-:W-:Y:S02]  /*a820*/  IADD3 R41, P5, P6, R41, R9, R8 ;  /* 0x0000000929297210 */ /* 0x000fe40007ebe008 */
[----:B------:R-:W-:-:S04]  /*a830*/  IADD3.X R20, PT, PT, RZ, R20, RZ, P2, P4 ;  /* 0x00000014ff147210 */ /* 0x000fc800017e84ff */
[----:B------:R-:W-:Y:S01]  /*a840*/  IADD3.X R20, PT, PT, RZ, R20, RZ, P5, P6 ;  /* 0x00000014ff147210 */ /* 0x000fe20002fec4ff */
[----:B------:R-:W-:Y:S06]  /*a850*/  @P1 BRA `(.L_x_229) ;  /* 0xfffffff800c01947 */ /* 0x000fec000383ffff */
[----:B------:R-:W-:Y:S05]  /*a860*/  BSYNC.RECONVERGENT B1 ;  /* 0x0000000000017941 */ /* 0x000fea0003800200 */
.L_x_228:
[----:B------:R-:W-:-:S07]  /*a870*/  IMAD.MOV.U32 R15, RZ, RZ, R40 ;  /* 0x000000ffff0f7224 */ /* 0x000fce00078e0028 */
.L_x_227:
[----:B------:R-:W-:Y:S05]  /*a880*/  BSYNC.RECONVERGENT B0 ;  /* 0x0000000000007941 */ /* 0x000fea0003800200 */
.L_x_226:
[----:B------:R-:W-:Y:S01]  /*a890*/  LOP3.LUT R8, R39, 0x7, RZ, 0xc0, !PT ;  /* 0x0000000727087812 */ /* 0x000fe200078ec0ff */
[----:B------:R-:W-:Y:S03]  /*a8a0*/  BSSY.RECONVERGENT B0, `(.L_x_230) ;  /* 0x0000081000007945 */ /* 0x000fe60003800200 */
[----:B------:R-:W-:-:S04]  /*a8b0*/  ISETP.NE.U32.AND P1, PT, R8, RZ, PT ;  /* 0x000000ff0800720c */ /* 0x000fc80003f25070 */
[----:B------:R-:W-:-:S13]  /*a8c0*/  ISETP.NE.AND.EX P1, PT, RZ, RZ, PT, P1 ;  /* 0x000000ffff00720c */ /* 0x000fda0003f25310 */
[----:B------:R-:W-:Y:S05]  /*a8d0*/  @!P1 BRA `(.L_x_231) ;  /* 0x0000000400f49947 */ /* 0x000fea0003800000 */
[----:B------:R-:W-:Y:S01]  /*a8e0*/  ISETP.GE.U32.AND P2, PT, R8, 0x4, PT ;  /* 0x000000040800780c */ /* 0x000fe20003f46070 */
[----:B------:R-:W-:Y:S01]  /*a8f0*/  BSSY.RECONVERGENT B1, `(.L_x_232) ;  /* 0x0000043000017945 */ /* 0x000fe20003800200 */
[----:B------:R-:W-:Y:S02]  /*a900*/  ISETP.NE.U32.AND P1, PT, R30, RZ, PT ;  /* 0x000000ff1e00720c */ /* 0x000fe40003f25070 */
[----:B------:R-:W-:Y:S02]  /*a910*/  ISETP.GE.U32.AND.EX P2, PT, RZ, RZ, PT, P2 ;  /* 0x000000ffff00720c */ /* 0x000fe40003f46120 */
[----:B------:R-:W-:-:S11]  /*a920*/  ISETP.NE.AND.EX P1, PT, RZ, RZ, PT, P1 ;  /* 0x000000ffff00720c */ /* 0x000fd60003f25310 */
[----:B------:R-:W-:Y:S05]  /*a930*/  @!P2 BRA `(.L_x_233) ;  /* 0x0000000000f8a947 */ /* 0x000fea0003800000 */
[C---:B------:R-:W-:Y:S01]  /*a940*/  IMAD.SHL.U32 R9, R16.reuse, 0x8, RZ ;  /* 0x0000000810097824 */ /* 0x040fe200078e00ff */
[----:B------:R-:W-:Y:S01]  /*a950*/  SHF.L.U64.HI R12, R16, 0x3, R15 ;  /* 0x00000003100c7819 */ /* 0x000fe2000001020f */
[----:B------:R-:W0:Y:S03]  /*a960*/  LDCU.64 UR4, c[0x0][0x388] ;  /* 0x00007100ff0477ac */ /* 0x000e260008000a00 */
[C---:B------:R-:W-:Y:S02]  /*a970*/  IADD3 R11, P5, PT, R9.reuse, 0x10, RZ ;  /* 0x00000010090b7810 */ /* 0x040fe40007fbe0ff */
[C---:B------:R-:W-:Y:S02]  /*a980*/  IADD3 R23, P4, PT, R9.reuse, 0x8, RZ ;  /* 0x0000000809177810 */ /* 0x040fe40007f9e0ff */
[----:B------:R-:W-:Y:S01]  /*a990*/  IADD3 R44, P2, PT, R9, R28, RZ ;  /* 0x0000001c092c7210 */ /* 0x000fe20007f5e0ff */
[--C-:B------:R-:W-:Y:S01]  /*a9a0*/  IMAD.X R14, RZ, RZ, R12.reuse, P5 ;  /* 0x000000ffff0e7224 */ /* 0x100fe200028e060c */
[----:B------:R-:W-:Y:S01]  /*a9b0*/  LOP3.LUT R11, R11, 0xfffffff8, RZ, 0xc0, !PT ;  /* 0xfffffff80b0b7812 */ /* 0x000fe200078ec0ff */
[----:B------:R-:W-:Y:S01]  /*a9c0*/  IMAD.X R18, RZ, RZ, R12, P4 ;  /* 0x000000ffff127224 */ /* 0x000fe200020e060c */
[----:B------:R-:W-:Y:S01]  /*a9d0*/  IADD3 R9, P6, PT, R9, 0x18, RZ ;  /* 0x0000001809097810 */ /* 0x000fe20007fde0ff */
[----:B------:R-:W-:Y:S01]  /*a9e0*/  IMAD.X R45, R12, 0x1, R25, P2 ;  /* 0x000000010c2d7824 */ /* 0x000fe200010e0619 */
[----:B------:R-:W-:-:S02]  /*a9f0*/  LOP3.LUT R23, R23, 0xfffffff8, RZ, 0xc0, !PT ;  /* 0xfffffff817177812 */ /* 0x000fc400078ec0ff */
[----:B------:R-:W-:Y:S01]  /*aa00*/  LOP3.LUT R14, R14, 0x7, RZ, 0xc0, !PT ;  /* 0x000000070e0e7812 */ /* 0x000fe200078ec0ff */
[----:B------:R-:W-:Y:S01]  /*aa10*/  IMAD.X R12, RZ, RZ, R12, P6 ;  /* 0x000000ffff0c7224 */ /* 0x000fe200030e060c */
[-C--:B------:R-:W-:Y:S02]  /*aa20*/  IADD3 R10, P4, PT, R11, R28.reuse, RZ ;  /* 0x0000001c0b0a7210 */ /* 0x080fe40007f9e0ff */
[----:B------:R-:W-:Y:S02]  /*aa30*/  LOP3.LUT R9, R9, 0xfffffff8, RZ, 0xc0, !PT ;  /* 0xfffffff809097812 */ /* 0x000fe400078ec0ff */
[----:B------:R-:W-:Y:S01]  /*aa40*/  LOP3.LUT R18, R18, 0x7, RZ, 0xc0, !PT ;  /* 0x0000000712127812 */ /* 0x000fe200078ec0ff */
[----:B------:R-:W-:Y:S01]  /*aa50*/  IMAD.X R11, R14, 0x1, R25, P4 ;  /* 0x000000010e0b7824 */ /* 0x000fe200020e0619 */
[----:B------:R-:W-:Y:S01]  /*aa60*/  IADD3 R22, P2, PT, R23, R28, RZ ;  /* 0x0000001c17167210 */ /* 0x000fe20007f5e0ff */
[----:B------:R-:W2:Y:S01]  /*aa70*/  LDG.E.64 R14, desc[UR10][R44.64] ;  /* 0x0000000a2c0e7981 */ /* 0x000ea2000c1e1b00 */
[----:B------:R-:W-:-:S02]  /*aa80*/  LOP3.LUT R12, R12, 0x7, RZ, 0xc0, !PT ;  /* 0x000000070c0c7812 */ /* 0x000fc400078ec0ff */
[----:B------:R-:W-:Y:S01]  /*aa90*/  IADD3 R8, P5, PT, R9, R28, RZ ;  /* 0x0000001c09087210 */ /* 0x000fe20007fbe0ff */
[--C-:B------:R-:W-:Y:S01]  /*aaa0*/  IMAD.X R23, R18, 0x1, R25.reuse, P2 ;  /* 0x0000000112177824 */ /* 0x100fe200010e0619 */
[----:B------:R-:W3:Y:S03]  /*aab0*/  LDG.E.64 R10, desc[UR10][R10.64] ;  /* 0x0000000a0a0a7981 */ /* 0x000ee6000c1e1b00 */
[----:B------:R-:W-:Y:S02]  /*aac0*/  IMAD.X R9, R12, 0x1, R25, P5 ;  /* 0x000000010c097824 */ /* 0x000fe400028e0619 */
[----:B------:R-:W4:Y:S04]  /*aad0*/  LDG.E.64 R12, desc[UR10][R22.64] ;  /* 0x0000000a160c7981 */ /* 0x000f28000c1e1b00 */
[----:B------:R-:W5:Y:S01]  /*aae0*/  LDG.E.64 R8, desc[UR10][R8.64] ;  /* 0x0000000a08087981 */ /* 0x000f62000c1e1b00 */
[----:B------:R-:W-:-:S05]  /*aaf0*/  IMAD R19, R42, 0x510, RZ ;  /* 0x000005102a137824 */ /* 0x000fca00078e02ff */
[----:B--2---:R-:W-:-:S05]  /*ab00*/  IADD3 R21, P2, PT, R14, R19, RZ ;  /* 0x000000130e157210 */ /* 0x004fca0007f5e0ff */
[----:B------:R-:W-:Y:S01]  /*ab10*/  IMAD.X R18, RZ, RZ, R15, P2 ;  /* 0x000000ffff127224 */ /* 0x000fe200010e060f */
[-C--:B---3--:R-:W-:Y:S02]  /*ab20*/  IADD3 R15, P5, PT, R10, R19.reuse, RZ ;  /* 0x000000130a0f7210 */ /* 0x088fe40007fbe0ff */
[----:B----4-:R-:W-:-:S03]  /*ab30*/  IADD3 R14, P4, PT, R12, R19, RZ ;  /* 0x000000130c0e7210 */ /* 0x010fc60007f9e0ff */
[----:B------:R-:W-:Y:S01]  /*ab40*/  IMAD.X R22, RZ, RZ, R11, P5 ;  /* 0x000000ffff167224 */ /* 0x000fe200028e060b */
[C---:B0-----:R-:W-:Y:S02]  /*ab50*/  LEA R12, P2, R21.reuse, UR4, 0x2 ;  /* 0x00000004150c7c11 */ /* 0x041fe4000f8410ff */
[----:B-----5:R-:W-:Y:S01]  /*ab60*/  IADD3 R19, P5, PT, R8, R19, RZ ;  /* 0x0000001308137210 */ /* 0x020fe20007fbe0ff */
[----:B------:R-:W-:Y:S01]  /*ab70*/  IMAD.X R17, RZ, RZ, R13, P4 ;  /* 0x000000ffff117224 */ /* 0x000fe200020e060d */
[C---:B------:R-:W-:Y:S02]  /*ab80*/  LEA R10, P4, R14.reuse, UR4, 0x2 ;  /* 0x000000040e0a7c11 */ /* 0x040fe4000f8810ff */
[----:B------:R-:W-:Y:S01]  /*ab90*/  LEA.HI.X R13, R21, UR5, R18, 0x2, P2 ;  /* 0x00000005150d7c11 */ /* 0x000fe200090f1412 */
[----:B------:R-:W-:Y:S01]  /*aba0*/  IMAD.X R18, RZ, RZ, R9, P5 ;  /* 0x000000ffff127224 */ /* 0x000fe200028e0609 */
[----:B------:R-:W-:Y:S02]  /*abb0*/  LEA R8, P2, R15, UR4, 0x2 ;  /* 0x000000040f087c11 */ /* 0x000fe4000f8410ff */
[----:B------:R-:W-:Y:S01]  /*abc0*/  LEA.HI.X R11, R14, UR5, R17, 0x2, P4 ;  /* 0x000000050e0b7c11 */ /* 0x000fe2000a0f1411 */
[----:B------:R-:W2:Y:S01]  /*abd0*/  LDG.E.CONSTANT R12, desc[UR10][R12.64] ;  /* 0x0000000a0c0c7981 */ /* 0x000ea2000c1e9900 */
[----:B------:R-:W-:-:S02]  /*abe0*/  LEA R14, P4, R19, UR4, 0x2 ;  /* 0x00000004130e7c11 */ /* 0x000fc4000f8810ff */
[----:B------:R-:W-:Y:S01]  /*abf0*/  LEA.HI.X R9, R15, UR5, R22, 0x2, P2 ;  /* 0x000000050f097c11 */ /* 0x000fe200090f1416 */
[----:B------:R-:W3:Y:S01]  /*ac00*/  LDG.E.CONSTANT R10, desc[UR10][R10.64] ;  /* 0x0000000a0a0a7981 */ /* 0x000ee2000c1e9900 */
[----:B------:R-:W-:-:S03]  /*ac10*/  LEA.HI.X R15, R19, UR5, R18, 0x2, P4 ;  /* 0x00000005130f7c11 */ /* 0x000fc6000a0f1412 */
[----:B------:R-:W4:Y:S04]  /*ac20*/  LDG.E.CONSTANT R8, desc[UR10][R8.64] ;  /* 0x0000000a08087981 */ /* 0x000f28000c1e9900 */
[----:B------:R0:W5:Y:S01]  /*ac30*/  LDG.E.CONSTANT R14, desc[UR10][R14.64] ;  /* 0x0000000a0e0e7981 */ /* 0x000162000c1e9900 */
[----:B------:R-:W-:Y:S02]  /*ac40*/  VIADD R16, R16, 0x4 ;  /* 0x0000000410107836 */ /* 0x000fe40000000000 */
[----:B0-----:R-:W-:Y:S01]  /*ac50*/  IMAD.MOV.U32 R15, RZ, RZ, RZ ;  /* 0x000000ffff0f7224 */ /* 0x001fe200078e00ff */
[----:B--2---:R-:W-:Y:S02]  /*ac60*/  ISETP.NE.AND P2, PT, R12, 0xd, PT ;  /* 0x0000000d0c00780c */ /* 0x004fe40003f45270 */
[----:B---3--:R-:W-:-:S02]  /*ac70*/  ISETP.NE.AND P4, PT, R10, 0xd, PT ;  /* 0x0000000d0a00780c */ /* 0x008fc40003f85270 */
[----:B------:R-:W-:Y:S02]  /*ac80*/  SEL R17, RZ, 0x1, P2 ;  /* 0x00000001ff117807 */ /* 0x000fe40001000000 */
[----:B----4-:R-:W-:Y:S02]  /*ac90*/  ISETP.NE.AND P5, PT, R8, 0xd, PT ;  /* 0x0000000d0800780c */ /* 0x010fe40003fa5270 */
[----:B------:R-:W-:Y:S02]  /*aca0*/  SEL R18, RZ, 0x1, P4 ;  /* 0x00000001ff127807 */ /* 0x000fe40002000000 */
[----:B-----5:R-:W-:Y:S02]  /*acb0*/  ISETP.NE.AND P6, PT, R14, 0xd, PT ;  /* 0x0000000d0e00780c */ /* 0x020fe40003fc5270 */
[----:B------:R-:W-:Y:S02]  /*acc0*/  SEL R13, RZ, 0x1, P5 ;  /* 0x00000001ff0d7807 */ /* 0x000fe40002800000 */
[----:B------:R-:W-:-:S02]  /*acd0*/  SEL R12, RZ, 0x1, P6 ;  /* 0x00000001ff0c7807 */ /* 0x000fc40003000000 */
[----:B------:R-:W-:-:S04]  /*ace0*/  IADD3 R41, P2, P4, R18, R41, R17 ;  /* 0x0000002912297210 */ /* 0x000fc80007c5e011 */
[----:B------:R-:W-:Y:S02]  /*acf0*/  IADD3 R41, P5, P6, R12, R41, R13 ;  /* 0x000000290c297210 */ /* 0x000fe40007ebe00d */
[----:B------:R-:W-:-:S04]  /*ad00*/  IADD3.X R20, PT, PT, RZ, R20, RZ, P2, P4 ;  /* 0x00000014ff147210 */ /* 0x000fc800017e84ff */
[----:B------:R-:W-:-:S07]  /*ad10*/  IADD3.X R20, PT, PT, RZ, R20, RZ, P5, P6 ;  /* 0x00000014ff147210 */ /* 0x000fce0002fec4ff */
.L_x_233:
[----:B------:R-:W-:Y:S05]  /*ad20*/  BSYNC.RECONVERGENT B1 ;  /* 0x0000000000017941 */ /* 0x000fea0003800200 */
.L_x_232:
[----:B------:R-:W-:Y:S05]  /*ad30*/  @!P1 BRA `(.L_x_231) ;  /* 0x0000000000dc9947 */ /* 0x000fea0003800000 */
[----:B------:R-:W-:Y:S01]  /*ad40*/  ISETP.NE.U32.AND P2, PT, R30, 0x1, PT ;  /* 0x000000011e00780c */ /* 0x000fe20003f45070 */
[----:B------:R-:W-:Y:S01]  /*ad50*/  BSSY.RECONVERGENT B1, `(.L_x_234) ;  /* 0x0000026000017945 */ /* 0x000fe20003800200 */
[----:B------:R-:W-:Y:S02]  /*ad60*/  LOP3.LUT R8, R39, 0x1, RZ, 0xc0, !PT ;  /* 0x0000000127087812 */ /* 0x000fe400078ec0ff */
[----:B------:R-:W-:Y:S02]  /*ad70*/  ISETP.NE.AND.EX P2, PT, RZ, RZ, PT, P2 ;  /* 0x000000ffff00720c */ /* 0x000fe40003f45320 */
[----:B------:R-:W-:-:S04]  /*ad80*/  ISETP.NE.U32.AND P1, PT, R8, 0x1, PT ;  /* 0x000000010800780c */ /* 0x000fc80003f25070 */
[----:B------:R-:W-:-:S07]  /*ad90*/  ISETP.NE.U32.AND.EX P1, PT, RZ, RZ, PT, P1 ;  /* 0x000000ffff00720c */ /* 0x000fce0003f25110 */
[----:B------:R-:W-:Y:S06]  /*ada0*/  @!P2 BRA `(.L_x_235) ;  /* 0x000000000080a947 */ /* 0x000fec0003800000 */
[C---:B------:R-:W-:Y:S01]  /*adb0*/  IMAD.SHL.U32 R9, R16.reuse, 0x8, RZ ;  /* 0x0000000810097824 */ /* 0x040fe200078e00ff */
[----:B------:R-:W-:Y:S01]  /*adc0*/  SHF.L.U64.HI R10, R16, 0x3, R15 ;  /* 0x00000003100a7819 */ /* 0x000fe2000001020f */
[----:B------:R-:W0:Y:S03]  /*add0*/  LDCU.64 UR4, c[0x0][0x388] ;  /* 0x00007100ff0477ac */ /* 0x000e260008000a00 */
[----:B------:R-:W-:-:S04]  /*ade0*/  IADD3 R8, P2, PT, R9, 0x8, RZ ;  /* 0x0000000809087810 */ /* 0x000fc80007f5e0ff */
[----:B------:R-:W-:Y:S01]  /*adf0*/  LOP3.LUT R13, R8, 0xfffffff8, RZ, 0xc0, !PT ;  /* 0xfffffff8080d7812 */ /* 0x000fe200078ec0ff */
[----:B------:R-:W-:Y:S01]  /*ae00*/  IMAD.X R11, RZ, RZ, R10, P2 ;  /* 0x000000ffff0b7224 */ /* 0x000fe200010e060a */
[-C--:B------:R-:W-:Y:S02]  /*ae10*/  IADD3 R14, P2, PT, R9, R28.reuse, RZ ;  /* 0x0000001c090e7210 */ /* 0x080fe40007f5e0ff */
[----:B------:R-:W-:Y:S02]  /*ae20*/  IADD3 R8, P4, PT, R13, R28, RZ ;  /* 0x0000001c0d087210 */ /* 0x000fe40007f9e0ff */
[----:B------:R-:W-:Y:S01]  /*ae30*/  LOP3.LUT R12, R11, 0x7, RZ, 0xc0, !PT ;  /* 0x000000070b0c7812 */ /* 0x000fe200078ec0ff */
[----:B------:R-:W-:-:S04]  /*ae40*/  IMAD.X R15, R10, 0x1, R25, P2 ;  /* 0x000000010a0f7824 */ /* 0x000fc800010e0619 */
[----:B------:R-:W-:Y:S01]  /*ae50*/  IMAD.X R9, R12, 0x1, R25, P4 ;  /* 0x000000010c097824 */ /* 0x000fe200020e0619 */
[----:B------:R-:W2:Y:S05]  /*ae60*/  LDG.E.64 R10, desc[UR10][R14.64] ;  /* 0x0000000a0e0a7981 */ /* 0x000eaa000c1e1b00 */
[----:B------:R-:W3:Y:S01]  /*ae70*/  LDG.E.64 R8, desc[UR10][R8.64] ;  /* 0x0000000a08087981 */ /* 0x000ee2000c1e1b00 */
[----:B------:R-:W-:-:S05]  /*ae80*/  IMAD R13, R42, 0x510, RZ ;  /* 0x000005102a0d7824 */ /* 0x000fca00078e02ff */
[-C--:B--2---:R-:W-:Y:S02]  /*ae90*/  IADD3 R17, P2, PT, R10, R13.reuse, RZ ;  /* 0x0000000d0a117210 */ /* 0x084fe40007f5e0ff */
[----:B---3--:R-:W-:-:S03]  /*aea0*/  IADD3 R19, P4, PT, R8, R13, RZ ;  /* 0x0000000d08137210 */ /* 0x008fc60007f9e0ff */
[----:B------:R-:W-:Y:S01]  /*aeb0*/  IMAD.X R18, RZ, RZ, R11, P2 ;  /* 0x000000ffff127224 */ /* 0x000fe200010e060b */
[----:B0-----:R-:W-:Y:S01]  /*aec0*/  LEA R12, P2, R17, UR4, 0x2 ;  /* 0x00000004110c7c11 */ /* 0x001fe2000f8410ff */
[----:B------:R-:W-:Y:S01]  /*aed0*/  IMAD.X R22, RZ, RZ, R9, P4 ;  /* 0x000000ffff167224 */ /* 0x000fe200020e0609 */
[----:B------:R-:W-:Y:S02]  /*aee0*/  LEA R10, P4, R19, UR4, 0x2 ;  /* 0x00000004130a7c11 */ /* 0x000fe4000f8810ff */
[----:B------:R-:W-:Y:S02]  /*aef0*/  LEA.HI.X R13, R17, UR5, R18, 0x2, P2 ;  /* 0x00000005110d7c11 */ /* 0x000fe400090f1412 */
[----:B------:R-:W-:-:S03]  /*af00*/  LEA.HI.X R11, R19, UR5, R22, 0x2, P4 ;  /* 0x00000005130b7c11 */ /* 0x000fc6000a0f1416 */
[----:B------:R-:W2:Y:S04]  /*af10*/  LDG.E.CONSTANT R12, desc[UR10][R12.64] ;  /* 0x0000000a0c0c7981 */ /* 0x000ea8000c1e9900 */
[----:B------:R-:W3:Y:S01]  /*af20*/  LDG.E.CONSTANT R10, desc[UR10][R10.64] ;  /* 0x0000000a0a0a7981 */ /* 0x000ee2000c1e9900 */
[----:B------:R-:W-:Y:S02]  /*af30*/  VIADD R16, R16, 0x2 ;  /* 0x0000000210107836 */ /* 0x000fe40000000000 */
[----:B------:R-:W-:Y:S01]  /*af40*/  IMAD.MOV.U32 R15, RZ, RZ, RZ ;  /* 0x000000ffff0f7224 */ /* 0x000fe200078e00ff */
[----:B--2---:R-:W-:Y:S02]  /*af50*/  ISETP.NE.AND P2, PT, R12, 0xd, PT ;  /* 0x0000000d0c00780c */ /* 0x004fe40003f45270 */
[----:B---3--:R-:W-:-:S02]  /*af60*/  ISETP.NE.AND P4, PT, R10, 0xd, PT ;  /* 0x0000000d0a00780c */ /* 0x008fc40003f85270 */
[----:B------:R-:W-:Y:S02]  /*af70*/  SEL R8, RZ, 0x1, P2 ;  /* 0x00000001ff087807 */ /* 0x000fe40001000000 */
[----:B------:R-:W-:-:S04]  /*af80*/  SEL R9, RZ, 0x1, P4 ;  /* 0x00000001ff097807 */ /* 0x000fc80002000000 */
[----:B------:R-:W-:-:S04]  /*af90*/  IADD3 R41, P2, P4, R9, R41, R8 ;  /* 0x0000002909297210 */ /* 0x000fc80007c5e008 */
[----:B------:R-:W-:-:S09]  /*afa0*/  IADD3.X R20, PT, PT, RZ, R20, RZ, P2, P4 ;  /* 0x00000014ff147210 */ /* 0x000fd200017e84ff */
.L_x_235:
[----:B------:R-:W-:Y:S05]  /*afb0*/  BSYNC.RECONVERGENT B1 ;  /* 0x0000000000017941 */ /* 0x000fea0003800200 */
.L_x_234:
[----:B------:R-:W-:Y:S05]  /*afc0*/  @P1 BRA `(.L_x_231) ;  /* 0x0000000000381947 */ /* 0x000fea0003800000 */
[C---:B------:R-:W-:Y:S01]  /*afd0*/  LEA R8, P1, R16.reuse, R28, 0x3 ;  /* 0x0000001c10087211 */ /* 0x040fe200078218ff */
[----:B------:R-:W0:Y:S03]  /*afe0*/  LDCU.64 UR4, c[0x0][0x388] ;  /* 0x00007100ff0477ac */ /* 0x000e260008000a00 */
[----:B------:R-:W-:-:S06]  /*aff0*/  LEA.HI.X R9, R16, R25, R15, 0x3, P1 ;  /* 0x0000001910097211 */ /* 0x000fcc00008f1c0f */
[----:B------:R-:W2:Y:S01]  /*b000*/  LDG.E.64 R8, desc[UR10][R8.64] ;  /* 0x0000000a08087981 */ /* 0x000ea2000c1e1b00 */
[----:B------:R-:W-:-:S05]  /*b010*/  IMAD R11, R42, 0x510, RZ ;  /* 0x000005102a0b7824 */ /* 0x000fca00078e02ff */
[----:B--2---:R-:W-:-:S05]  /*b020*/  IADD3 R11, P1, PT, R11, R8, RZ ;  /* 0x000000080b0b7210 */ /* 0x004fca0007f3e0ff */
[----:B------:R-:W-:Y:S01]  /*b030*/  IMAD.X R12, RZ, RZ, R9, P1 ;  /* 0x000000ffff0c7224 */ /* 0x000fe200008e0609 */
[----:B0-----:R-:W-:-:S04]  /*b040*/  LEA R10, P1, R11, UR4, 0x2 ;  /* 0x000000040b0a7c11 */ /* 0x001fc8000f8210ff */
[----:B------:R-:W-:-:S05]  /*b050*/  LEA.HI.X R11, R11, UR5, R12, 0x2, P1 ;  /* 0x000000050b0b7c11 */ /* 0x000fca00088f140c */
[----:B------:R-:W2:Y:S02]  /*b060*/  LDG.E.CONSTANT R10, desc[UR10][R10.64] ;  /* 0x0000000a0a0a7981 */ /* 0x000ea4000c1e9900 */
[----:B--2---:R-:W-:-:S04]  /*b070*/  ISETP.NE.AND P1, PT, R10, 0xd, PT ;  /* 0x0000000d0a00780c */ /* 0x004fc80003f25270 */
[----:B------:R-:W-:-:S04]  /*b080*/  SEL R12, RZ, 0x1, P1 ;  /* 0x00000001ff0c7807 */ /* 0x000fc80000800000 */
[----:B------:R-:W-:-:S05]  /*b090*/  IADD3 R41, P1, PT, R12, R41, RZ ;  /* 0x000000290c297210 */ /* 0x000fca0007f3e0ff */
[----:B------:R-:W-:-:S08]  /*b0a0*/  IMAD.X R20, RZ, RZ, R20, P1 ;  /* 0x000000ffff147224 */ /* 0x000fd000008e0614 */
.L_x_231:
[----:B------:R-:W-:Y:S05]  /*b0b0*/  BSYNC.RECONVERGENT B0 ;  /* 0x0000000000007941 */ /* 0x000fea0003800200 */
.L_x_230:
[----:B------:R-:W-:Y:S01]  /*b0c0*/  ISETP.EQ.U32.AND P2, PT, R41, 0x1, PT ;  /* 0x000000012900780c */ /* 0x000fe20003f42070 */
[----:B------:R-:W-:Y:S01]  /*b0d0*/  BSSY.RECONVERGENT B0, `(.L_x_236) ;  /* 0x00000f9000007945 */ /* 0x000fe20003800200 */
[----:B------:R-:W-:-:S04]  /*b0e0*/  ISETP.GT.U32.AND P1, PT, R42, 0x50e, PT ;  /* 0x0000050e2a00780c */ /* 0x000fc80003f24070 */
[----:B------:R-:W-:Y:S01]  /*b0f0*/  ISETP.EQ.OR.EX P1, PT, R20, RZ, P1, P2 ;  /* 0x000000ff1400720c */ /* 0x000fe20000f22720 */
[----:B------:R-:W-:-:S12]  /*b100*/  IMAD.MOV.U32 R20, RZ, RZ, R42 ;  /* 0x000000ffff147224 */ /* 0x000fd800078e002a */
[----:B------:R-:W-:Y:S05]  /*b110*/  @P1 BRA `(.L_x_237) ;  /* 0x0000000c00d01947 */ /* 0x000fea0003800000 */
[----:B------:R-:W-:-:S07]  /*b120*/  IMAD.MOV.U32 R16, RZ, RZ, R42 ;  /* 0x000000ffff107224 */ /* 0x000fce00078e002a */
.L_x_250:
[----:B------:R-:W-:-:S06]  /*b130*/  LEA R8, R16, UR9, 0x2 ;  /* 0x0000000910087c11 */ /* 0x000fcc000f8e10ff */
[----:B------:R-:W2:Y:S01]  /*b140*/  LDL R8, [R8+0x4] ;  /* 0x0000040008087983 */ /* 0x000ea20000100800 */
[----:B------:R-:W-:Y:S01]  /*b150*/  BSSY.RELIABLE B1, `(.L_x_238) ;  /* 0x00000ec000017945 */ /* 0x000fe20003800100 */
[----:B--2---:R-:W-:-:S13]  /*b160*/  FSETP.NEU.AND P1, PT, R8, R43, PT ;  /* 0x0000002b0800720b */ /* 0x004fda0003f2d000 */
[----:B------:R-:W-:Y:S05]  /*b170*/  @P1 BRA `(.L_x_239) ;  /* 0x0000000c00a41947 */ /* 0x000fea0003800000 */
[----:B------:R-:W-:Y:S01]  /*b180*/  BSSY.RECONVERGENT B3, `(.L_x_240) ;  /* 0x000005e000037945 */ /* 0x000fe20003800200 */
[----:B------:R-:W-:Y:S01]  /*b190*/  CS2R R20, SRZ ;  /* 0x0000000000147805 */ /* 0x000fe2000001ff00 */
[----:B------:R-:W-:Y:S02]  /*b1a0*/  IMAD.MOV.U32 R15, RZ, RZ, RZ ;  /* 0x000000ffff0f7224 */ /* 0x000fe400078e00ff */
[----:B------:R-:W-:Y:S01]  /*b1b0*/  IMAD.MOV.U32 R19, RZ, RZ, RZ ;  /* 0x000000ffff137224 */ /* 0x000fe200078e00ff */
[----:B------:R-:W-:Y:S06]  /*b1c0*/  @!P0 BRA `(.L_x_241) ;  /* 0x0000000400648947 */ /* 0x000fec0003800000 */
[----:B------:R-:W-:Y:S01]  /*b1d0*/  IMAD.MOV.U32 R17, RZ, RZ, 0x510 ;  /* 0x00000510ff117424 */ /* 0x000fe200078e00ff */
[----:B------:R-:W-:Y:S01]  /*b1e0*/  BSSY.RECONVERGENT B4, `(.L_x_242) ;  /* 0x0000056000047945 */ /* 0x000fe20003800200 */
[----:B------:R-:W-:Y:S01]  /*b1f0*/  IMAD.MOV.U32 R23, RZ, RZ, RZ ;  /* 0x000000ffff177224 */ /* 0x000fe200078e00ff */
[----:B------:R-:W-:Y:S01]  /*b200*/  CS2R R18, SRZ ;  /* 0x0000000000127805 */ /* 0x000fe2000001ff00 */
[----:B------:R-:W-:Y:S01]  /*b210*/  IMAD.MOV.U32 R21, RZ, RZ, RZ ;  /* 0x000000ffff157224 */ /* 0x000fe200078e00ff */
[----:B------:R-:W-:Y:S01]  /*b220*/  LOP3.LUT R20, R39, 0xfffffff8, RZ, 0xc0, !PT ;  /* 0xfffffff827147812 */ /* 0x000fe200078ec0ff */
[----:B------:R-:W-:-:S07]  /*b230*/  IMAD R17, R16, R17, 0x510 ;  /* 0x0000051010117424 */ /* 0x000fce00078e0211 */
.L_x_243:
[C---:B------:R-:W-:Y:S01]  /*b240*/  LEA R14, P1, R23.reuse, R28, 0x3 ;  /* 0x0000001c170e7211 */ /* 0x040fe200078218ff */
[----:B------:R-:W0:Y:S03]  /*b250*/  LDCU.64 UR4, c[0x0][0x388] ;  /* 0x00007100ff0477ac */ /* 0x000e260008000a00 */
[----:B------:R-:W-:-:S05]  /*b260*/  LEA.HI.X R15, R23, R25, R18, 0x3, P1 ;  /* 0x00000019170f7211 */ /* 0x000fca00008f1c12 */
[----:B------:R-:W2:Y:S04]  /*b270*/  LDG.E.64 R10, desc[UR10][R14.64] ;  /* 0x0000000a0e0a7981 */ /* 0x000ea8000c1e1b00 */
[----:B------:R-:W3:Y:S01]  /*b280*/  LDG.E.64 R8, desc[UR10][R14.64+0x8] ;  /* 0x0000080a0e087981 */ /* 0x000ee2000c1e1b00 */
[----:B--2---:R-:W-:Y:S02]  /*b290*/  IADD3 R12, P1, PT, R10, R17, RZ ;  /* 0x000000110a0c7210 */ /* 0x004fe40007f3e0ff */
[----:B---3--:R-:W-:-:S03]  /*b2a0*/  IADD3 R8, P2, PT, R17, R8, RZ ;  /* 0x0000000811087210 */ /* 0x008fc60007f5e0ff */
[----:B------:R-:W-:Y:S01]  /*b2b0*/  IMAD.X R11, RZ, RZ, R11, P1 ;  /* 0x000000ffff0b7224 */ /* 0x000fe200008e060b */
[----:B0-----:R-:W-:Y:S01]  /*b2c0*/  LEA R10, P1, R12, UR4, 0x2 ;  /* 0x000000040c0a7c11 */ /* 0x001fe2000f8210ff */
[----:B------:R-:W-:Y:S01]  /*b2d0*/  IMAD.X R9, RZ, RZ, R9, P2 ;  /* 0x000000ffff097224 */ /* 0x000fe200010e0609 */
[----:B------:R-:W-:Y:S02]  /*b2e0*/  LEA R44, P2, R8, UR4, 0x2 ;  /* 0x00000004082c7c11 */ /* 0x000fe4000f8410ff */
[----:B------:R-:W-:Y:S02]  /*b2f0*/  LEA.HI.X R11, R12, UR5, R11, 0x2, P1 ;  /* 0x000000050c0b7c11 */ /* 0x000fe400088f140b */
[----:B------:R-:W-:Y:S01]  /*b300*/  LEA.HI.X R45, R8, UR5, R9, 0x2, P2 ;  /* 0x00000005082d7c11 */ /* 0x000fe200090f1409 */
[----:B------:R-:W2:Y:S04]  /*b310*/  LDG.E.64 R12, desc[UR10][R14.64+0x18] ;  /* 0x0000180a0e0c7981 */ /* 0x000ea8000c1e1b00 */
[----:B------:R-:W3:Y:S04]  /*b320*/  LDG.E.CONSTANT R10, desc[UR10][R10.64] ;  /* 0x0000000a0a0a7981 */ /* 0x000ee8000c1e9900 */
[----:B------:R-:W4:Y:S04]  /*b330*/  LDG.E.CONSTANT R44, desc[UR10][R44.64] ;  /* 0x0000000a2c2c7981 */ /* 0x000f28000c1e9900 */
[----:B------:R-:W5:Y:S01]  /*b340*/  LDG.E.64 R8, desc[UR10][R14.64+0x10] ;  /* 0x0000100a0e087981 */ /* 0x000f62000c1e1b00 */
[----:B---3--:R-:W-:-:S03]  /*b350*/  ISETP.NE.AND P1, PT, R10, 0xd, PT ;  /* 0x0000000d0a00780c */ /* 0x008fc60003f25270 */
[----:B------:R-:W3:Y:S01]  /*b360*/  LDG.E.64 R10, desc[UR10][R14.64+0x20] ;  /* 0x0000200a0e0a7981 */ /* 0x000ee2000c1e1b00 */
[----:B----4-:R-:W-:Y:S02]  /*b370*/  ISETP.NE.AND P2, PT, R44, 0xd, PT ;  /* 0x0000000d2c00780c */ /* 0x010fe40003f45270 */
[----:B------:R-:W-:Y:S02]  /*b380*/  SEL R41, RZ, 0x1, P1 ;  /* 0x00000001ff297807 */ /* 0x000fe40000800000 */
[----:B------:R-:W-:-:S04]  /*b390*/  SEL R22, RZ, 0x1, P2 ;  /* 0x00000001ff167807 */ /* 0x000fc80001000000 */
[----:B------:R-:W-:Y:S02]  /*b3a0*/  IADD3 R19, P1, P4, R22, R19, R41 ;  /* 0x0000001316137210 */ /* 0x000fe40007c3e029 */
[----:B-----5:R-:W-:-:S05]  /*b3b0*/  IADD3 R22, P2, PT, R17, R8, RZ ;  /* 0x0000000811167210 */ /* 0x020fca0007f5e0ff */
[----:B------:R-:W-:Y:S01]  /*b3c0*/  IMAD.X R9, RZ, RZ, R9, P2 ;  /* 0x000000ffff097224 */ /* 0x000fe200010e0609 */
[----:B------:R-:W-:-:S04]  /*b3d0*/  LEA R8, P2, R22, UR4, 0x2 ;  /* 0x0000000416087c11 */ /* 0x000fc8000f8410ff */
[----:B------:R-:W-:-:S05]  /*b3e0*/  LEA.HI.X R9, R22, UR5, R9, 0x2, P2 ;  /* 0x0000000516097c11 */ /* 0x000fca00090f1409 */
[----:B------:R0:W4:Y:S04]  /*b3f0*/  LDG.E.CONSTANT R22, desc[UR10][R8.64] ;  /* 0x0000000a08167981 */ /* 0x000128000c1e9900 */
[----:B------:R-:W5:Y:S01]  /*b400*/  LDG.E.64 R8, desc[UR10][R14.64+0x28] ;  /* 0x0000280a0e087981 */ /* 0x000f62000c1e1b00 */
[----:B--2---:R-:W-:-:S05]  /*b410*/  IADD3 R12, P2, PT, R17, R12, RZ ;  /* 0x0000000c110c7210 */ /* 0x004fca0007f5e0ff */
[----:B------:R-:W-:Y:S01]  /*b420*/  IMAD.X R13, RZ, RZ, R13, P2 ;  /* 0x000000ffff0d7224 */ /* 0x000fe200010e060d */
[----:B------:R-:W-:-:S04]  /*b430*/  LEA R44, P2, R12, UR4, 0x2 ;  /* 0x000000040c2c7c11 */ /* 0x000fc8000f8410ff */
[----:B------:R-:W-:-:S05]  /*b440*/  LEA.HI.X R45, R12, UR5, R13, 0x2, P2 ;  /* 0x000000050c2d7c11 */ /* 0x000fca00090f140d */
[----:B------:R-:W2:Y:S01]  /*b450*/  LDG.E.CONSTANT R44, desc[UR10][R44.64] ;  /* 0x0000000a2c2c7981 */ /* 0x000ea2000c1e9900 */
[----:B---3--:R-:W-:-:S05]  /*b460*/  IADD3 R12, P2, PT, R17, R10, RZ ;  /* 0x0000000a110c7210 */ /* 0x008fca0007f5e0ff */
[----:B------:R-:W-:Y:S01]  /*b470*/  IMAD.X R11, RZ, RZ, R11, P2 ;  /* 0x000000ffff0b7224 */ /* 0x000fe200010e060b */
[----:B------:R-:W-:-:S04]  /*b480*/  LEA R10, P2, R12, UR4, 0x2 ;  /* 0x000000040c0a7c11 */ /* 0x000fc8000f8410ff */
[----:B------:R-:W-:-:S05]  /*b490*/  LEA.HI.X R11, R12, UR5, R11, 0x2, P2 ;  /* 0x000000050c0b7c11 */ /* 0x000fca00090f140b */
[----:B------:R-:W3:Y:S04]  /*b4a0*/  LDG.E.CONSTANT R41, desc[UR10][R10.64] ;  /* 0x0000000a0a297981 */ /* 0x000ee8000c1e9900 */
[----:B------:R-:W4:Y:S01]  /*b4b0*/  LDG.E.64 R10, desc[UR10][R14.64+0x38] ;  /* 0x0000380a0e0a7981 */ /* 0x000f22000c1e1b00 */
[----:B-----5:R-:W-:-:S05]  /*b4c0*/  IADD3 R12, P2, PT, R17, R8, RZ ;  /* 0x00000008110c7210 */ /* 0x020fca0007f5e0ff */
[----:B0-----:R-:W-:Y:S01]  /*b4d0*/  IMAD.X R9, RZ, RZ, R9, P2 ;  /* 0x000000ffff097224 */ /* 0x001fe200010e0609 */
[----:B------:R-:W-:-:S04]  /*b4e0*/  LEA R8, P2, R12, UR4, 0x2 ;  /* 0x000000040c087c11 */ /* 0x000fc8000f8410ff */
[----:B------:R-:W-:Y:S02]  /*b4f0*/  LEA.HI.X R9, R12, UR5, R9, 0x2, P2 ;  /* 0x000000050c097c11 */ /* 0x000fe400090f1409 */
[----:B------:R-:W5:Y:S04]  /*b500*/  LDG.E.64 R12, desc[UR10][R14.64+0x30] ;  /* 0x0000300a0e0c7981 */ /* 0x000f68000c1e1b00 */
[----:B------:R5:W3:Y:S02]  /*b510*/  LDG.E.CONSTANT R8, desc[UR10][R8.64] ;  /* 0x0000000a08087981 */ /* 0x000ae4000c1e9900 */
[----:B-----5:R-:W-:-:S05]  /*b520*/  IADD3 R9, P2, PT, R17, R12, RZ ;  /* 0x0000000c11097210 */ /* 0x020fca0007f5e0ff */
[----:B------:R-:W-:Y:S01]  /*b530*/  IMAD.X R13, RZ, RZ, R13, P2 ;  /* 0x000000ffff0d7224 */ /* 0x000fe200010e060d */
[----:B------:R-:W-:-:S04]  /*b540*/  LEA R12, P2, R9, UR4, 0x2 ;  /* 0x00000004090c7c11 */ /* 0x000fc8000f8410ff */
[----:B------:R-:W-:Y:S02]  /*b550*/  LEA.HI.X R13, R9, UR5, R13, 0x2, P2 ;  /* 0x00000005090d7c11 */ /* 0x000fe400090f140d */
[----:B----4-:R-:W-:-:S03]  /*b560*/  IADD3 R45, P2, PT, R17, R10, RZ ;  /* 0x0000000a112d7210 */ /* 0x010fc60007f5e0ff */
[----:B------:R-:W4:Y:S02]  /*b570*/  LDG.E.CONSTANT R12, desc[UR10][R12.64] ;  /* 0x0000000a0c0c7981 */ /* 0x000f24000c1e9900 */
[----:B------:R-:W-:Y:S01]  /*b580*/  IMAD.X R11, RZ, RZ, R11, P2 ;  /* 0x000000ffff0b7224 */ /* 0x000fe200010e060b */
[----:B------:R-:W-:-:S04]  /*b590*/  LEA R10, P2, R45, UR4, 0x2 ;  /* 0x000000042d0a7c11 */ /* 0x000fc8000f8410ff */
[----:B------:R-:W-:-:S05]  /*b5a0*/  LEA.HI.X R11, R45, UR5, R11, 0x2, P2 ;  /* 0x000000052d0b7c11 */ /* 0x000fca00090f140b */
[----:B------:R-:W5:Y:S01]  /*b5b0*/  LDG.E.CONSTANT R10, desc[UR10][R10.64] ;  /* 0x0000000a0a0a7981 */ /* 0x000f62000c1e9900 */
[----:B--2---:R-:W-:Y:S02]  /*b5c0*/  ISETP.NE.AND P5, PT, R44, 0xd, PT ;  /* 0x0000000d2c00780c */ /* 0x004fe40003fa5270 */
[----:B------:R-:W-:Y:S02]  /*b5d0*/  ISETP.NE.AND P2, PT, R22, 0xd, PT ;  /* 0x0000000d1600780c */ /* 0x000fe40003f45270 */
[----:B------:R-:W-:Y:S02]  /*b5e0*/  SEL R22, RZ, 0x1, P5 ;  /* 0x00000001ff167807 */ /* 0x000fe40002800000 */
[----:B------:R-:W-:Y:S02]  /*b5f0*/  IADD3 R23, P5, PT, R23, 0x8, RZ ;  /* 0x0000000817177810 */ /* 0x000fe40007fbe0ff */
[----:B---3--:R-:W-:Y:S02]  /*b600*/  ISETP.NE.AND P6, PT, R41, 0xd, PT ;  /* 0x0000000d2900780c */ /* 0x008fe40003fc5270 */
[----:B------:R-:W-:Y:S01]  /*b610*/  IADD3.X R21, PT, PT, RZ, R21, RZ, P1, P4 ;  /* 0x00000015ff157210 */ /* 0x000fe20000fe84ff */
[----:B------:R-:W-:Y:S01]  /*b620*/  IMAD.X R18, RZ, RZ, R18, P5 ;  /* 0x000000ffff127224 */ /* 0x000fe200028e0612 */
[----:B------:R-:W-:-:S02]  /*b630*/  SEL R15, RZ, 0x1, P2 ;  /* 0x00000001ff0f7807 */ /* 0x000fc40001000000 */
[----:B------:R-:W-:Y:S02]  /*b640*/  ISETP.NE.U32.AND P1, PT, R23, R20, PT ;  /* 0x000000141700720c */ /* 0x000fe40003f25070 */
[----:B------:R-:W-:Y:S02]  /*b650*/  ISETP.NE.AND P2, PT, R8, 0xd, PT ;  /* 0x0000000d0800780c */ /* 0x000fe40003f45270 */
[----:B------:R-:W-:Y:S02]  /*b660*/  SEL R14, RZ, 0x1, P6 ;  /* 0x00000001ff0e7807 */ /* 0x000fe40003000000 */
[----:B------:R-:W-:Y:S02]  /*b670*/  ISETP.NE.AND.EX P1, PT, R18, R40, PT, P1 ;  /* 0x000000281200720c */ /* 0x000fe40003f25310 */
[----:B------:R-:W-:Y:S02]  /*b680*/  SEL R9, RZ, 0x1, P2 ;  /* 0x00000001ff097807 */ /* 0x000fe40001000000 */
[----:B----4-:R-:W-:-:S04]  /*b690*/  ISETP.NE.AND P6, PT, R12, 0xd, PT ;  /* 0x0000000d0c00780c */ /* 0x010fc80003fc5270 */
[----:B------:R-:W-:Y:S02]  /*b6a0*/  SEL R8, RZ, 0x1, P6 ;  /* 0x00000001ff087807 */ /* 0x000fe40003000000 */
[----:B-----5:R-:W-:Y:S02]  /*b6b0*/  ISETP.NE.AND P2, PT, R10, 0xd, PT ;  /* 0x0000000d0a00780c */ /* 0x020fe40003f45270 */
        /* <DEDUP_REMOVED lines=9> */
.L_x_242:
[----:B------:R-:W-:-:S07]  /*b750*/  IMAD.MOV.U32 R15, RZ, RZ, R40 ;  /* 0x000000ffff0f7224 */ /* 0x000fce00078e0028 */
.L_x_241:
[----:B------:R-:W-:Y:S05]  /*b760*/  BSYNC.RECONVERGENT B3 ;  /* 0x0000000000037941 */ /* 0x000fea0003800200 */
.L_x_240:
[----:B------:R-:W-:Y:S01]  /*b770*/  LOP3.LUT P1, RZ, R39, 0x7, RZ, 0xc0, !PT ;  /* 0x0000000727ff7812 */ /* 0x000fe2000782c0ff */
[----:B------:R-:W-:-:S12]  /*b780*/  BSSY.RECONVERGENT B3, `(.L_x_244) ;  /* 0x0000083000037945 */ /* 0x000fd80003800200 */
[----:B------:R-:W-:Y:S05]  /*b790*/  @!P1 BRA `(.L_x_245) ;  /* 0x0000000800049947 */ /* 0x000fea0003800000 */
[----:B------:R-:W-:Y:S01]  /*b7a0*/  LOP3.LUT R8, R39, 0x7, RZ, 0xc0, !PT ;  /* 0x0000000727087812 */ /* 0x000fe200078ec0ff */
[----:B------:R-:W-:Y:S03]  /*b7b0*/  BSSY.RECONVERGENT B4, `(.L_x_246) ;  /* 0x0000045000047945 */ /* 0x000fe60003800200 */
[----:B------:R-:W-:-:S04]  /*b7c0*/  IADD3 R8, P2, PT, R8, -0x1, RZ ;  /* 0xffffffff08087810 */ /* 0x000fc80007f5e0ff */
[----:B------:R-:W-:Y:S01]  /*b7d0*/  ISETP.GE.U32.AND P1, PT, R8, 0x3, PT ;  /* 0x000000030800780c */ /* 0x000fe20003f26070 */
[----:B------:R-:W-:-:S05]  /*b7e0*/  IMAD.X R8, RZ, RZ, -0x1, P2 ;  /* 0xffffffffff087424 */ /* 0x000fca00010e06ff */
[----:B------:R-:W-:-:S13]  /*b7f0*/  ISETP.GE.U32.AND.EX P1, PT, R8, RZ, PT, P1 ;  /* 0x000000ff0800720c */ /* 0x000fda0003f26110 */
[----:B------:R-:W-:Y:S05]  /*b800*/  @!P1 BRA `(.L_x_247) ;  /* 0x0000000000fc9947 */ /* 0x000fea0003800000 */
[C---:B------:R-:W-:Y:S01]  /*b810*/  IMAD.SHL.U32 R9, R20.reuse, 0x8, RZ ;  /* 0x0000000814097824 */ /* 0x040fe200078e00ff */
[----:B------:R-:W-:Y:S01]  /*b820*/  SHF.L.U64.HI R14, R20, 0x3, R15 ;  /* 0x00000003140e7819 */ /* 0x000fe2000001020f */
[----:B------:R-:W-:Y:S01]  /*b830*/  IMAD.MOV.U32 R13, RZ, RZ, 0x510 ;  /* 0x00000510ff0d7424 */ /* 0x000fe200078e00ff */
[----:B------:R-:W0:Y:S02]  /*b840*/  LDCU.64 UR4, c[0x0][0x388] ;  /* 0x00007100ff0477ac */ /* 0x000e240008000a00 */
[C---:B------:R-:W-:Y:S02]  /*b850*/  IADD3 R23, P4, PT, R9.reuse, 0x10, RZ ;  /* 0x0000001009177810 */ /* 0x040fe40007f9e0ff */
[C---:B------:R-:W-:Y:S02]  /*b860*/  IADD3 R45, P2, PT, R9.reuse, 0x8, RZ ;  /* 0x00000008092d7810 */ /* 0x040fe40007f5e0ff */
[CC--:B------:R-:W-:Y:S01]  /*b870*/  IADD3 R10, P1, PT, R9.reuse, R28.reuse, RZ ;  /* 0x0000001c090a7210 */ /* 0x0c0fe20007f3e0ff */
[--C-:B------:R-:W-:Y:S01]  /*b880*/  IMAD.X R18, RZ, RZ, R14.reuse, P4 ;  /* 0x000000ffff127224 */ /* 0x100fe200020e060e */
[----:B------:R-:W-:Y:S01]  /*b890*/  IADD3 R9, P5, PT, R9, 0x18, RZ ;  /* 0x0000001809097810 */ /* 0x000fe20007fbe0ff */
[--C-:B------:R-:W-:Y:S01]  /*b8a0*/  IMAD.X R12, RZ, RZ, R14.reuse, P2 ;  /* 0x000000ffff0c7224 */ /* 0x100fe200010e060e */
[----:B------:R-:W-:Y:S01]  /*b8b0*/  LOP3.LUT R23, R23, 0xfffffff8, RZ, 0xc0, !PT ;  /* 0xfffffff817177812 */ /* 0x000fe200078ec0ff */
[----:B------:R-:W-:Y:S01]  /*b8c0*/  IMAD.X R11, R14, 0x1, R25, P1 ;  /* 0x000000010e0b7824 */ /* 0x000fe200008e0619 */
[----:B------:R-:W-:Y:S01]  /*b8d0*/  LOP3.LUT R18, R18, 0x7, RZ, 0xc0, !PT ;  /* 0x0000000712127812 */ /* 0x000fe200078ec0ff */
[----:B------:R-:W-:Y:S01]  /*b8e0*/  IMAD.X R14, RZ, RZ, R14, P5 ;  /* 0x000000ffff0e7224 */ /* 0x000fe200028e060e */
[----:B------:R-:W-:-:S02]  /*b8f0*/  IADD3 R22, P2, PT, R23, R28, RZ ;  /* 0x0000001c17167210 */ /* 0x000fc40007f5e0ff */
[----:B------:R-:W-:Y:S01]  /*b900*/  LOP3.LUT R45, R45, 0xfffffff8, RZ, 0xc0, !PT ;  /* 0xfffffff82d2d7812 */ /* 0x000fe200078ec0ff */
[----:B------:R-:W2:Y:S01]  /*b910*/  LDG.E.64 R10, desc[UR10][R10.64] ;  /* 0x0000000a0a0a7981 */ /* 0x000ea2000c1e1b00 */
[----:B------:R-:W-:Y:S01]  /*b920*/  LOP3.LUT R9, R9, 0xfffffff8, RZ, 0xc0, !PT ;  /* 0xfffffff809097812 */ /* 0x000fe200078ec0ff */
[--C-:B------:R-:W-:Y:S01]  /*b930*/  IMAD.X R23, R18, 0x1, R25.reuse, P2 ;  /* 0x0000000112177824 */ /* 0x100fe200010e0619 */
[----:B------:R-:W-:Y:S02]  /*b940*/  LOP3.LUT R12, R12, 0x7, RZ, 0xc0, !PT ;  /* 0x000000070c0c7812 */ /* 0x000fe400078ec0ff */
[-C--:B------:R-:W-:Y:S02]  /*b950*/  IADD3 R44, P1, PT, R45, R28.reuse, RZ ;  /* 0x0000001c2d2c7210 */ /* 0x080fe40007f3e0ff */
[----:B------:R-:W-:Y:S01]  /*b960*/  LOP3.LUT R14, R14, 0x7, RZ, 0xc0, !PT ;  /* 0x000000070e0e7812 */ /* 0x000fe200078ec0ff */
[----:B------:R-:W3:Y:S01]  /*b970*/  LDG.E.64 R22, desc[UR10][R22.64] ;  /* 0x0000000a16167981 */ /* 0x000ee2000c1e1b00 */
[----:B------:R-:W-:Y:S01]  /*b980*/  IADD3 R8, P4, PT, R9, R28, RZ ;  /* 0x0000001c09087210 */ /* 0x000fe20007f9e0ff */
[----:B------:R-:W-:-:S04]  /*b990*/  IMAD.X R45, R12, 0x1, R25, P1 ;  /* 0x000000010c2d7824 */ /* 0x000fc800008e0619 */
[----:B------:R-:W-:Y:S02]  /*b9a0*/  IMAD.X R9, R14, 0x1, R25, P4 ;  /* 0x000000010e097824 */ /* 0x000fe400020e0619 */
[----:B------:R-:W4:Y:S04]  /*b9b0*/  LDG.E.64 R44, desc[UR10][R44.64] ;  /* 0x0000000a2c2c7981 */ /* 0x000f28000c1e1b00 */
[----:B------:R-:W5:Y:S01]  /*b9c0*/  LDG.E.64 R8, desc[UR10][R8.64] ;  /* 0x0000000a08087981 */ /* 0x000f62000c1e1b00 */
[----:B------:R-:W-:-:S05]  /*b9d0*/  IMAD R17, R16, R13, 0x510 ;  /* 0x0000051010117424 */ /* 0x000fca00078e020d */
[-C--:B--2---:R-:W-:Y:S02]  /*b9e0*/  IADD3 R10, P1, PT, R10, R17.reuse, RZ ;  /* 0x000000110a0a7210 */ /* 0x084fe40007f3e0ff */
[----:B---3--:R-:W-:-:S03]  /*b9f0*/  IADD3 R18, P2, PT, R22, R17, RZ ;  /* 0x0000001116127210 */ /* 0x008fc60007f5e0ff */
[----:B------:R-:W-:Y:S02]  /*ba00*/  IMAD.X R15, RZ, RZ, R11, P1 ;  /* 0x000000ffff0f7224 */ /* 0x000fe400008e060b */
[----:B------:R-:W-:Y:S01]  /*ba10*/  IMAD.X R11, RZ, RZ, R23, P2 ;  /* 0x000000ffff0b7224 */ /* 0x000fe200010e0617 */
[-C--:B----4-:R-:W-:Y:S02]  /*ba20*/  IADD3 R13, P1, PT, R44, R17.reuse, RZ ;  /* 0x000000112c0d7210 */ /* 0x090fe40007f3e0ff */
[----:B-----5:R-:W-:-:S03]  /*ba30*/  IADD3 R17, P2, PT, R8, R17, RZ ;  /* 0x0000001108117210 */ /* 0x020fc60007f5e0ff */
[----:B------:R-:W-:Y:S01]  /*ba40*/  IMAD.X R22, RZ, RZ, R45, P1 ;  /* 0x000000ffff167224 */ /* 0x000fe200008e062d */
[C---:B0-----:R-:W-:Y:S01]  /*ba50*/  LEA R14, P1, R10.reuse, UR4, 0x2 ;  /* 0x000000040a0e7c11 */ /* 0x041fe2000f8210ff */
[----:B------:R-:W-:Y:S01]  /*ba60*/  IMAD.X R44, RZ, RZ, R9, P2 ;  /* 0x000000ffff2c7224 */ /* 0x000fe200010e0609 */
[C---:B------:R-:W-:Y:S02]  /*ba70*/  LEA R12, P2, R13.reuse, UR4, 0x2 ;  /* 0x000000040d0c7c11 */ /* 0x040fe4000f8410ff */
[----:B------:R-:W-:Y:S02]  /*ba80*/  LEA.HI.X R15, R10, UR5, R15, 0x2, P1 ;  /* 0x000000050a0f7c11 */ /* 0x000fe400088f140f */
[----:B------:R-:W-:Y:S02]  /*ba90*/  LEA.HI.X R13, R13, UR5, R22, 0x2, P2 ;  /* 0x000000050d0d7c11 */ /* 0x000fe400090f1416 */
[----:B------:R-:W-:Y:S01]  /*baa0*/  LEA R10, P1, R18, UR4, 0x2 ;  /* 0x00000004120a7c11 */ /* 0x000fe2000f8210ff */
[----:B------:R-:W2:Y:S01]  /*bab0*/  LDG.E.CONSTANT R14, desc[UR10][R14.64] ;  /* 0x0000000a0e0e7981 */ /* 0x000ea2000c1e9900 */
[----:B------:R-:W-:-:S02]  /*bac0*/  LEA R8, P2, R17, UR4, 0x2 ;  /* 0x0000000411087c11 */ /* 0x000fc4000f8410ff */
[----:B------:R-:W-:Y:S01]  /*bad0*/  LEA.HI.X R11, R18, UR5, R11, 0x2, P1 ;  /* 0x00000005120b7c11 */ /* 0x000fe200088f140b */
[----:B------:R-:W3:Y:S01]  /*bae0*/  LDG.E.CONSTANT R12, desc[UR10][R12.64] ;  /* 0x0000000a0c0c7981 */ /* 0x000ee2000c1e9900 */
[----:B------:R-:W-:-:S03]  /*baf0*/  LEA.HI.X R9, R17, UR5, R44, 0x2, P2 ;  /* 0x0000000511097c11 */ /* 0x000fc600090f142c */
[----:B------:R-:W4:Y:S04]  /*bb00*/  LDG.E.CONSTANT R10, desc[UR10][R10.64] ;  /* 0x0000000a0a0a7981 */ /* 0x000f28000c1e9900 */
[----:B------:R-:W5:Y:S01]  /*bb10*/  LDG.E.CONSTANT R8, desc[UR10][R8.64] ;  /* 0x0000000a08087981 */ /* 0x000f62000c1e9900 */
[----:B------:R-:W-:Y:S01]  /*bb20*/  VIADD R20, R20, 0x4 ;  /* 0x0000000414147836 */ /* 0x000fe20000000000 */
[----:B--2---:R-:W-:Y:S02]  /*bb30*/  ISETP.NE.AND P1, PT, R14, 0xd, PT ;  /* 0x0000000d0e00780c */ /* 0x004fe40003f25270 */
[----:B---3--:R-:W-:Y:S02]  /*bb40*/  ISETP.NE.AND P2, PT, R12, 0xd, PT ;  /* 0x0000000d0c00780c */ /* 0x008fe40003f45270 */
[----:B------:R-:W-:-:S02]  /*bb50*/  SEL R17, RZ, 0x1, P1 ;  /* 0x00000001ff117807 */ /* 0x000fc40000800000 */
[----:B----4-:R-:W-:Y:S02]  /*bb60*/  ISETP.NE.AND P4, PT, R10, 0xd, PT ;  /* 0x0000000d0a00780c */ /* 0x010fe40003f85270 */
[----:B------:R-:W-:Y:S02]  /*bb70*/  SEL R18, RZ, 0x1, P2 ;  /* 0x00000001ff127807 */ /* 0x000fe40001000000 */
[----:B-----5:R-:W-:Y:S02]  /*bb80*/  ISETP.NE.AND P5, PT, R8, 0xd, PT ;  /* 0x0000000d0800780c */ /* 0x020fe40003fa5270 */
[----:B------:R-:W-:Y:S02]  /*bb90*/  SEL R15, RZ, 0x1, P4 ;  /* 0x00000001ff0f7807 */ /* 0x000fe40002000000 */
[----:B------:R-:W-:Y:S02]  /*bba0*/  SEL R14, RZ, 0x1, P5 ;  /* 0x00000001ff0e7807 */ /* 0x000fe40002800000 */
[----:B------:R-:W-:-:S04]  /*bbb0*/  IADD3 R19, P1, P2, R18, R19, R17 ;  /* 0x0000001312137210 */ /* 0x000fc80007a3e011 */
[----:B------:R-:W-:Y:S02]  /*bbc0*/  IADD3 R19, P4, P5, R14, R19, R15 ;  /* 0x000000130e137210 */ /* 0x000fe40007d9e00f */
[----:B------:R-:W-:Y:S01]  /*bbd0*/  IADD3.X R21, PT, PT, RZ, R21, RZ, P1, P2 ;  /* 0x00000015ff157210 */ /* 0x000fe20000fe44ff */
[----:B------:R-:W-:-:S03]  /*bbe0*/  IMAD.MOV.U32 R15, RZ, RZ, RZ ;  /* 0x000000ffff0f7224 */ /* 0x000fc600078e00ff */
[----:B------:R-:W-:-:S07]  /*bbf0*/  IADD3.X R21, PT, PT, RZ, R21, RZ, P4, P5 ;  /* 0x00000015ff157210 */ /* 0x000fce00027ea4ff */
.L_x_247:
[----:B------:R-:W-:Y:S05]  /*bc00*/  BSYNC.RECONVERGENT B4 ;  /* 0x0000000000047941 */ /* 0x000fea0003800200 */
.L_x_246:
        /* <DEDUP_REMOVED lines=21> */
[----:B------:R-:W-:-:S04]  /*bd60*/  IMAD.MOV.U32 R13, RZ, RZ, 0x510 ;  /* 0x00000510ff0d7424 */ /* 0x000fc800078e00ff */
[----:B------:R-:W-:-:S05]  /*bd70*/  IMAD R13, R16, R13, 0x510 ;  /* 0x00000510100d7424 */ /* 0x000fca00078e020d */
[-C--:B--2---:R-:W-:Y:S02]  /*bd80*/  IADD3 R17, P2, PT, R10, R13.reuse, RZ ;  /* 0x0000000d0a117210 */ /* 0x084fe40007f5e0ff */
[----:B---3--:R-:W-:-:S03]  /*bd90*/  IADD3 R22, P4, PT, R8, R13, RZ ;  /* 0x0000000d08167210 */ /* 0x008fc60007f9e0ff */
[----:B------:R-:W-:Y:S01]  /*bda0*/  IMAD.X R18, RZ, RZ, R11, P2 ;  /* 0x000000ffff127224 */ /* 0x000fe200010e060b */
[C---:B0-----:R-:W-:Y:S01]  /*bdb0*/  LEA R12, P2, R17.reuse, UR4, 0x2 ;  /* 0x00000004110c7c11 */ /* 0x041fe2000f8410ff */
[----:B------:R-:W-:Y:S01]  /*bdc0*/  IMAD.X R11, RZ, RZ, R9, P4 ;  /* 0x000000ffff0b7224 */ /* 0x000fe200020e0609 */
[C---:B------:R-:W-:Y:S02]  /*bdd0*/  LEA R10, P4, R22.reuse, UR4, 0x2 ;  /* 0x00000004160a7c11 */ /* 0x040fe4000f8810ff */
        /* <DEDUP_REMOVED lines=12> */
.L_x_249:
[----:B------:R-:W-:Y:S05]  /*bea0*/  BSYNC.RECONVERGENT B4 ;  /* 0x0000000000047941 */ /* 0x000fea0003800200 */
.L_x_248:
[----:B------:R-:W-:Y:S05]  /*beb0*/  @P1 BRA `(.L_x_245) ;  /* 0x00000000003c1947 */ /* 0x000fea0003800000 */
[C---:B------:R-:W-:Y:S01]  /*bec0*/  LEA R8, P1, R20.reuse, R28, 0x3 ;  /* 0x0000001c14087211 */ /* 0x040fe200078218ff */
[----:B------:R-:W0:Y:S03]  /*bed0*/  LDCU.64 UR4, c[0x0][0x388] ;  /* 0x00007100ff0477ac */ /* 0x000e260008000a00 */
[----:B------:R-:W-:-:S06]  /*bee0*/  LEA.HI.X R9, R20, R25, R15, 0x3, P1 ;  /* 0x0000001914097211 */ /* 0x000fcc00008f1c0f */
[----:B------:R-:W2:Y:S01]  /*bef0*/  LDG.E.64 R8, desc[UR10][R8.64] ;  /* 0x0000000a08087981 */ /* 0x000ea2000c1e1b00 */
[----:B------:R-:W-:-:S04]  /*bf00*/  IMAD.MOV.U32 R11, RZ, RZ, 0x510 ;  /* 0x00000510ff0b7424 */ /* 0x000fc800078e00ff */
[----:B------:R-:W-:-:S05]  /*bf10*/  IMAD R11, R16, R11, 0x510 ;  /* 0x00000510100b7424 */ /* 0x000fca00078e020b */
        /* <DEDUP_REMOVED lines=9> */
.L_x_245:
[----:B------:R-:W-:Y:S05]  /*bfb0*/  BSYNC.RECONVERGENT B3 ;  /* 0x0000000000037941 */ /* 0x000fea0003800200 */
.L_x_244:
[----:B------:R-:W-:Y:S01]  /*bfc0*/  ISETP.NE.U32.AND P1, PT, R19, RZ, PT ;  /* 0x000000ff1300720c */ /* 0x000fe20003f25070 */
[----:B------:R-:W-:-:S03]  /*bfd0*/  VIADD R20, R16, 0x1 ;  /* 0x0000000110147836 */ /* 0x000fc60000000000 */
[----:B------:R-:W-:-:S13]  /*bfe0*/  ISETP.NE.AND.EX P1, PT, R21, RZ, PT, P1 ;  /* 0x000000ff1500720c */ /* 0x000fda0003f25310 */
[----:B------:R-:W-:Y:S05]  /*bff0*/  @P1 BREAK.RELIABLE B1 ;  /* 0x0000000000011942 */ /* 0x000fea0003800100 */
[----:B------:R-:W-:Y:S05]  /*c000*/  @P1 BRA `(.L_x_237) ;  /* 0x0000000000141947 */ /* 0x000fea0003800000 */
.L_x_239:
[----:B------:R-:W-:Y:S05]  /*c010*/  BSYNC.RELIABLE B1 ;  /* 0x0000000000017941 */ /* 0x000fea0003800100 */
.L_x_238:
[C---:B------:R-:W-:Y:S01]  /*c020*/  ISETP.NE.AND P1, PT, R16.reuse, 0x50e, PT ;  /* 0x0000050e1000780c */ /* 0x040fe20003f25270 */
[----:B------:R-:W-:-:S12]  /*c030*/  VIADD R16, R16, 0x1 ;  /* 0x0000000110107836 */ /* 0x000fd80000000000 */
[----:B------:R-:W-:Y:S05]  /*c040*/  @P1 BRA `(.L_x_250) ;  /* 0xfffffff000381947 */ /* 0x000fea000383ffff */
[----:B------:R-:W-:-:S07]  /*c050*/  IMAD.MOV.U32 R20, RZ, RZ, R42 ;  /* 0x000000ffff147224 */ /* 0x000fce00078e002a */
.L_x_237:
[----:B------:R-:W-:Y:S05]  /*c060*/  BSYNC.RECONVERGENT B0 ;  /* 0x0000000000007941 */ /* 0x000fea0003800200 */
.L_x_236:
[----:B------:R-:W0:Y:S01]  /*c070*/  LDCU.64 UR4, c[0x0][0x388] ;  /* 0x00007100ff0477ac */ /* 0x000e220008000a00 */
[----:B------:R-:W-:Y:S02]  /*c080*/  IMAD.MOV.U32 R11, RZ, RZ, 0x4 ;  /* 0x00000004ff0b7424 */ /* 0x000fe400078e00ff */
[----:B------:R-:W-:Y:S01]  /*c090*/  IMAD R10, R20, 0x510, RZ ;  /* 0x00000510140a7824 */ /* 0x000fe200078e02ff */
[----:B0-----:R-:W-:-:S06]  /*c0a0*/  UIMAD.WIDE UR4, UR12, 0x4, UR4 ;  /* 0x000000040c0478a5 */ /* 0x001fcc000f8e0204 */
[----:B------:R-:W-:-:S05]  /*c0b0*/  IMAD.WIDE R10, R10, R11, UR4 ;  /* 0x000000040a0a7e25 */ /* 0x000fca000f8e020b */
[----:B------:R-:W2:Y:S01]  /*c0c0*/  LDG.E.CONSTANT R21, desc[UR10][R10.64] ;  /* 0x0000000a0a157981 */ /* 0x000ea2000c1e9900 */
[----:B------:R-:W-:Y:S01]  /*c0d0*/  IMAD.MOV.U32 R8, RZ, RZ, 0x2 ;  /* 0x00000002ff087424 */ /* 0x000fe200078e00ff */
[----:B--2---:R-:W-:-:S13]  /*c0e0*/  ISETP.NE.AND P0, PT, R21, 0xd, PT ;  /* 0x0000000d1500780c */ /* 0x004fda0003f05270 */
[----:B------:R-:W-:Y:S05]  /*c0f0*/  @!P0 BRA `(.L_x_160) ;  /* 0x0000017c006c8947 */ /* 0x000fea0003800000 */
[----:B------:R-:W-:Y:S01]  /*c100*/  IADD3 R39, P1, PT, R39, -0x1, RZ ;  /* 0xffffffff27277810 */ /* 0x000fe20007f3e0ff */
[----:B------:R-:W-:Y:S01]  /*c110*/  BSSY.RECONVERGENT B0, `(.L_x_251) ;  /* 0x0000056000007945 */ /* 0x000fe20003800200 */
[----:B------:R-:W-:Y:S01]  /*c120*/  SHF.R.S32.HI R17, RZ, 0x1f, R20 ;  /* 0x0000001fff117819 */ /* 0x000fe20000011414 */
[----:B------:R-:W-:Y:S01]  /*c130*/  IMAD.MOV.U32 R18, RZ, RZ, RZ ;  /* 0x000000ffff127224 */ /* 0x000fe200078e00ff */
[----:B------:R-:W-:Y:S01]  /*c140*/  ISETP.GE.U32.AND P0, PT, R39, 0x3, PT ;  /* 0x000000032700780c */ /* 0x000fe20003f06070 */
[----:B------:R-:W-:Y:S01]  /*c150*/  IMAD.MOV.U32 R9, RZ, RZ, RZ ;  /* 0x000000ffff097224 */ /* 0x000fe200078e00ff */
[----:B------:R-:W-:Y:S01]  /*c160*/  IADD3.X R8, PT, PT, R40, -0x1, RZ, P1, !PT ;  /* 0xffffffff28087810 */ /* 0x000fe20000ffe4ff */
[----:B------:R-:W-:Y:S02]  /*c170*/  IMAD.MOV.U32 R39, RZ, RZ, RZ ;  /* 0x000000ffff277224 */ /* 0x000fe400078e00ff */
[----:B------:R-:W-:Y:S01]  /*c180*/  IMAD.MOV.U32 R22, RZ, RZ, RZ ;  /* 0x000000ffff167224 */ /* 0x000fe200078e00ff */
[----:B------:R-:W-:-:S13]  /*c190*/  ISETP.GE.U32.AND.EX P0, PT, R8, RZ, PT, P0 ;  /* 0x000000ff0800720c */ /* 0x000fda0003f06100 */
[----:B------:R-:W-:Y:S05]  /*c1a0*/  @!P0 BRA `(.L_x_252) ;  /* 0x0000000400308947 */ /* 0x000fea0003800000 */
[----:B------:R-:W-:Y:S01]  /*c1b0*/  BSSY.RECONVERGENT B1, `(.L_x_253) ;  /* 0x0000049000017945 */ /* 0x000fe20003800200 */
[----:B------:R-:W-:Y:S01]  /*c1c0*/  IMAD.MOV.U32 R42, RZ, RZ, RZ ;  /* 0x000000ffff2a7224 */ /* 0x000fe200078e00ff */
[----:B------:R-:W-:Y:S01]  /*c1d0*/  CS2R R22, SRZ ;  /* 0x0000000000167805 */ /* 0x000fe2000001ff00 */
[----:B------:R-:W-:-:S07]  /*c1e0*/  IMAD.MOV.U32 R39, RZ, RZ, RZ ;  /* 0x000000ffff277224 */ /* 0x000fce00078e00ff */
.L_x_254:
[C---:B------:R-:W-:Y:S01]  /*c1f0*/  LEA R10, P0, R42.reuse, R28, 0x3 ;  /* 0x0000001c2a0a7211 */ /* 0x040fe200078018ff */
[----:B------:R-:W0:Y:S03]  /*c200*/  LDCU.64 UR4, c[0x0][0x388] ;  /* 0x00007100ff0477ac */ /* 0x000e260008000a00 */
[----:B------:R-:W-:-:S05]  /*c210*/  LEA.HI.X R11, R42, R25, R23, 0x3, P0 ;  /* 0x000000192a0b7211 */ /* 0x000fca00000f1c17 */
[----:B------:R-:W2:Y:S01]  /*c220*/  LDG.E.64 R14, desc[UR10][R10.64] ;  /* 0x0000000a0a0e7981 */ /* 0x000ea2000c1e1b00 */
[----:B------:R-:W-:Y:S02]  /*c230*/  IMAD.MOV.U32 R16, RZ, RZ, R20 ;  /* 0x000000ffff107224 */ /* 0x000fe400078e0014 */
[----:B--2---:R-:W-:Y:S02]  /*c240*/  IMAD R13, R15, 0x510, RZ ;  /* 0x000005100f0d7824 */ /* 0x004fe400078e02ff */
[----:B------:R-:W-:-:S04]  /*c250*/  IMAD.WIDE.U32 R8, R14, 0x510, R16 ;  /* 0x000005100e087825 */ /* 0x000fc800078e0010 */
[----:B------:R-:W-:Y:S01]  /*c260*/  IMAD.IADD R9, R9, 0x1, R13 ;  /* 0x0000000109097824 */ /* 0x000fe200078e020d */
[----:B0-----:R-:W-:-:S04]  /*c270*/  LEA R44, P0, R8, UR4, 0x2 ;  /* 0x00000004082c7c11 */ /* 0x001fc8000f8010ff */
[----:B------:R-:W-:-:S05]  /*c280*/  LEA.HI.X R45, R8, UR5, R9, 0x2, P0 ;  /* 0x00000005082d7c11 */ /* 0x000fca00080f1409 */
[----:B------:R-:W2:Y:S02]  /*c290*/  LDG.E.CONSTANT R44, desc[UR10][R44.64] ;  /* 0x0000000a2c2c7981 */ /* 0x000ea4000c1e9900 */
[----:B--2---:R-:W-:-:S13]  /*c2a0*/  ISETP.NE.AND P0, PT, R44, R21, PT ;  /* 0x000000152c00720c */ /* 0x004fda0003f05270 */
[----:B------:R-:W-:-:S04]  /*c2b0*/  @!P0 LEA R8, P1, R39, R28, 0x3 ;  /* 0x0000001c27088211 */ /* 0x000fc800078218ff */
[----:B------:R-:W-:-:S05]  /*c2c0*/  @!P0 LEA.HI.X R9, R39, R25, R22, 0x3, P1 ;  /* 0x0000001927098211 */ /* 0x000fca00008f1c16 */
[----:B------:R0:W-:Y:S04]  /*c2d0*/  @!P0 STG.E.64 desc[UR10][R8.64], R14 ;  /* 0x0000000e08008986 */ /* 0x0001e8000c101b0a */
[----:B------:R-:W2:Y:S02]  /*c2e0*/  LDG.E.64 R18, desc[UR10][R10.64+0x8] ;  /* 0x0000080a0a127981 */ /* 0x000ea4000c1e1b00 */
[----:B--2---:R-:W-:Y:S02]  /*c2f0*/  IMAD R13, R19, 0x510, RZ ;  /* 0x00000510130d7824 */ /* 0x004fe400078e02ff */
[----:B0-----:R-:W-:-:S04]  /*c300*/  IMAD.WIDE.U32 R8, R18, 0x510, R16 ;  /* 0x0000051012087825 */ /* 0x001fc800078e0010 */
[----:B------:R-:W-:Y:S01]  /*c310*/  IMAD.IADD R13, R9, 0x1, R13 ;  /* 0x00000001090d7824 */ /* 0x000fe200078e020d */
[----:B------:R-:W-:-:S04]  /*c320*/  LEA R12, P1, R8, UR4, 0x2 ;  /* 0x00000004080c7c11 */ /* 0x000fc8000f8210ff */
[----:B------:R-:W-:-:S05]  /*c330*/  LEA.HI.X R13, R8, UR5, R13, 0x2, P1 ;  /* 0x00000005080d7c11 */ /* 0x000fca00088f140d */
[----:B------:R-:W2:Y:S01]  /*c340*/  LDG.E.CONSTANT R12, desc[UR10][R12.64] ;  /* 0x0000000a0c0c7981 */ /* 0x000ea2000c1e9900 */
[----:B------:R-:W-:-:S05]  /*c350*/  @!P0 IADD3 R41, P2, PT, R39, 0x1, RZ ;  /* 0x0000000127298810 */ /* 0x000fca0007f5e0ff */
[----:B------:R-:W-:Y:S02]  /*c360*/  @!P0 IMAD.X R43, RZ, RZ, R22, P2 ;  /* 0x000000ffff2b8224 */ /* 0x000fe400010e0616 */
[----:B------:R-:W-:Y:S02]  /*c370*/  @!P0 IMAD.MOV.U32 R39, RZ, RZ, R41 ;  /* 0x000000ffff278224 */ /* 0x000fe400078e0029 */
[----:B------:R-:W-:Y:S01]  /*c380*/  @!P0 IMAD.MOV.U32 R22, RZ, RZ, R43 ;  /* 0x000000ffff168224 */ /* 0x000fe200078e002b */
[----:B--2---:R-:W-:-:S13]  /*c390*/  ISETP.NE.AND P1, PT, R12, R21, PT ;  /* 0x000000150c00720c */ /* 0x004fda0003f25270 */
[----:B------:R-:W-:-:S04]  /*c3a0*/  @!P1 LEA R44, P0, R39, R28, 0x3 ;  /* 0x0000001c272c9211 */ /* 0x000fc800078018ff */
[----:B------:R-:W-:-:S05]  /*c3b0*/  @!P1 LEA.HI.X R45, R39, R25, R22, 0x3, P0 ;  /* 0x00000019272d9211 */ /* 0x000fca00000f1c16 */
[----:B------:R0:W-:Y:S04]  /*c3c0*/  @!P1 STG.E.64 desc[UR10][R44.64], R18 ;  /* 0x000000122c009986 */ /* 0x0001e8000c101b0a */
[----:B------:R-:W2:Y:S02]  /*c3d0*/  LDG.E.64 R8, desc[UR10][R10.64+0x10] ;  /* 0x0000100a0a087981 */ /* 0x000ea4000c1e1b00 */
[----:B--2---:R-:W-:Y:S02]  /*c3e0*/  IMAD R41, R9, 0x510, RZ ;  /* 0x0000051009297824 */ /* 0x004fe400078e02ff */
[----:B------:R-:W-:-:S04]  /*c3f0*/  IMAD.WIDE.U32 R14, R8, 0x510, R16 ;  /* 0x00000510080e7825 */ /* 0x000fc800078e0010 */
        /* <DEDUP_REMOVED lines=12> */
[----:B------:R-:W0:Y:S02]  /*c4c0*/  LDG.E.64 R10, desc[UR10][R10.64+0x18] ;  /* 0x0000180a0a0a7981 */ /* 0x000e24000c1e1b00 */
[----:B0-----:R-:W-:-:S04]  /*c4d0*/  IMAD.WIDE.U32 R18, R10, 0x510, R16 ;  /* 0x000005100a127825 */ /* 0x001fc800078e0010 */
[----:B------:R-:W-:Y:S01]  /*c4e0*/  IMAD R13, R11, 0x510, RZ ;  /* 0x000005100b0d7824 */ /* 0x000fe200078e02ff */
[----:B------:R-:W-:-:S03]  /*c4f0*/  LEA R12, P1, R18, UR4, 0x2 ;  /* 0x00000004120c7c11 */ /* 0x000fc6000f8210ff */
[----:B------:R-:W-:-:S05]  /*c500*/  IMAD.IADD R13, R19, 0x1, R13 ;  /* 0x00000001130d7824 */ /* 0x000fca00078e020d */
[----:B------:R-:W-:-:S05]  /*c510*/  LEA.HI.X R13, R18, UR5, R13, 0x2, P1 ;  /* 0x00000005120d7c11 */ /* 0x000fca00088f140d */
[----:B------:R-:W3:Y:S01]  /*c520*/  LDG.E.CONSTANT R12, desc[UR10][R12.64] ;  /* 0x0000000a0c0c7981 */ /* 0x000ee2000c1e9900 */
[----:B------:R-:W-:-:S05]  /*c530*/  @!P0 IADD3 R16, P2, PT, R39, 0x1, RZ ;  /* 0x0000000127108810 */ /* 0x000fca0007f5e0ff */
[----:B------:R-:W-:Y:S02]  /*c540*/  @!P0 IMAD.X R18, RZ, RZ, R22, P2 ;  /* 0x000000ffff128224 */ /* 0x000fe400010e0616 */
[----:B------:R-:W-:Y:S02]  /*c550*/  @!P0 IMAD.MOV.U32 R39, RZ, RZ, R16 ;  /* 0x000000ffff278224 */ /* 0x000fe400078e0010 */
[----:B------:R-:W-:Y:S01]  /*c560*/  @!P0 IMAD.MOV.U32 R22, RZ, RZ, R18 ;  /* 0x000000ffff168224 */ /* 0x000fe200078e0012 */
[----:B---3--:R-:W-:-:S13]  /*c570*/  ISETP.NE.AND P1, PT, R12, R21, PT ;  /* 0x000000150c00720c */ /* 0x008fda0003f25270 */
[C---:B--2---:R-:W-:Y:S02]  /*c580*/  @!P1 LEA R8, P0, R39.reuse, R28, 0x3 ;  /* 0x0000001c27089211 */ /* 0x044fe400078018ff */
[C---:B------:R-:W-:Y:S02]  /*c590*/  @!P1 IADD3 R12, P2, PT, R39.reuse, 0x1, RZ ;  /* 0x00000001270c9810 */ /* 0x040fe40007f5e0ff */
[--C-:B------:R-:W-:Y:S02]  /*c5a0*/  @!P1 LEA.HI.X R9, R39, R25, R22.reuse, 0x3, P0 ;  /* 0x0000001927099211 */ /* 0x100fe400000f1c16 */
[----:B------:R-:W-:Y:S01]  /*c5b0*/  IADD3 R42, P0, PT, R42, 0x4, RZ ;  /* 0x000000042a2a7810 */ /* 0x000fe20007f1e0ff */
[----:B------:R-:W-:Y:S02]  /*c5c0*/  @!P1 IMAD.X R13, RZ, RZ, R22, P2 ;  /* 0x000000ffff0d9224 */ /* 0x000fe400010e0616 */
[----:B------:R0:W-:Y:S01]  /*c5d0*/  @!P1 STG.E.64 desc[UR10][R8.64], R10 ;  /* 0x0000000a08009986 */ /* 0x0001e2000c101b0a */
[----:B------:R-:W-:-:S02]  /*c5e0*/  @!P1 IMAD.MOV.U32 R39, RZ, RZ, R12 ;  /* 0x000000ffff279224 */ /* 0x000fc400078e000c */
[----:B------:R-:W-:Y:S01]  /*c5f0*/  IMAD.X R23, RZ, RZ, R23, P0 ;  /* 0x000000ffff177224 */ /* 0x000fe200000e0617 */
[----:B------:R-:W-:Y:S01]  /*c600*/  ISETP.NE.U32.AND P0, PT, R42, R31, PT ;  /* 0x0000001f2a00720c */ /* 0x000fe20003f05070 */
[----:B------:R-:W-:-:S03]  /*c610*/  @!P1 IMAD.MOV.U32 R22, RZ, RZ, R13 ;  /* 0x000000ffff169224 */ /* 0x000fc600078e000d */
[----:B------:R-:W-:-:S13]  /*c620*/  ISETP.NE.AND.EX P0, PT, R23, R40, PT, P0 ;  /* 0x000000281700720c */ /* 0x000fda0003f05300 */
[----:B0-----:R-:W-:Y:S05]  /*c630*/  @P0 BRA `(.L_x_254) ;  /* 0xfffffff800ec0947 */ /* 0x001fea000383ffff */
[----:B------:R-:W-:Y:S05]  /*c640*/  BSYNC.RECONVERGENT B1 ;  /* 0x0000000000017941 */ /* 0x000fea0003800200 */
.L_x_253:
[----:B------:R-:W-:Y:S02]  /*c650*/  IMAD.MOV.U32 R18, RZ, RZ, R31 ;  /* 0x000000ffff127224 */ /* 0x000fe400078e001f */
[----:B------:R-:W-:-:S07]  /*c660*/  IMAD.MOV.U32 R9, RZ, RZ, R40 ;  /* 0x000000ffff097224 */ /* 0x000fce00078e0028 */
.L_x_252:
[----:B------:R-:W-:Y:S05]  /*c670*/  BSYNC.RECONVERGENT B0 ;  /* 0x0000000000007941 */ /* 0x000fea0003800200 */
.L_x_251:
[----:B------:R-:W-:Y:S01]  /*c680*/  ISETP.NE.U32.AND P0, PT, R30, RZ, PT ;  /* 0x000000ff1e00720c */ /* 0x000fe20003f05070 */
[----:B------:R-:W-:Y:S01]  /*c690*/  BSSY.RECONVERGENT B0, `(.L_x_255) ;  /* 0x0000049000007945 */ /* 0x000fe20003800200 */
[----:B------:R-:W-:Y:S02]  /*c6a0*/  IMAD.MOV.U32 R40, RZ, RZ, R22 ;  /* 0x000000ffff287224 */ /* 0x000fe400078e0016 */
[----:B------:R-:W-:-:S13]  /*c6b0*/  ISETP.NE.AND.EX P0, PT, RZ, RZ, PT, P0 ;  /* 0x000000ffff00720c */ /* 0x000fda0003f05300 */
[----:B------:R-:W-:Y:S05]  /*c6c0*/  @!P0 BRA `(.L_x_256) ;  /* 0x0000000400148947 */ /* 0x000fea0003800000 */
[C---:B------:R-:W-:Y:S01]  /*c6d0*/  IMAD.SHL.U32 R19, R18.reuse, 0x8, RZ ;  /* 0x0000000812137824 */ /* 0x040fe200078e00ff */
[----:B------:R-:W-:Y:S02]  /*c6e0*/  SHF.L.U64.HI R18, R18, 0x3, R9 ;  /* 0x0000000312127819 */ /* 0x000fe40000010209 */
[----:B------:R-:W0:Y:S02]  /*c6f0*/  LDC.64 R8, c[0x0][0x388] ;  /* 0x0000e200ff087b82 */ /* 0x000e240000000a00 */
[----:B------:R-:W-:-:S05]  /*c700*/  IADD3 R10, P0, PT, R19, R28, RZ ;  /* 0x0000001c130a7210 */ /* 0x000fca0007f1e0ff */
[----:B------:R-:W-:-:S06]  /*c710*/  IMAD.X R11, R18, 0x1, R25, P0 ;  /* 0x00000001120b7824 */ /* 0x000fcc00000e0619 */
[----:B------:R-:W2:Y:S01]  /*c720*/  LDG.E.64 R10, desc[UR10][R10.64] ;  /* 0x0000000a0a0a7981 */ /* 0x000ea2000c1e1b00 */
[----:B------:R-:W-:Y:S02]  /*c730*/  IMAD.MOV.U32 R16, RZ, RZ, R20 ;  /* 0x000000ffff107224 */ /* 0x000fe400078e0014 */
[----:B--2---:R-:W-:Y:S02]  /*c740*/  IMAD R13, R11, 0x510, RZ ;  /* 0x000005100b0d7824 */ /* 0x004fe400078e02ff */
[----:B------:R-:W-:-:S04]  /*c750*/  IMAD.WIDE.U32 R14, R10, 0x510, R16 ;  /* 0x000005100a0e7825 */ /* 0x000fc800078e0010 */
[----:B------:R-:W-:Y:S01]  /*c760*/  IMAD.IADD R13, R15, 0x1, R13 ;  /* 0x000000010f0d7824 */ /* 0x000fe200078e020d */
[----:B0-----:R-:W-:-:S04]  /*c770*/  LEA R12, P0, R14, R8, 0x2 ;  /* 0x000000080e0c7211 */ /* 0x001fc800078010ff */
[----:B------:R-:W-:-:S05]  /*c780*/  LEA.HI.X R13, R14, R9, R13, 0x2, P0 ;  /* 0x000000090e0d7211 */ /* 0x000fca00000f140d */
[----:B------:R-:W2:Y:S02]  /*c790*/  LDG.E.CONSTANT R12, desc[UR10][R12.64] ;  /* 0x0000000a0c0c7981 */ /* 0x000ea4000c1e9900 */
[----:B--2---:R-:W-:-:S13]  /*c7a0*/  ISETP.NE.AND P1, PT, R12, R21, PT ;  /* 0x000000150c00720c */ /* 0x004fda0003f25270 */
[C---:B------:R-:W-:Y:S02]  /*c7b0*/  @!P1 LEA R14, P0, R39.reuse, R28, 0x3 ;  /* 0x0000001c270e9211 */ /* 0x040fe400078018ff */
[C---:B------:R-:W-:Y:S02]  /*c7c0*/  @!P1 IADD3 R20, P2, PT, R39.reuse, 0x1, RZ ;  /* 0x0000000127149810 */ /* 0x040fe40007f5e0ff */
[--C-:B------:R-:W-:Y:S02]  /*c7d0*/  @!P1 LEA.HI.X R15, R39, R25, R40.reuse, 0x3, P0 ;  /* 0x00000019270f9211 */ /* 0x100fe400000f1c28 */
[----:B------:R-:W-:Y:S01]  /*c7e0*/  ISETP.NE.U32.AND P0, PT, R30, 0x1, PT ;  /* 0x000000011e00780c */ /* 0x000fe20003f05070 */
[----:B------:R-:W-:Y:S02]  /*c7f0*/  @!P1 IMAD.X R22, RZ, RZ, R40, P2 ;  /* 0x000000ffff169224 */ /* 0x000fe400010e0628 */
[----:B------:R0:W-:Y:S01]  /*c800*/  @!P1 STG.E.64 desc[UR10][R14.64], R10 ;  /* 0x0000000a0e009986 */ /* 0x0001e2000c101b0a */
[----:B------:R-:W-:Y:S01]  /*c810*/  ISETP.NE.AND.EX P0, PT, RZ, RZ, PT, P0 ;  /* 0x000000ffff00720c */ /* 0x000fe20003f05300 */
[----:B------:R-:W-:-:S02]  /*c820*/  @!P1 IMAD.MOV.U32 R39, RZ, RZ, R20 ;  /* 0x000000ffff279224 */ /* 0x000fc400078e0014 */
[----:B------:R-:W-:-:S10]  /*c830*/  @!P1 IMAD.MOV.U32 R40, RZ, RZ, R22 ;  /* 0x000000ffff289224 */ /* 0x000fd400078e0016 */
[----:B0-----:R-:W-:Y:S05]  /*c840*/  @!P0 BRA `(.L_x_256) ;  /* 0x0000000000b48947 */ /* 0x001fea0003800000 */
[----:B------:R-:W-:-:S04]  /*c850*/  IADD3 R11, P0, PT, R19, 0x8, RZ ;  /* 0x00000008130b7810 */ /* 0x000fc80007f1e0ff */
[----:B------:R-:W-:Y:S01]  /*c860*/  LOP3.LUT R11, R11, 0xfffffff8, RZ, 0xc0, !PT ;  /* 0xfffffff80b0b7812 */ /* 0x000fe200078ec0ff */
[----:B------:R-:W-:-:S03]  /*c870*/  IMAD.X R12, RZ, RZ, R18, P0 ;  /* 0x000000ffff0c7224 */ /* 0x000fc600000e0612 */
[----:B------:R-:W-:Y:S02]  /*c880*/  IADD3 R10, P0, PT, R11, R28, RZ ;  /* 0x0000001c0b0a7210 */ /* 0x000fe40007f1e0ff */
[----:B------:R-:W-:-:S05]  /*c890*/  LOP3.LUT R12, R12, 0x7, RZ, 0xc0, !PT ;  /* 0x000000070c0c7812 */ /* 0x000fca00078ec0ff */
[----:B------:R-:W-:-:S06]  /*c8a0*/  IMAD.X R11, R12, 0x1, R25, P0 ;  /* 0x000000010c0b7824 */ /* 0x000fcc00000e0619 */
[----:B------:R-:W2:Y:S02]  /*c8b0*/  LDG.E.64 R10, desc[UR10][R10.64] ;  /* 0x0000000a0a0a7981 */ /* 0x000ea4000c1e1b00 */
[----:B--2---:R-:W-:Y:S02]  /*c8c0*/  IMAD R13, R11, 0x510, RZ ;  /* 0x000005100b0d7824 */ /* 0x004fe400078e02ff */
[----:B------:R-:W-:-:S04]  /*c8d0*/  IMAD.WIDE.U32 R14, R10, 0x510, R16 ;  /* 0x000005100a0e7825 */ /* 0x000fc800078e0010 */
[----:B------:R-:W-:Y:S01]  /*c8e0*/  IMAD.IADD R13, R15, 0x1, R13 ;  /* 0x000000010f0d7824 */ /* 0x000fe200078e020d */
[----:B------:R-:W-:-:S04]  /*c8f0*/  LEA R12, P0, R14, R8, 0x2 ;  /* 0x000000080e0c7211 */ /* 0x000fc800078010ff */
        /* <DEDUP_REMOVED lines=20> */
[----:B--2---:R-:W-:-:S04]  /*ca40*/  IMAD.WIDE.U32 R16, R10, 0x510, R16 ;  /* 0x000005100a107825 */ /* 0x004fc800078e0010 */
[----:B------:R-:W-:Y:S01]  /*ca50*/  IMAD R13, R11, 0x510, RZ ;  /* 0x000005100b0d7824 */ /* 0x000fe200078e02ff */
[----:B------:R-:W-:-:S03]  /*ca60*/  LEA R8, P0, R16, R8, 0x2 ;  /* 0x0000000810087211 */ /* 0x000fc600078010ff */
[----:B------:R-:W-:-:S05]  /*ca70*/  IMAD.IADD R12, R17, 0x1, R13 ;  /* 0x00000001110c7824 */ /* 0x000fca00078e020d */
[----:B------:R-:W-:-:S05]  /*ca80*/  LEA.HI.X R9, R16, R9, R12, 0x2, P0 ;  /* 0x0000000910097211 */ /* 0x000fca00000f140c */
[----:B------:R-:W2:Y:S02]  /*ca90*/  LDG.E.CONSTANT R8, desc[UR10][R8.64] ;  /* 0x0000000a08087981 */ /* 0x000ea4000c1e9900 */
[----:B--2---:R-:W-:-:S13]  /*caa0*/  ISETP.NE.AND P0, PT, R8, R21, PT ;  /* 0x000000150800720c */ /* 0x004fda0003f05270 */
[----:B------:R-:W-:-:S04]  /*cab0*/  @!P0 LEA R12, P1, R39, R28, 0x3 ;  /* 0x0000001c270c8211 */ /* 0x000fc800078218ff */
[C---:B------:R-:W-:Y:S02]  /*cac0*/  @!P0 LEA.HI.X R13, R39.reuse, R25, R40, 0x3, P1 ;  /* 0x00000019270d8211 */ /* 0x040fe400008f1c28 */
[----:B------:R-:W-:-:S03]  /*cad0*/  @!P0 IADD3 R14, P1, PT, R39, 0x1, RZ ;  /* 0x00000001270e8810 */ /* 0x000fc60007f3e0ff */
[----:B------:R0:W-:Y:S02]  /*cae0*/  @!P0 STG.E.64 desc[UR10][R12.64], R10 ;  /* 0x0000000a0c008986 */ /* 0x0001e4000c101b0a */
[----:B------:R-:W-:Y:S02]  /*caf0*/  @!P0 IMAD.X R15, RZ, RZ, R40, P1 ;  /* 0x000000ffff0f8224 */ /* 0x000fe400008e0628 */
[----:B------:R-:W-:Y:S02]  /*cb00*/  @!P0 IMAD.MOV.U32 R39, RZ, RZ, R14 ;  /* 0x000000ffff278224 */ /* 0x000fe400078e000e */
[----:B------:R-:W-:-:S07]  /*cb10*/  @!P0 IMAD.MOV.U32 R40, RZ, RZ, R15 ;  /* 0x000000ffff288224 */ /* 0x000fce00078e000f */
.L_x_256:
[----:B------:R-:W-:Y:S05]  /*cb20*/  BSYNC.RECONVERGENT B0 ;  /* 0x0000000000007941 */ /* 0x000fea0003800200 */
.L_x_255:
[----:B------:R-:W-:Y:S01]  /*cb30*/  ISETP.NE.U32.AND P0, PT, R39, RZ, PT ;  /* 0x000000ff2700720c */ /* 0x000fe20003f05070 */
[----:B------:R-:W-:-:S03]  /*cb40*/  IMAD.MOV.U32 R8, RZ, RZ, 0x8 ;  /* 0x00000008ff087424 */ /* 0x000fc600078e00ff */
[----:B------:R-:W-:-:S13]  /*cb50*/  ISETP.NE.AND.EX P0, PT, R40, RZ, PT, P0 ;  /* 0x000000ff2800720c */ /* 0x000fda0003f05300 */
[----:B------:R-:W-:Y:S05]  /*cb60*/  @!P0 BRA `(.L_x_160) ;  /* 0x0000017000d08947 */ /* 0x000fea0003800000 */
[----:B------:R-:W-:Y:S01]  /*cb70*/  ISETP.NE.U32.AND P0, PT, R39, 0x1, PT ;  /* 0x000000012700780c */ /* 0x000fe20003f05070 */
[----:B0-----:R-:W-:Y:S02]  /*cb80*/  IMAD.MOV.U32 R13, RZ, RZ, 0x3 ;  /* 0x00000003ff0d7424 */ /* 0x001fe400078e00ff */
        /* <DEDUP_REMOVED lines=13> */
.L_x_319:
        /* <DEDUP_REMOVED lines=16> */
.L_x_260:
        /* <DEDUP_REMOVED lines=53> */
.L_x_259:
[----:B------:R-:W-:Y:S02]  /*d0b0*/  IMAD.MOV.U32 R8, RZ, RZ, R31 ;  /* 0x000000ffff087224 */ /* 0x000fe400078e001f */
[----:B------:R-:W-:-:S07]  /*d0c0*/  IMAD.MOV.U32 R9, RZ, RZ, R40 ;  /* 0x000000ffff097224 */ /* 0x000fce00078e0028 */
.L_x_258:
[----:B------:R-:W-:Y:S05]  /*d0d0*/  BSYNC.RECONVERGENT B0 ;  /* 0x0000000000007941 */ /* 0x000fea0003800200 */
.L_x_257:
        /* <DEDUP_REMOVED lines=60> */
.L_x_262:
[----:B------:R-:W-:Y:S05]  /*d4a0*/  BSYNC.RECONVERGENT B0 ;  /* 0x0000000000007941 */ /* 0x000fea0003800200 */
.L_x_261:
        /* <DEDUP_REMOVED lines=26> */
.L_x_266:
[----:B------:R-:W-:Y:S05]  /*d650*/  BSYNC.RECONVERGENT B4 ;  /* 0x0000000000047941 */ /* 0x000fea0003800200 */
.L_x_265:
[----:B-----5:R-:W-:-:S04]  /*d660*/  FADD R21, -R17, R20 ;  /* 0x0000001411157221 */ /* 0x020fc80000000100 */
[----:B------:R-:W-:-:S04]  /*d670*/  FMUL R21, R21, R10 ;  /* 0x0000000a15157220 */ /* 0x000fc80000400000 */
[----:B------:R-:W-:-:S05]  /*d680*/  FFMA R21, R21, -R38, RZ ;  /* 0x8000002615157223 */ /* 0x000fca00000000ff */
[----:B------:R0:W-:Y:S02]  /*d690*/  STL [R22], R21 ;  /* 0x0000001516007387 */ /* 0x0001e40000100800 */
.L_x_264:
[----:B------:R-:W-:Y:S05]  /*d6a0*/  BSYNC.RECONVERGENT B3 ;  /* 0x0000000000037941 */ /* 0x000fea0003800200 */
.L_x_263:
        /* <DEDUP_REMOVED lines=23> */
.L_x_270:
[----:B------:R-:W-:Y:S05]  /*d820*/  BSYNC.RECONVERGENT B4 ;  /* 0x0000000000047941 */ /* 0x000fea0003800200 */
.L_x_269:
[----:B-----5:R-:W-:-:S04]  /*d830*/  FADD R9, -R17, R20 ;  /* 0x0000001411097221 */ /* 0x020fc80000000100 */
[----:B------:R-:W-:-:S04]  /*d840*/  FMUL R12, R9, R12 ;  /* 0x0000000c090c7220 */ /* 0x000fc80000400000 */
[----:B------:R-:W-:-:S05]  /*d850*/  FFMA R21, R12, -R37, R21 ;  /* 0x800000250c157223 */ /* 0x000fca0000000015 */
[----:B------:R2:W-:Y:S02]  /*d860*/  STL [R22], R21 ;  /* 0x0000001516007387 */ /* 0x0005e40000100800 */
.L_x_268:
[----:B------:R-:W-:Y:S05]  /*d870*/  BSYNC.RECONVERGENT B3 ;  /* 0x0000000000037941 */ /* 0x000fea0003800200 */
.L_x_267:
        /* <DEDUP_REMOVED lines=23> */
.L_x_274:
[----:B------:R-:W-:Y:S05]  /*d9f0*/  BSYNC.RECONVERGENT B4 ;  /* 0x0000000000047941 */ /* 0x000fea0003800200 */
.L_x_273:
[----:B-----5:R-:W-:-:S04]  /*da00*/  FADD R9, -R17, R20 ;  /* 0x0000001411097221 */ /* 0x020fc80000000100 */
[----:B------:R-:W-:-:S04]  /*da10*/  FMUL R12, R9, R12 ;  /* 0x0000000c090c7220 */ /* 0x000fc80000400000 */
[----:B--2---:R-:W-:-:S05]  /*da20*/  FFMA R21, R12, -R36, R21 ;  /* 0x800000240c157223 */ /* 0x004fca0000000015 */
[----:B------:R4:W-:Y:S02]  /*da30*/  STL [R22], R21 ;  /* 0x0000001516007387 */ /* 0x0009e40000100800 */
.L_x_272:
[----:B------:R-:W-:Y:S05]  /*da40*/  BSYNC.RECONVERGENT B3 ;  /* 0x0000000000037941 */ /* 0x000fea0003800200 */
.L_x_271:
        /* <DEDUP_REMOVED lines=23> */
.L_x_278:
[----:B------:R-:W-:Y:S05]  /*dbc0*/  BSYNC.RECONVERGENT B4 ;  /* 0x0000000000047941 */ /* 0x000fea0003800200 */
.L_x_277:
[----:B-----5:R-:W-:-:S04]  /*dbd0*/  FADD R9, -R17, R20 ;  /* 0x0000001411097221 */ /* 0x020fc80000000100 */
[----:B------:R-:W-:-:S04]  /*dbe0*/  FMUL R12, R9, R12 ;  /* 0x0000000c090c7220 */ /* 0x000fc80000400000 */
[----:B----4-:R-:W-:-:S05]  /*dbf0*/  FFMA R21, R12, -R35, R21 ;  /* 0x800000230c157223 */ /* 0x010fca0000000015 */
[----:B------:R2:W-:Y:S02]  /*dc00*/  STL [R22], R21 ;  /* 0x0000001516007387 */ /* 0x0005e40000100800 */
.L_x_276:
[----:B------:R-:W-:Y:S05]  /*dc10*/  BSYNC.RECONVERGENT B3 ;  /* 0x0000000000037941 */ /* 0x000fea0003800200 */
.L_x_275:
        /* <DEDUP_REMOVED lines=23> */
.L_x_282:
[----:B------:R-:W-:Y:S05]  /*dd90*/  BSYNC.RECONVERGENT B4 ;  /* 0x0000000000047941 */ /* 0x000fea0003800200 */
.L_x_281:
[----:B-----5:R-:W-:-:S04]  /*dda0*/  FADD R9, -R17, R20 ;  /* 0x0000001411097221 */ /* 0x020fc80000000100 */
[----:B------:R-:W-:-:S04]  /*ddb0*/  FMUL R12, R9, R12 ;  /* 0x0000000c090c7220 */ /* 0x000fc80000400000 */
[----:B--2-4-:R-:W-:-:S05]  /*ddc0*/  FFMA R21, R12, -R34, R21 ;  /* 0x800000220c157223 */ /* 0x014fca0000000015 */
[----:B------:R3:W-:Y:S02]  /*ddd0*/  STL [R22], R21 ;  /* 0x0000001516007387 */ /* 0x0007e40000100800 */
.L_x_280:
[----:B------:R-:W-:Y:S05]  /*dde0*/  BSYNC.RECONVERGENT B3 ;  /* 0x0000000000037941 */ /* 0x000fea0003800200 */
.L_x_279:
        /* <DEDUP_REMOVED lines=23> */
.L_x_286:
[----:B------:R-:W-:Y:S05]  /*df60*/  BSYNC.RECONVERGENT B4 ;  /* 0x0000000000047941 */ /* 0x000fea0003800200 */
.L_x_285:
[----:B-----5:R-:W-:-:S04]  /*df70*/  FADD R9, -R17, R20 ;  /* 0x0000001411097221 */ /* 0x020fc80000000100 */
[----:B------:R-:W-:-:S04]  /*df80*/  FMUL R12, R9, R12 ;  /* 0x0000000c090c7220 */ /* 0x000fc80000400000 */
[----:B---34-:R-:W-:-:S05]  /*df90*/  FFMA R21, R12, -R33, R21 ;  /* 0x800000210c157223 */ /* 0x018fca0000000015 */
[----:B------:R2:W-:Y:S02]  /*dfa0*/  STL [R22], R21 ;  /* 0x0000001516007387 */ /* 0x0005e40000100800 */
.L_x_284:
[----:B------:R-:W-:Y:S05]  /*dfb0*/  BSYNC.RECONVERGENT B3 ;  /* 0x0000000000037941 */ /* 0x000fea0003800200 */
.L_x_283:
        /* <DEDUP_REMOVED lines=23> */
.L_x_290:
[----:B------:R-:W-:Y:S05]  /*e130*/  BSYNC.RECONVERGENT B4 ;  /* 0x0000000000047941 */ /* 0x000fea0003800200 */
.L_x_289:
[----:B-----5:R-:W-:-:S04]  /*e140*/  FADD R9, -R17, R20 ;  /* 0x0000001411097221 */ /* 0x020fc80000000100 */
[----:B------:R-:W-:-:S04]  /*e150*/  FMUL R12, R9, R12 ;  /* 0x0000000c090c7220 */ /* 0x000fc80000400000 */
[----:B--2-4-:R-:W-:-:S05]  /*e160*/  FFMA R21, R12, -R32, R21 ;  /* 0x800000200c157223 */ /* 0x014fca0000000015 */
[----:B------:R3:W-:Y:S02]  /*e170*/  STL [R22], R21 ;  /* 0x0000001516007387 */ /* 0x0007e40000100800 */
.L_x_288:
[----:B------:R-:W-:Y:S05]  /*e180*/  BSYNC.RECONVERGENT B3 ;  /* 0x0000000000037941 */ /* 0x000fea0003800200 */
.L_x_287:
        /* <DEDUP_REMOVED lines=23> */
.L_x_294:
[----:B------:R-:W-:Y:S05]  /*e300*/  BSYNC.RECONVERGENT B4 ;  /* 0x0000000000047941 */ /* 0x000fea0003800200 */
.L_x_293:
[----:B-----5:R-:W-:-:S04]  /*e310*/  FADD R9, -R17, R20 ;  /* 0x0000001411097221 */ /* 0x020fc80000000100 */
[----:B------:R-:W-:-:S04]  /*e320*/  FMUL R12, R9, R12 ;  /* 0x0000000c090c7220 */ /* 0x000fc80000400000 */
[----:B---34-:R-:W-:-:S05]  /*e330*/  FFMA R21, R12, -R7, R21 ;  /* 0x800000070c157223 */ /* 0x018fca0000000015 */
[----:B------:R2:W-:Y:S02]  /*e340*/  STL [R22], R21 ;  /* 0x0000001516007387 */ /* 0x0005e40000100800 */
.L_x_292:
[----:B------:R-:W-:Y:S05]  /*e350*/  BSYNC.RECONVERGENT B3 ;  /* 0x0000000000037941 */ /* 0x000fea0003800200 */
.L_x_291:
        /* <DEDUP_REMOVED lines=23> */
.L_x_298:
[----:B------:R-:W-:Y:S05]  /*e4d0*/  BSYNC.RECONVERGENT B4 ;  /* 0x0000000000047941 */ /* 0x000fea0003800200 */
.L_x_297:
[----:B-----5:R-:W-:-:S04]  /*e4e0*/  FADD R9, -R17, R20 ;  /* 0x0000001411097221 */ /* 0x020fc80000000100 */
[----:B------:R-:W-:-:S04]  /*e4f0*/  FMUL R12, R9, R12 ;  /* 0x0000000c090c7220 */ /* 0x000fc80000400000 */
[----:B--2-4-:R-:W-:-:S05]  /*e500*/  FFMA R21, R12, -R6, R21 ;  /* 0x800000060c157223 */ /* 0x014fca0000000015 */
[----:B------:R3:W-:Y:S02]  /*e510*/  STL [R22], R21 ;  /* 0x0000001516007387 */ /* 0x0007e40000100800 */
.L_x_296:
[----:B------:R-:W-:Y:S05]  /*e520*/  BSYNC.RECONVERGENT B3 ;  /* 0x0000000000037941 */ /* 0x000fea0003800200 */
.L_x_295:
        /* <DEDUP_REMOVED lines=23> */
.L_x_302:
[----:B------:R-:W-:Y:S05]  /*e6a0*/  BSYNC.RECONVERGENT B4 ;  /* 0x0000000000047941 */ /* 0x000fea0003800200 */
.L_x_301:
[----:B-----5:R-:W-:-:S04]  /*e6b0*/  FADD R9, -R17, R20 ;  /* 0x0000001411097221 */ /* 0x020fc80000000100 */
[----:B------:R-:W-:-:S04]  /*e6c0*/  FMUL R12, R9, R12 ;  /* 0x0000000c090c7220 */ /* 0x000fc80000400000 */
[----:B---34-:R-:W-:-:S05]  /*e6d0*/  FFMA R21, R12, -R5, R21 ;  /* 0x800000050c157223 */ /* 0x018fca0000000015 */
[----:B------:R2:W-:Y:S02]  /*e6e0*/  STL [R22], R21 ;  /* 0x0000001516007387 */ /* 0x0005e40000100800 */
.L_x_300:
[----:B------:R-:W-:Y:S05]  /*e6f0*/  BSYNC.RECONVERGENT B3 ;  /* 0x0000000000037941 */ /* 0x000fea0003800200 */
.L_x_299:
        /* <DEDUP_REMOVED lines=23> */
.L_x_306:
[----:B------:R-:W-:Y:S05]  /*e870*/  BSYNC.RECONVERGENT B4 ;  /* 0x0000000000047941 */ /* 0x000fea0003800200 */
.L_x_305:
[----:B-----5:R-:W-:-:S04]  /*e880*/  FADD R9, -R17, R20 ;  /* 0x0000001411097221 */ /* 0x020fc80000000100 */
[----:B------:R-:W-:-:S04]  /*e890*/  FMUL R12, R9, R12 ;  /* 0x0000000c090c7220 */ /* 0x000fc80000400000 */
[----:B--2-4-:R-:W-:-:S05]  /*e8a0*/  FFMA R21, R12, -R0, R21 ;  /* 0x800000000c157223 */ /* 0x014fca0000000015 */
[----:B------:R3:W-:Y:S02]  /*e8b0*/  STL [R22], R21 ;  /* 0x0000001516007387 */ /* 0x0007e40000100800 */
.L_x_304:
[----:B------:R-:W-:Y:S05]  /*e8c0*/  BSYNC.RECONVERGENT B3 ;  /* 0x0000000000037941 */ /* 0x000fea0003800200 */
.L_x_303:
        /* <DEDUP_REMOVED lines=23> */
.L_x_310:
[----:B------:R-:W-:Y:S05]  /*ea40*/  BSYNC.RECONVERGENT B4 ;  /* 0x0000000000047941 */ /* 0x000fea0003800200 */
.L_x_309:
[----:B-----5:R-:W-:-:S04]  /*ea50*/  FADD R9, -R17, R20 ;  /* 0x0000001411097221 */ /* 0x020fc80000000100 */
[----:B------:R-:W-:-:S04]  /*ea60*/  FMUL R12, R9, R12 ;  /* 0x0000000c090c7220 */ /* 0x000fc80000400000 */
[----:B---34-:R-:W-:-:S05]  /*ea70*/  FFMA R21, R12, -R2, R21 ;  /* 0x800000020c157223 */ /* 0x018fca0000000015 */
[----:B------:R2:W-:Y:S02]  /*ea80*/  STL [R22], R21 ;  /* 0x0000001516007387 */ /* 0x0005e40000100800 */
.L_x_308:
[----:B------:R-:W-:Y:S05]  /*ea90*/  BSYNC.RECONVERGENT B3 ;  /* 0x0000000000037941 */ /* 0x000fea0003800200 */
.L_x_307:
        /* <DEDUP_REMOVED lines=23> */
.L_x_314:
[----:B------:R-:W-:Y:S05]  /*ec10*/  BSYNC.RECONVERGENT B4 ;  /* 0x0000000000047941 */ /* 0x000fea0003800200 */
.L_x_313:
[----:B-----5:R-:W-:-:S04]  /*ec20*/  FADD R9, -R17, R20 ;  /* 0x0000001411097221 */ /* 0x020fc80000000100 */
[----:B------:R-:W-:-:S04]  /*ec30*/  FMUL R12, R9, R12 ;  /* 0x0000000c090c7220 */ /* 0x000fc80000400000 */
[----:B--2-4-:R-:W-:-:S05]  /*ec40*/  FFMA R21, R12, -R3, R21 ;  /* 0x800000030c157223 */ /* 0x014fca0000000015 */
[----:B------:R3:W-:Y:S02]  /*ec50*/  STL [R22], R21 ;  /* 0x0000001516007387 */ /* 0x0007e40000100800 */
.L_x_312:
[----:B------:R-:W-:Y:S05]  /*ec60*/  BSYNC.RECONVERGENT B3 ;  /* 0x0000000000037941 */ /* 0x000fea0003800200 */
.L_x_311:
        /* <DEDUP_REMOVED lines=23> */
.L_x_318:
[----:B------:R-:W-:Y:S05]  /*ede0*/  BSYNC.RECONVERGENT B4 ;  /* 0x0000000000047941 */ /* 0x000fea0003800200 */
.L_x_317:
[----:B-----5:R-:W-:-:S04]  /*edf0*/  FADD R9, -R17, R20 ;  /* 0x0000001411097221 */ /* 0x020fc80000000100 */
[----:B------:R-:W-:-:S04]  /*ee00*/  FMUL R12, R9, R12 ;  /* 0x0000000c090c7220 */ /* 0x000fc80000400000 */
[----:B---34-:R-:W-:-:S05]  /*ee10*/  FFMA R21, R12, -R4, R21 ;  /* 0x800000040c157223 */ /* 0x018fca0000000015 */
[----:B------:R2:W-:Y:S02]  /*ee20*/  STL [R22], R21 ;  /* 0x0000001516007387 */ /* 0x0005e40000100800 */
.L_x_316:
[----:B------:R-:W-:Y:S05]  /*ee30*/  BSYNC.RECONVERGENT B3 ;  /* 0x0000000000037941 */ /* 0x000fea0003800200 */
.L_x_315:
        /* <DEDUP_REMOVED lines=54> */
.L_x_320:
        /* <DEDUP_REMOVED lines=233> */
.L_x_324:
        /* <DEDUP_REMOVED lines=81> */
.L_x_323:
[----:B------:R-:W-:-:S07]  /*10540*/  IMAD.MOV.U32 R15, RZ, RZ, R40 ;  /* 0x000000ffff0f7224 */ /* 0x000fce00078e0028 */
.L_x_322:
[----:B------:R-:W-:Y:S05]  /*10550*/  BSYNC.RECONVERGENT B0 ;  /* 0x0000000000007941 */ /* 0x000fea0003800200 */
.L_x_321:
        /* <DEDUP_REMOVED lines=73> */
.L_x_328:
[----:B------:R-:W-:Y:S05]  /*109f0*/  BSYNC.RECONVERGENT B1 ;  /* 0x0000000000017941 */ /* 0x000fea0003800200 */
.L_x_327:
        /* <DEDUP_REMOVED lines=40> */
.L_x_330:
[----:B------:R-:W-:Y:S05]  /*10c80*/  BSYNC.RECONVERGENT B1 ;  /* 0x0000000000017941 */ /* 0x000fea0003800200 */
.L_x_329:
        /* <DEDUP_REMOVED lines=15> */
.L_x_326:
[----:B------:R-:W-:Y:S05]  /*10d80*/  BSYNC.RECONVERGENT B0 ;  /* 0x0000000000007941 */ /* 0x000fea0003800200 */
.L_x_325:
[----:B------:R-:W-:Y:S01]  /*10d90*/  ISETP.EQ.U32.AND P2, PT, R41, 0x1, PT ;  /* 0x000000012900780c */ /* 0x000fe20003f42070 */
[----:B------:R-:W-:Y:S01]  /*10da0*/  BSSY.RECONVERGENT B0, `(.L_x_331) ;  /* 0x00000f9000007945 */ /* 0x000fe20003800200 */
[----:B------:R-:W-:-:S04]  /*10db0*/  ISETP.GT.U32.AND P1, PT, R42, 0x50e, PT ;  /* 0x0000050e2a00780c */ /* 0x000fc80003f24070 */
[----:B------:R-:W-:Y:S01]  /*10dc0*/  ISETP.EQ.OR.EX P1, PT, R20, RZ, P1, P2 ;  /* 0x000000ff1400720c */ /* 0x000fe20000f22720 */
[----:B------:R-:W-:-:S12]  /*10dd0*/  IMAD.MOV.U32 R20, RZ, RZ, R42 ;  /* 0x000000ffff147224 */ /* 0x000fd800078e002a */
[----:B------:R-:W-:Y:S05]  /*10de0*/  @P1 BRA `(.L_x_332) ;  /* 0x0000000c00d01947 */ /* 0x000fea0003800000 */
[----:B------:R-:W-:-:S07]  /*10df0*/  IMAD.MOV.U32 R16, RZ, RZ, R42 ;  /* 0x000000ffff107224 */ /* 0x000fce00078e002a */
.L_x_345:
        /* <DEDUP_REMOVED lines=17> */
.L_x_338:
        /* <DEDUP_REMOVED lines=81> */
.L_x_337:
[----:B------:R-:W-:-:S07]  /*11420*/  IMAD.MOV.U32 R15, RZ, RZ, R40 ;  /* 0x000000ffff0f7224 */ /* 0x000fce00078e0028 */
.L_x_336:
[----:B------:R-:W-:Y:S05]  /*11430*/  BSYNC.RECONVERGENT B3 ;  /* 0x0000000000037941 */ /* 0x000fea0003800200 */
.L_x_335:
        /* <DEDUP_REMOVED lines=73> */
.L_x_342:
[----:B------:R-:W-:Y:S05]  /*118d0*/  BSYNC.RECONVERGENT B4 ;  /* 0x0000000000047941 */ /* 0x000fea0003800200 */
.L_x_341:
        /* <DEDUP_REMOVED lines=41> */
.L_x_344:
[----:B------:R-:W-:Y:S05]  /*11b70*/  BSYNC.RECONVERGENT B4 ;  /* 0x0000000000047941 */ /* 0x000fea0003800200 */
.L_x_343:
        /* <DEDUP_REMOVED lines=16> */
.L_x_340:
[----:B------:R-:W-:Y:S05]  /*11c80*/  BSYNC.RECONVERGENT B3 ;  /* 0x0000000000037941 */ /* 0x000fea0003800200 */
.L_x_339:
[----:B------:R-:W-:Y:S01]  /*11c90*/  ISETP.NE.U32.AND P1, PT, R19, RZ, PT ;  /* 0x000000ff1300720c */ /* 0x000fe20003f25070 */
[----:B------:R-:W-:-:S03]  /*11ca0*/  VIADD R20, R16, 0x1 ;  /* 0x0000000110147836 */ /* 0x000fc60000000000 */
[----:B------:R-:W-:-:S13]  /*11cb0*/  ISETP.NE.AND.EX P1, PT, R21, RZ, PT, P1 ;  /* 0x000000ff1500720c */ /* 0x000fda0003f25310 */
[----:B------:R-:W-:Y:S05]  /*11cc0*/  @P1 BREAK.RELIABLE B1 ;  /* 0x0000000000011942 */ /* 0x000fea0003800100 */
[----:B------:R-:W-:Y:S05]  /*11cd0*/  @P1 BRA `(.L_x_332) ;  /* 0x0000000000141947 */ /* 0x000fea0003800000 */
.L_x_334:
[----:B------:R-:W-:Y:S05]  /*11ce0*/  BSYNC.RELIABLE B1 ;  /* 0x0000000000017941 */ /* 0x000fea0003800100 */
.L_x_333:
[C---:B------:R-:W-:Y:S01]  /*11cf0*/  ISETP.NE.AND P1, PT, R16.reuse, 0x50e, PT ;  /* 0x0000050e1000780c */ /* 0x040fe20003f25270 */
[----:B------:R-:W-:-:S12]  /*11d00*/  VIADD R16, R16, 0x1 ;  /* 0x0000000110107836 */ /* 0x000fd80000000000 */
[----:B------:R-:W-:Y:S05]  /*11d10*/  @P1 BRA `(.L_x_345) ;  /* 0xfffffff000381947 */ /* 0x000fea000383ffff */
[----:B------:R-:W-:-:S07]  /*11d20*/  IMAD.MOV.U32 R20, RZ, RZ, R42 ;  /* 0x000000ffff147224 */ /* 0x000fce00078e002a */
.L_x_332:
[----:B------:R-:W-:Y:S05]  /*11d30*/  BSYNC.RECONVERGENT B0 ;  /* 0x0000000000007941 */ /* 0x000fea0003800200 */
.L_x_331:
        /* <DEDUP_REMOVED lines=24> */
.L_x_349:
        /* <DEDUP_REMOVED lines=70> */
.L_x_348:
[----:B------:R-:W-:Y:S02]  /*12320*/  IMAD.MOV.U32 R18, RZ, RZ, R31 ;  /* 0x000000ffff127224 */ /* 0x000fe400078e001f */
[----:B------:R-:W-:-:S07]  /*12330*/  IMAD.MOV.U32 R9, RZ, RZ, R40 ;  /* 0x000000ffff097224 */ /* 0x000fce00078e0028 */
.L_x_347:
[----:B------:R-:W-:Y:S05]  /*12340*/  BSYNC.RECONVERGENT B0 ;  /* 0x0000000000007941 */ /* 0x000fea0003800200 */
.L_x_346:
        /* <DEDUP_REMOVED lines=74> */
.L_x_351:
[----:B------:R-:W-:Y:S05]  /*127f0*/  BSYNC.RECONVERGENT B0 ;  /* 0x0000000000007941 */ /* 0x000fea0003800200 */
.L_x_350:
        /* <DEDUP_REMOVED lines=19> */
.L_x_414:
        /* <DEDUP_REMOVED lines=16> */
.L_x_355:
        /* <DEDUP_REMOVED lines=53> */
.L_x_354:
[----:B------:R-:W-:Y:S02]  /*12d80*/  IMAD.MOV.U32 R8, RZ, RZ, R31 ;  /* 0x000000ffff087224 */ /* 0x000fe400078e001f */
[----:B------:R-:W-:-:S07]  /*12d90*/  IMAD.MOV.U32 R9, RZ, RZ, R40 ;  /* 0x000000ffff097224 */ /* 0x000fce00078e0028 */
.L_x_353:
[----:B------:R-:W-:Y:S05]  /*12da0*/  BSYNC.RECONVERGENT B0 ;  /* 0x0000000000007941 */ /* 0x000fea0003800200 */
.L_x_352:
        /* <DEDUP_REMOVED lines=60> */
.L_x_357:
[----:B------:R-:W-:Y:S05]  /*13170*/  BSYNC.RECONVERGENT B0 ;  /* 0x0000000000007941 */ /* 0x000fea0003800200 */
.L_x_356:
        /* <DEDUP_REMOVED lines=26> */
.L_x_361:
[----:B------:R-:W-:Y:S05]  /*13320*/  BSYNC.RECONVERGENT B4 ;  /* 0x0000000000047941 */ /* 0x000fea0003800200 */
.L_x_360:
[----:B-----5:R-:W-:-:S04]  /*13330*/  FADD R21, -R17, R20 ;  /* 0x0000001411157221 */ /* 0x020fc80000000100 */
[----:B------:R-:W-:-:S04]  /*13340*/  FMUL R21, R21, R10 ;  /* 0x0000000a15157220 */ /* 0x000fc80000400000 */
[----:B------:R-:W-:-:S05]  /*13350*/  FFMA R21, R21, -R38, RZ ;  /* 0x8000002615157223 */ /* 0x000fca00000000ff */
[----:B------:R0:W-:Y:S02]  /*13360*/  STL [R22], R21 ;  /* 0x0000001516007387 */ /* 0x0001e40000100800 */
.L_x_359:
[----:B------:R-:W-:Y:S05]  /*13370*/  BSYNC.RECONVERGENT B3 ;  /* 0x0000000000037941 */ /* 0x000fea0003800200 */
.L_x_358:
        /* <DEDUP_REMOVED lines=23> */
.L_x_365:
[----:B------:R-:W-:Y:S05]  /*134f0*/  BSYNC.RECONVERGENT B4 ;  /* 0x0000000000047941 */ /* 0x000fea0003800200 */
.L_x_364:
[----:B-----5:R-:W-:-:S04]  /*13500*/  FADD R9, -R17, R20 ;  /* 0x0000001411097221 */ /* 0x020fc80000000100 */
[----:B------:R-:W-:-:S04]  /*13510*/  FMUL R12, R9, R12 ;  /* 0x0000000c090c7220 */ /* 0x000fc80000400000 */
[----:B------:R-:W-:-:S05]  /*13520*/  FFMA R21, R12, -R37, R21 ;  /* 0x800000250c157223 */ /* 0x000fca0000000015 */
[----:B------:R2:W-:Y:S02]  /*13530*/  STL [R22], R21 ;  /* 0x0000001516007387 */ /* 0x0005e40000100800 */
.L_x_363:
[----:B------:R-:W-:Y:S05]  /*13540*/  BSYNC.RECONVERGENT B3 ;  /* 0x0000000000037941 */ /* 0x000fea0003800200 */
.L_x_362:
        /* <DEDUP_REMOVED lines=23> */
.L_x_369:
[----:B------:R-:W-:Y:S05]  /*136c0*/  BSYNC.RECONVERGENT B4 ;  /* 0x0000000000047941 */ /* 0x000fea0003800200 */
.L_x_368:
[----:B-----5:R-:W-:-:S04]  /*136d0*/  FADD R9, -R17, R20 ;  /* 0x0000001411097221 */ /* 0x020fc80000000100 */
[----:B------:R-:W-:-:S04]  /*136e0*/  FMUL R12, R9, R12 ;  /* 0x0000000c090c7220 */ /* 0x000fc80000400000 */
[----:B--2---:R-:W-:-:S05]  /*136f0*/  FFMA R21, R12, -R36, R21 ;  /* 0x800000240c157223 */ /* 0x004fca0000000015 */
[----:B------:R4:W-:Y:S02]  /*13700*/  STL [R22], R21 ;  /* 0x0000001516007387 */ /* 0x0009e40000100800 */
.L_x_367:
[----:B------:R-:W-:Y:S05]  /*13710*/  BSYNC.RECONVERGENT B3 ;  /* 0x0000000000037941 */ /* 0x000fea0003800200 */
.L_x_366:
        /* <DEDUP_REMOVED lines=23> */
.L_x_373:
[----:B------:R-:W-:Y:S05]  /*13890*/  BSYNC.RECONVERGENT B4 ;  /* 0x0000000000047941 */ /* 0x000fea0003800200 */
.L_x_372:
[----:B-----5:R-:W-:-:S04]  /*138a0*/  FADD R9, -R17, R20 ;  /* 0x0000001411097221 */ /* 0x020fc80000000100 */
[----:B------:R-:W-:-:S04]  /*138b0*/  FMUL R12, R9, R12 ;  /* 0x0000000c090c7220 */ /* 0x000fc80000400000 */
[----:B----4-:R-:W-:-:S05]  /*138c0*/  FFMA R21, R12, -R35, R21 ;  /* 0x800000230c157223 */ /* 0x010fca0000000015 */
[----:B------:R2:W-:Y:S02]  /*138d0*/  STL [R22], R21 ;  /* 0x0000001516007387 */ /* 0x0005e40000100800 */
.L_x_371:
[----:B------:R-:W-:Y:S05]  /*138e0*/  BSYNC.RECONVERGENT B3 ;  /* 0x0000000000037941 */ /* 0x000fea0003800200 */
.L_x_370:
        /* <DEDUP_REMOVED lines=23> */
.L_x_377:
[----:B------:R-:W-:Y:S05]  /*13a60*/  BSYNC.RECONVERGENT B4 ;  /* 0x0000000000047941 */ /* 0x000fea0003800200 */
.L_x_376:
[----:B-----5:R-:W-:-:S04]  /*13a70*/  FADD R9, -R17, R20 ;  /* 0x0000001411097221 */ /* 0x020fc80000000100 */
[----:B------:R-:W-:-:S04]  /*13a80*/  FMUL R12, R9, R12 ;  /* 0x0000000c090c7220 */ /* 0x000fc80000400000 */
[----:B--2-4-:R-:W-:-:S05]  /*13a90*/  FFMA R21, R12, -R34, R21 ;  /* 0x800000220c157223 */ /* 0x014fca0000000015 */
[----:B------:R3:W-:Y:S02]  /*13aa0*/  STL [R22], R21 ;  /* 0x0000001516007387 */ /* 0x0007e40000100800 */
.L_x_375:
[----:B------:R-:W-:Y:S05]  /*13ab0*/  BSYNC.RECONVERGENT B3 ;  /* 0x0000000000037941 */ /* 0x000fea0003800200 */
.L_x_374:
        /* <DEDUP_REMOVED lines=23> */
.L_x_381:
[----:B------:R-:W-:Y:S05]  /*13c30*/  BSYNC.RECONVERGENT B4 ;  /* 0x0000000000047941 */ /* 0x000fea0003800200 */
.L_x_380:
[----:B-----5:R-:W-:-:S04]  /*13c40*/  FADD R9, -R17, R20 ;  /* 0x0000001411097221 */ /* 0x020fc80000000100 */
[----:B------:R-:W-:-:S04]  /*13c50*/  FMUL R12, R9, R12 ;  /* 0x0000000c090c7220 */ /* 0x000fc80000400000 */
[----:B---34-:R-:W-:-:S05]  /*13c60*/  FFMA R21, R12, -R33, R21 ;  /* 0x800000210c157223 */ /* 0x018fca0000000015 */
[----:B------:R2:W-:Y:S02]  /*13c70*/  STL [R22], R21 ;  /* 0x0000001516007387 */ /* 0x0005e40000100800 */
.L_x_379:
[----:B------:R-:W-:Y:S05]  /*13c80*/  BSYNC.RECONVERGENT B3 ;  /* 0x0000000000037941 */ /* 0x000fea0003800200 */
.L_x_378:
        /* <DEDUP_REMOVED lines=23> */
.L_x_385:
[----:B------:R-:W-:Y:S05]  /*13e00*/  BSYNC.RECONVERGENT B4 ;  /* 0x0000000000047941 */ /* 0x000fea0003800200 */
.L_x_384:
[----:B-----5:R-:W-:-:S04]  /*13e10*/  FADD R9, -R17, R20 ;  /* 0x0000001411097221 */ /* 0x020fc80000000100 */
[----:B------:R-:W-:-:S04]  /*13e20*/  FMUL R12, R9, R12 ;  /* 0x0000000c090c7220 */ /* 0x000fc80000400000 */
[----:B--2-4-:R-:W-:-:S05]  /*13e30*/  FFMA R21, R12, -R32, R21 ;  /* 0x800000200c157223 */ /* 0x014fca0000000015 */
[----:B------:R3:W-:Y:S02]  /*13e40*/  STL [R22], R21 ;  /* 0x0000001516007387 */ /* 0x0007e40000100800 */
.L_x_383:
[----:B------:R-:W-:Y:S05]  /*13e50*/  BSYNC.RECONVERGENT B3 ;  /* 0x0000000000037941 */ /* 0x000fea0003800200 */
.L_x_382:
        /* <DEDUP_REMOVED lines=23> */
.L_x_389:
[----:B------:R-:W-:Y:S05]  /*13fd0*/  BSYNC.RECONVERGENT B4 ;  /* 0x0000000000047941 */ /* 0x000fea0003800200 */
.L_x_388:
[----:B-----5:R-:W-:-:S04]  /*13fe0*/  FADD R9, -R17, R20 ;  /* 0x0000001411097221 */ /* 0x020fc80000000100 */
[----:B------:R-:W-:-:S04]  /*13ff0*/  FMUL R12, R9, R12 ;  /* 0x0000000c090c7220 */ /* 0x000fc80000400000 */
[----:B---34-:R-:W-:-:S05]  /*14000*/  FFMA R21, R12, -R7, R21 ;  /* 0x800000070c157223 */ /* 0x018fca0000000015 */
[----:B------:R2:W-:Y:S02]  /*14010*/  STL [R22], R21 ;  /* 0x0000001516007387 */ /* 0x0005e40000100800 */
.L_x_387:
[----:B------:R-:W-:Y:S05]  /*14020*/  BSYNC.RECONVERGENT B3 ;  /* 0x0000000000037941 */ /* 0x000fea0003800200 */
.L_x_386:
        /* <DEDUP_REMOVED lines=23> */
.L_x_393:
[----:B------:R-:W-:Y:S05]  /*141a0*/  BSYNC.RECONVERGENT B4 ;  /* 0x0000000000047941 */ /* 0x000fea0003800200 */
.L_x_392:
[----:B-----5:R-:W-:-:S04]  /*141b0*/  FADD R9, -R17, R20 ;  /* 0x0000001411097221 */ /* 0x020fc80000000100 */
[----:B------:R-:W-:-:S04]  /*141c0*/  FMUL R12, R9, R12 ;  /* 0x0000000c090c7220 */ /* 0x000fc80000400000 */
[----:B--2-4-:R-:W-:-:S05]  /*141d0*/  FFMA R21, R12, -R6, R21 ;  /* 0x800000060c157223 */ /* 0x014fca0000000015 */
[----:B------:R3:W-:Y:S02]  /*141e0*/  STL [R22], R21 ;  /* 0x0000001516007387 */ /* 0x0007e40000100800 */
.L_x_391:
[----:B------:R-:W-:Y:S05]  /*141f0*/  BSYNC.RECONVERGENT B3 ;  /* 0x0000000000037941 */ /* 0x000fea0003800200 */
.L_x_390:
        /* <DEDUP_REMOVED lines=23> */
.L_x_397:
[----:B------:R-:W-:Y:S05]  /*14370*/  BSYNC.RECONVERGENT B4 ;  /* 0x0000000000047941 */ /* 0x000fea0003800200 */
.L_x_396:
[----:B-----5:R-:W-:-:S04]  /*14380*/  FADD R9, -R17, R20 ;  /* 0x0000001411097221 */ /* 0x020fc80000000100 */
[----:B------:R-:W-:-:S04]  /*14390*/  FMUL R12, R9, R12 ;  /* 0x0000000c090c7220 */ /* 0x000fc80000400000 */
[----:B---34-:R-:W-:-:S05]  /*143a0*/  FFMA R21, R12, -R5, R21 ;  /* 0x800000050c157223 */ /* 0x018fca0000000015 */
[----:B------:R2:W-:Y:S02]  /*143b0*/  STL [R22], R21 ;  /* 0x0000001516007387 */ /* 0x0005e40000100800 */
.L_x_395:
[----:B------:R-:W-:Y:S05]  /*143c0*/  BSYNC.RECONVERGENT B3 ;  /* 0x0000000000037941 */ /* 0x000fea0003800200 */
.L_x_394:
        /* <DEDUP_REMOVED lines=23> */
.L_x_401:
[----:B------:R-:W-:Y:S05]  /*14540*/  BSYNC.RECONVERGENT B4 ;  /* 0x0000000000047941 */ /* 0x000fea0003800200 */
.L_x_400:
[----:B-----5:R-:W-:-:S04]  /*14550*/  FADD R9, -R17, R20 ;  /* 0x0000001411097221 */ /* 0x020fc80000000100 */
[----:B------:R-:W-:-:S04]  /*14560*/  FMUL R12, R9, R12 ;  /* 0x0000000c090c7220 */ /* 0x000fc80000400000 */
[----:B--2-4-:R-:W-:-:S05]  /*14570*/  FFMA R21, R12, -R0, R21 ;  /* 0x800000000c157223 */ /* 0x014fca0000000015 */
[----:B------:R3:W-:Y:S02]  /*14580*/  STL [R22], R21 ;  /* 0x0000001516007387 */ /* 0x0007e40000100800 */
.L_x_399:
[----:B------:R-:W-:Y:S05]  /*14590*/  BSYNC.RECONVERGENT B3 ;  /* 0x0000000000037941 */ /* 0x000fea0003800200 */
.L_x_398:
        /* <DEDUP_REMOVED lines=23> */
.L_x_405:
[----:B------:R-:W-:Y:S05]  /*14710*/  BSYNC.RECONVERGENT B4 ;  /* 0x0000000000047941 */ /* 0x000fea0003800200 */
.L_x_404:
[----:B-----5:R-:W-:-:S04]  /*14720*/  FADD R9, -R17, R20 ;  /* 0x0000001411097221 */ /* 0x020fc80000000100 */
[----:B------:R-:W-:-:S04]  /*14730*/  FMUL R12, R9, R12 ;  /* 0x0000000c090c7220 */ /* 0x000fc80000400000 */
[----:B---34-:R-:W-:-:S05]  /*14740*/  FFMA R21, R12, -R2, R21 ;  /* 0x800000020c157223 */ /* 0x018fca0000000015 */
[----:B------:R2:W-:Y:S02]  /*14750*/  STL [R22], R21 ;  /* 0x0000001516007387 */ /* 0x0005e40000100800 */
.L_x_403:
[----:B------:R-:W-:Y:S05]  /*14760*/  BSYNC.RECONVERGENT B3 ;  /* 0x0000000000037941 */ /* 0x000fea0003800200 */
.L_x_402:
        /* <DEDUP_REMOVED lines=23> */
.L_x_409:
[----:B------:R-:W-:Y:S05]  /*148e0*/  BSYNC.RECONVERGENT B4 ;  /* 0x0000000000047941 */ /* 0x000fea0003800200 */
.L_x_408:
[----:B-----5:R-:W-:-:S04]  /*148f0*/  FADD R9, -R17, R20 ;  /* 0x0000001411097221 */ /* 0x020fc80000000100 */
[----:B------:R-:W-:-:S04]  /*14900*/  FMUL R12, R9, R12 ;  /* 0x0000000c090c7220 */ /* 0x000fc80000400000 */
[----:B--2-4-:R-:W-:-:S05]  /*14910*/  FFMA R21, R12, -R3, R21 ;  /* 0x800000030c157223 */ /* 0x014fca0000000015 */
[----:B------:R3:W-:Y:S02]  /*14920*/  STL [R22], R21 ;  /* 0x0000001516007387 */ /* 0x0007e40000100800 */
.L_x_407:
[----:B------:R-:W-:Y:S05]  /*14930*/  BSYNC.RECONVERGENT B3 ;  /* 0x0000000000037941 */ /* 0x000fea0003800200 */
.L_x_406:
        /* <DEDUP_REMOVED lines=23> */
.L_x_413:
[----:B------:R-:W-:Y:S05]  /*14ab0*/  BSYNC.RECONVERGENT B4 ;  /* 0x0000000000047941 */ /* 0x000fea0003800200 */
.L_x_412:
[----:B-----5:R-:W-:-:S04]  /*14ac0*/  FADD R9, -R17, R20 ;  /* 0x0000001411097221 */ /* 0x020fc80000000100 */
[----:B------:R-:W-:-:S04]  /*14ad0*/  FMUL R12, R9, R12 ;  /* 0x0000000c090c7220 */ /* 0x000fc80000400000 */
[----:B---34-:R-:W-:-:S05]  /*14ae0*/  FFMA R21, R12, -R4, R21 ;  /* 0x800000040c157223 */ /* 0x018fca0000000015 */
[----:B------:R2:W-:Y:S02]  /*14af0*/  STL [R22], R21 ;  /* 0x0000001516007387 */ /* 0x0005e40000100800 */
.L_x_411:
[----:B------:R-:W-:Y:S05]  /*14b00*/  BSYNC.RECONVERGENT B3 ;  /* 0x0000000000037941 */ /* 0x000fea0003800200 */
.L_x_410:
        /* <DEDUP_REMOVED lines=54> */
.L_x_415:
        /* <DEDUP_REMOVED lines=233> */
.L_x_419:
        /* <DEDUP_REMOVED lines=81> */
.L_x_418:
[----:B------:R-:W-:-:S07]  /*16210*/  IMAD.MOV.U32 R15, RZ, RZ, R40 ;  /* 0x000000ffff0f7224 */ /* 0x000fce00078e0028 */
.L_x_417:
[----:B------:R-:W-:Y:S05]  /*16220*/  BSYNC.RECONVERGENT B0 ;  /* 0x0000000000007941 */ /* 0x000fea0003800200 */
.L_x_416:
        /* <DEDUP_REMOVED lines=73> */
.L_x_423:
[----:B------:R-:W-:Y:S05]  /*166c0*/  BSYNC.RECONVERGENT B1 ;  /* 0x0000000000017941 */ /* 0x000fea0003800200 */
.L_x_422:
        /* <DEDUP_REMOVED lines=40> */
.L_x_425:
[----:B------:R-:W-:Y:S05]  /*16950*/  BSYNC.RECONVERGENT B1 ;  /* 0x0000000000017941 */ /* 0x000fea0003800200 */
.L_x_424:
        /* <DEDUP_REMOVED lines=15> */
.L_x_421:
[----:B------:R-:W-:Y:S05]  /*16a50*/  BSYNC.RECONVERGENT B0 ;  /* 0x0000000000007941 */ /* 0x000fea0003800200 */
.L_x_420:
[----:B------:R-:W-:Y:S01]  /*16a60*/  ISETP.EQ.U32.AND P2, PT, R41, 0x1, PT ;  /* 0x000000012900780c */ /* 0x000fe20003f42070 */
[----:B------:R-:W-:Y:S01]  /*16a70*/  BSSY.RECONVERGENT B0, `(.L_x_426) ;  /* 0x00000f9000007945 */ /* 0x000fe20003800200 */
[----:B------:R-:W-:-:S04]  /*16a80*/  ISETP.GT.U32.AND P1, PT, R42, 0x50e, PT ;  /* 0x0000050e2a00780c */ /* 0x000fc80003f24070 */
[----:B------:R-:W-:Y:S01]  /*16a90*/  ISETP.EQ.OR.EX P1, PT, R20, RZ, P1, P2 ;  /* 0x000000ff1400720c */ /* 0x000fe20000f22720 */
[----:B------:R-:W-:-:S12]  /*16aa0*/  IMAD.MOV.U32 R20, RZ, RZ, R42 ;  /* 0x000000ffff147224 */ /* 0x000fd800078e002a */
[----:B------:R-:W-:Y:S05]  /*16ab0*/  @P1 BRA `(.L_x_427) ;  /* 0x0000000c00d01947 */ /* 0x000fea0003800000 */
[----:B------:R-:W-:-:S07]  /*16ac0*/  IMAD.MOV.U32 R16, RZ, RZ, R42 ;  /* 0x000000ffff107224 */ /* 0x000fce00078e002a */
.L_x_440:
        /* <DEDUP_REMOVED lines=17> */
.L_x_433:
        /* <DEDUP_REMOVED lines=81> */
.L_x_432:
[----:B------:R-:W-:-:S07]  /*170f0*/  IMAD.MOV.U32 R15, RZ, RZ, R40 ;  /* 0x000000ffff0f7224 */ /* 0x000fce00078e0028 */
.L_x_431:
[----:B------:R-:W-:Y:S05]  /*17100*/  BSYNC.RECONVERGENT B3 ;  /* 0x0000000000037941 */ /* 0x000fea0003800200 */
.L_x_430:
        /* <DEDUP_REMOVED lines=73> */
.L_x_437:
[----:B------:R-:W-:Y:S05]  /*175a0*/  BSYNC.RECONVERGENT B4 ;  /* 0x0000000000047941 */ /* 0x000fea0003800200 */
.L_x_436:
        /* <DEDUP_REMOVED lines=41> */
.L_x_439:
[----:B------:R-:W-:Y:S05]  /*17840*/  BSYNC.RECONVERGENT B4 ;  /* 0x0000000000047941 */ /* 0x000fea0003800200 */
.L_x_438:
        /* <DEDUP_REMOVED lines=16> */
.L_x_435:
[----:B------:R-:W-:Y:S05]  /*17950*/  BSYNC.RECONVERGENT B3 ;  /* 0x0000000000037941 */ /* 0x000fea0003800200 */
.L_x_434:
[----:B------:R-:W-:Y:S01]  /*17960*/  ISETP.NE.U32.AND P1, PT, R19, RZ, PT ;  /* 0x000000ff1300720c */ /* 0x000fe20003f25070 */
[----:B------:R-:W-:-:S03]  /*17970*/  VIADD R20, R16, 0x1 ;  /* 0x0000000110147836 */ /* 0x000fc60000000000 */
[----:B------:R-:W-:-:S13]  /*17980*/  ISETP.NE.AND.EX P1, PT, R21, RZ, PT, P1 ;  /* 0x000000ff1500720c */ /* 0x000fda0003f25310 */
[----:B------:R-:W-:Y:S05]  /*17990*/  @P1 BREAK.RELIABLE B1 ;  /* 0x0000000000011942 */ /* 0x000fea0003800100 */
[----:B------:R-:W-:Y:S05]  /*179a0*/  @P1 BRA `(.L_x_427) ;  /* 0x0000000000141947 */ /* 0x000fea0003800000 */
.L_x_429:
[----:B------:R-:W-:Y:S05]  /*179b0*/  BSYNC.RELIABLE B1 ;  /* 0x0000000000017941 */ /* 0x000fea0003800100 */
.L_x_428:
[C---:B------:R-:W-:Y:S01]  /*179c0*/  ISETP.NE.AND P1, PT, R16.reuse, 0x50e, PT ;  /* 0x0000050e1000780c */ /* 0x040fe20003f25270 */
[----:B------:R-:W-:-:S12]  /*179d0*/  VIADD R16, R16, 0x1 ;  /* 0x0000000110107836 */ /* 0x000fd80000000000 */
[----:B------:R-:W-:Y:S05]  /*179e0*/  @P1 BRA `(.L_x_440) ;  /* 0xfffffff000381947 */ /* 0x000fea000383ffff */
[----:B------:R-:W-:-:S07]  /*179f0*/  IMAD.MOV.U32 R20, RZ, RZ, R42 ;  /* 0x000000ffff147224 */ /* 0x000fce00078e002a */
.L_x_427:
[----:B------:R-:W-:Y:S05]  /*17a00*/  BSYNC.RECONVERGENT B0 ;  /* 0x0000000000007941 */ /* 0x000fea0003800200 */
.L_x_426:
        /* <DEDUP_REMOVED lines=24> */
.L_x_444:
        /* <DEDUP_REMOVED lines=70> */
.L_x_443:
[----:B------:R-:W-:Y:S02]  /*17ff0*/  IMAD.MOV.U32 R18, RZ, RZ, R31 ;  /* 0x000000ffff127224 */ /* 0x000fe400078e001f */
[----:B------:R-:W-:-:S07]  /*18000*/  IMAD.MOV.U32 R9, RZ, RZ, R40 ;  /* 0x000000ffff097224 */ /* 0x000fce00078e0028 */
.L_x_442:
[----:B------:R-:W-:Y:S05]  /*18010*/  BSYNC.RECONVERGENT B0 ;  /* 0x0000000000007941 */ /* 0x000fea0003800200 */
.L_x_441:
        /* <DEDUP_REMOVED lines=74> */
.L_x_446:
[----:B------:R-:W-:Y:S05]  /*184c0*/  BSYNC.RECONVERGENT B0 ;  /* 0x0000000000007941 */ /* 0x000fea0003800200 */
.L_x_445:
        /* <DEDUP_REMOVED lines=19> */
.L_x_509:
        /* <DEDUP_REMOVED lines=16> */
.L_x_450:
        /* <DEDUP_REMOVED lines=53> */
.L_x_449:
[----:B------:R-:W-:Y:S02]  /*18a50*/  IMAD.MOV.U32 R8, RZ, RZ, R31 ;  /* 0x000000ffff087224 */ /* 0x000fe400078e001f */
[----:B------:R-:W-:-:S07]  /*18a60*/  IMAD.MOV.U32 R9, RZ, RZ, R40 ;  /* 0x000000ffff097224 */ /* 0x000fce00078e0028 */
.L_x_448:
[----:B------:R-:W-:Y:S05]  /*18a70*/  BSYNC.RECONVERGENT B0 ;  /* 0x0000000000007941 */ /* 0x000fea0003800200 */
.L_x_447:
        /* <DEDUP_REMOVED lines=60> */
.L_x_452:
[----:B------:R-:W-:Y:S05]  /*18e40*/  BSYNC.RECONVERGENT B0 ;  /* 0x0000000000007941 */ /* 0x000fea0003800200 */
.L_x_451:
        /* <DEDUP_REMOVED lines=26> */
.L_x_456:
[----:B------:R-:W-:Y:S05]  /*18ff0*/  BSYNC.RECONVERGENT B4 ;  /* 0x0000000000047941 */ /* 0x000fea0003800200 */
.L_x_455:
[----:B-----5:R-:W-:-:S04]  /*19000*/  FADD R21, -R17, R20 ;  /* 0x0000001411157221 */ /* 0x020fc80000000100 */
[----:B------:R-:W-:-:S04]  /*19010*/  FMUL R21, R21, R10 ;  /* 0x0000000a15157220 */ /* 0x000fc80000400000 */
[----:B------:R-:W-:-:S05]  /*19020*/  FFMA R21, R21, -R38, RZ ;  /* 0x8000002615157223 */ /* 0x000fca00000000ff */
[----:B------:R0:W-:Y:S02]  /*19030*/  STL [R22], R21 ;  /* 0x0000001516007387 */ /* 0x0001e40000100800 */
.L_x_454:
[----:B------:R-:W-:Y:S05]  /*19040*/  BSYNC.RECONVERGENT B3 ;  /* 0x0000000000037941 */ /* 0x000fea0003800200 */
.L_x_453:
        /* <DEDUP_REMOVED lines=23> */
.L_x_460:
[----:B------:R-:W-:Y:S05]  /*191c0*/  BSYNC.RECONVERGENT B4 ;  /* 0x0000000000047941 */ /* 0x000fea0003800200 */
.L_x_459:
[----:B-----5:R-:W-:-:S04]  /*191d0*/  FADD R9, -R17, R20 ;  /* 0x0000001411097221 */ /* 0x020fc80000000100 */
[----:B------:R-:W-:-:S04]  /*191e0*/  FMUL R12, R9, R12 ;  /* 0x0000000c090c7220 */ /* 0x000fc80000400000 */
[----:B------:R-:W-:-:S05]  /*191f0*/  FFMA R21, R12, -R37, R21 ;  /* 0x800000250c157223 */ /* 0x000fca0000000015 */
[----:B------:R2:W-:Y:S02]  /*19200*/  STL [R22], R21 ;  /* 0x0000001516007387 */ /* 0x0005e40000100800 */
.L_x_458:
[----:B------:R-:W-:Y:S05]  /*19210*/  BSYNC.RECONVERGENT B3 ;  /* 0x0000000000037941 */ /* 0x000fea0003800200 */
.L_x_457:
        /* <DEDUP_REMOVED lines=23> */
.L_x_464:
[----:B------:R-:W-:Y:S05]  /*19390*/  BSYNC.RECONVERGENT B4 ;  /* 0x0000000000047941 */ /* 0x000fea0003800200 */
.L_x_463:
[----:B-----5:R-:W-:-:S04]  /*193a0*/  FADD R9, -R17, R20 ;  /* 0x0000001411097221 */ /* 0x020fc80000000100 */
[----:B------:R-:W-:-:S04]  /*193b0*/  FMUL R12, R9, R12 ;  /* 0x0000000c090c7220 */ /* 0x000fc80000400000 */
[----:B--2---:R-:W-:-:S05]  /*193c0*/  FFMA R21, R12, -R36, R21 ;  /* 0x800000240c157223 */ /* 0x004fca0000000015 */
[----:B------:R4:W-:Y:S02]  /*193d0*/  STL [R22], R21 ;  /* 0x0000001516007387 */ /* 0x0009e40000100800 */
.L_x_462:
[----:B------:R-:W-:Y:S05]  /*193e0*/  BSYNC.RECONVERGENT B3 ;  /* 0x0000000000037941 */ /* 0x000fea0003800200 */
.L_x_461:
        /* <DEDUP_REMOVED lines=23> */
.L_x_468:
[----:B------:R-:W-:Y:S05]  /*19560*/  BSYNC.RECONVERGENT B4 ;  /* 0x0000000000047941 */ /* 0x000fea0003800200 */
.L_x_467:
[----:B-----5:R-:W-:-:S04]  /*19570*/  FADD R9, -R17, R20 ;  /* 0x0000001411097221 */ /* 0x020fc80000000100 */
[----:B------:R-:W-:-:S04]  /*19580*/  FMUL R12, R9, R12 ;  /* 0x0000000c090c7220 */ /* 0x000fc80000400000 */
[----:B----4-:R-:W-:-:S05]  /*19590*/  FFMA R21, R12, -R35, R21 ;  /* 0x800000230c157223 */ /* 0x010fca0000000015 */
[----:B------:R2:W-:Y:S02]  /*195a0*/  STL [R22], R21 ;  /* 0x0000001516007387 */ /* 0x0005e40000100800 */
.L_x_466:
[----:B------:R-:W-:Y:S05]  /*195b0*/  BSYNC.RECONVERGENT B3 ;  /* 0x0000000000037941 */ /* 0x000fea0003800200 */
.L_x_465:
        /* <DEDUP_REMOVED lines=23> */
.L_x_472:
[----:B------:R-:W-:Y:S05]  /*19730*/  BSYNC.RECONVERGENT B4 ;  /* 0x0000000000047941 */ /* 0x000fea0003800200 */
.L_x_471:
[----:B-----5:R-:W-:-:S04]  /*19740*/  FADD R9, -R17, R20 ;  /* 0x0000001411097221 */ /* 0x020fc80000000100 */
[----:B------:R-:W-:-:S04]  /*19750*/  FMUL R12, R9, R12 ;  /* 0x0000000c090c7220 */ /* 0x000fc80000400000 */
[----:B--2-4-:R-:W-:-:S05]  /*19760*/  FFMA R21, R12, -R34, R21 ;  /* 0x800000220c157223 */ /* 0x014fca0000000015 */
[----:B------:R3:W-:Y:S02]  /*19770*/  STL [R22], R21 ;  /* 0x0000001516007387 */ /* 0x0007e40000100800 */
.L_x_470:
[----:B------:R-:W-:Y:S05]  /*19780*/  BSYNC.RECONVERGENT B3 ;  /* 0x0000000000037941 */ /* 0x000fea0003800200 */
.L_x_469:
        /* <DEDUP_REMOVED lines=23> */
.L_x_476:
[----:B------:R-:W-:Y:S05]  /*19900*/  BSYNC.RECONVERGENT B4 ;  /* 0x0000000000047941 */ /* 0x000fea0003800200 */
.L_x_475:
[----:B-----5:R-:W-:-:S04]  /*19910*/  FADD R9, -R17, R20 ;  /* 0x0000001411097221 */ /* 0x020fc80000000100 */
[----:B------:R-:W-:-:S04]  /*19920*/  FMUL R12, R9, R12 ;  /* 0x0000000c090c7220 */ /* 0x000fc80000400000 */
[----:B---34-:R-:W-:-:S05]  /*19930*/  FFMA R21, R12, -R33, R21 ;  /* 0x800000210c157223 */ /* 0x018fca0000000015 */
[----:B------:R2:W-:Y:S02]  /*19940*/  STL [R22], R21 ;  /* 0x0000001516007387 */ /* 0x0005e40000100800 */
.L_x_474:
[----:B------:R-:W-:Y:S05]  /*19950*/  BSYNC.RECONVERGENT B3 ;  /* 0x0000000000037941 */ /* 0x000fea0003800200 */
.L_x_473:
        /* <DEDUP_REMOVED lines=23> */
.L_x_480:
[----:B------:R-:W-:Y:S05]  /*19ad0*/  BSYNC.RECONVERGENT B4 ;  /* 0x0000000000047941 */ /* 0x000fea0003800200 */
.L_x_479:
[----:B-----5:R-:W-:-:S04]  /*19ae0*/  FADD R9, -R17, R20 ;  /* 0x0000001411097221 */ /* 0x020fc80000000100 */
[----:B------:R-:W-:-:S04]  /*19af0*/  FMUL R12, R9, R12 ;  /* 0x0000000c090c7220 */ /* 0x000fc80000400000 */
[----:B--2-4-:R-:W-:-:S05]  /*19b00*/  FFMA R21, R12, -R32, R21 ;  /* 0x800000200c157223 */ /* 0x014fca0000000015 */
[----:B------:R3:W-:Y:S02]  /*19b10*/  STL [R22], R21 ;  /* 0x0000001516007387 */ /* 0x0007e40000100800 */
.L_x_478:
[----:B------:R-:W-:Y:S05]  /*19b20*/  BSYNC.RECONVERGENT B3 ;  /* 0x0000000000037941 */ /* 0x000fea0003800200 */
.L_x_477:
        /* <DEDUP_REMOVED lines=23> */
.L_x_484:
[----:B------:R-:W-:Y:S05]  /*19ca0*/  BSYNC.RECONVERGENT B4 ;  /* 0x0000000000047941 */ /* 0x000fea0003800200 */
.L_x_483:
[----:B-----5:R-:W-:-:S04]  /*19cb0*/  FADD R9, -R17, R20 ;  /* 0x0000001411097221 */ /* 0x020fc80000000100 */
[----:B------:R-:W-:-:S04]  /*19cc0*/  FMUL R12, R9, R12 ;  /* 0x0000000c090c7220 */ /* 0x000fc80000400000 */
[----:B---34-:R-:W-:-:S05]  /*19cd0*/  FFMA R21, R12, -R7, R21 ;  /* 0x800000070c157223 */ /* 0x018fca0000000015 */
[----:B------:R2:W-:Y:S02]  /*19ce0*/  STL [R22], R21 ;  /* 0x0000001516007387 */ /* 0x0005e40000100800 */
.L_x_482:
[----:B------:R-:W-:Y:S05]  /*19cf0*/  BSYNC.RECONVERGENT B3 ;  /* 0x0000000000037941 */ /* 0x000fea0003800200 */
.L_x_481:
        /* <DEDUP_REMOVED lines=23> */
.L_x_488:
[----:B------:R-:W-:Y:S05]  /*19e70*/  BSYNC.RECONVERGENT B4 ;  /* 0x0000000000047941 */ /* 0x000fea0003800200 */
.L_x_487:
[----:B-----5:R-:W-:-:S04]  /*19e80*/  FADD R9, -R17, R20 ;  /* 0x0000001411097221 */ /* 0x020fc80000000100 */
[----:B------:R-:W-:-:S04]  /*19e90*/  FMUL R12, R9, R12 ;  /* 0x0000000c090c7220 */ /* 0x000fc80000400000 */
[----:B--2-4-:R-:W-:-:S05]  /*19ea0*/  FFMA R21, R12, -R6, R21 ;  /* 0x800000060c157223 */ /* 0x014fca0000000015 */
[----:B------:R3:W-:Y:S02]  /*19eb0*/  STL [R22], R21 ;  /* 0x0000001516007387 */ /* 0x0007e40000100800 */
.L_x_486:
[----:B------:R-:W-:Y:S05]  /*19ec0*/  BSYNC.RECONVERGENT B3 ;  /* 0x0000000000037941 */ /* 0x000fea0003800200 */
.L_x_485:
        /* <DEDUP_REMOVED lines=23> */
.L_x_492:
[----:B------:R-:W-:Y:S05]  /*1a040*/  BSYNC.RECONVERGENT B4 ;  /* 0x0000000000047941 */ /* 0x000fea0003800200 */
.L_x_491:
[----:B-----5:R-:W-:-:S04]  /*1a050*/  FADD R9, -R17, R20 ;  /* 0x0000001411097221 */ /* 0x020fc80000000100 */
[----:B------:R-:W-:-:S04]  /*1a060*/  FMUL R12, R9, R12 ;  /* 0x0000000c090c7220 */ /* 0x000fc80000400000 */
[----:B---34-:R-:W-:-:S05]  /*1a070*/  FFMA R21, R12, -R5, R21 ;  /* 0x800000050c157223 */ /* 0x018fca0000000015 */
[----:B------:R2:W-:Y:S02]  /*1a080*/  STL [R22], R21 ;  /* 0x0000001516007387 */ /* 0x0005e40000100800 */
.L_x_490:
[----:B------:R-:W-:Y:S05]  /*1a090*/  BSYNC.RECONVERGENT B3 ;  /* 0x0000000000037941 */ /* 0x000fea0003800200 */
.L_x_489:
        /* <DEDUP_REMOVED lines=23> */
.L_x_496:
[----:B------:R-:W-:Y:S05]  /*1a210*/  BSYNC.RECONVERGENT B4 ;  /* 0x0000000000047941 */ /* 0x000fea0003800200 */
.L_x_495:
[----:B-----5:R-:W-:-:S04]  /*1a220*/  FADD R9, -R17, R20 ;  /* 0x0000001411097221 */ /* 0x020fc80000000100 */
[----:B------:R-:W-:-:S04]  /*1a230*/  FMUL R12, R9, R12 ;  /* 0x0000000c090c7220 */ /* 0x000fc80000400000 */
[----:B--2-4-:R-:W-:-:S05]  /*1a240*/  FFMA R21, R12, -R0, R21 ;  /* 0x800000000c157223 */ /* 0x014fca0000000015 */
[----:B------:R3:W-:Y:S02]  /*1a250*/  STL [R22], R21 ;  /* 0x0000001516007387 */ /* 0x0007e40000100800 */
.L_x_494:
[----:B------:R-:W-:Y:S05]  /*1a260*/  BSYNC.RECONVERGENT B3 ;  /* 0x0000000000037941 */ /* 0x000fea0003800200 */
.L_x_493:
        /* <DEDUP_REMOVED lines=23> */
.L_x_500:
[----:B------:R-:W-:Y:S05]  /*1a3e0*/  BSYNC.RECONVERGENT B4 ;  /* 0x0000000000047941 */ /* 0x000fea0003800200 */
.L_x_499:
[----:B-----5:R-:W-:-:S04]  /*1a3f0*/  FADD R9, -R17, R20 ;  /* 0x0000001411097221 */ /* 0x020fc80000000100 */
[----:B------:R-:W-:-:S04]  /*1a400*/  FMUL R12, R9, R12 ;  /* 0x0000000c090c7220 */ /* 0x000fc80000400000 */
[----:B---34-:R-:W-:-:S05]  /*1a410*/  FFMA R21, R12, -R2, R21 ;  /* 0x800000020c157223 */ /* 0x018fca0000000015 */
[----:B------:R2:W-:Y:S02]  /*1a420*/  STL [R22], R21 ;  /* 0x0000001516007387 */ /* 0x0005e40000100800 */
.L_x_498:
[----:B------:R-:W-:Y:S05]  /*1a430*/  BSYNC.RECONVERGENT B3 ;  /* 0x0000000000037941 */ /* 0x000fea0003800200 */
.L_x_497:
        /* <DEDUP_REMOVED lines=23> */
.L_x_504:
[----:B------:R-:W-:Y:S05]  /*1a5b0*/  BSYNC.RECONVERGENT B4 ;  /* 0x0000000000047941 */ /* 0x000fea0003800200 */
.L_x_503:
[----:B-----5:R-:W-:-:S04]  /*1a5c0*/  FADD R9, -R17, R20 ;  /* 0x0000001411097221 */ /* 0x020fc80000000100 */
[----:B------:R-:W-:-:S04]  /*1a5d0*/  FMUL R12, R9, R12 ;  /* 0x0000000c090c7220 */ /* 0x000fc80000400000 */
[----:B--2-4-:R-:W-:-:S05]  /*1a5e0*/  FFMA R21, R12, -R3, R21 ;  /* 0x800000030c157223 */ /* 0x014fca0000000015 */
[----:B------:R3:W-:Y:S02]  /*1a5f0*/  STL [R22], R21 ;  /* 0x0000001516007387 */ /* 0x0007e40000100800 */
.L_x_502:
[----:B------:R-:W-:Y:S05]  /*1a600*/  BSYNC.RECONVERGENT B3 ;  /* 0x0000000000037941 */ /* 0x000fea0003800200 */
.L_x_501:
        /* <DEDUP_REMOVED lines=23> */
.L_x_508:
[----:B------:R-:W-:Y:S05]  /*1a780*/  BSYNC.RECONVERGENT B4 ;  /* 0x0000000000047941 */ /* 0x000fea0003800200 */
.L_x_507:
[----:B-----5:R-:W-:-:S04]  /*1a790*/  FADD R9, -R17, R20 ;  /* 0x0000001411097221 */ /* 0x020fc80000000100 */
[----:B------:R-:W-:-:S04]  /*1a7a0*/  FMUL R12, R9, R12 ;  /* 0x0000000c090c7220 */ /* 0x000fc80000400000 */
[----:B---34-:R-:W-:-:S05]  /*1a7b0*/  FFMA R21, R12, -R4, R21 ;  /* 0x800000040c157223 */ /* 0x018fca0000000015 */
[----:B------:R2:W-:Y:S02]  /*1a7c0*/  STL [R22], R21 ;  /* 0x0000001516007387 */ /* 0x0005e40000100800 */
.L_x_506:
[----:B------:R-:W-:Y:S05]  /*1a7d0*/  BSYNC.RECONVERGENT B3 ;  /* 0x0000000000037941 */ /* 0x000fea0003800200 */
.L_x_505:
        /* <DEDUP_REMOVED lines=54> */
.L_x_510:
        /* <DEDUP_REMOVED lines=233> */
.L_x_514:
        /* <DEDUP_REMOVED lines=81> */
.L_x_513:
[----:B------:R-:W-:-:S07]  /*1bee0*/  IMAD.MOV.U32 R15, RZ, RZ, R40 ;  /* 0x000000ffff0f7224 */ /* 0x000fce00078e0028 */
.L_x_512:
[----:B------:R-:W-:Y:S05]  /*1bef0*/  BSYNC.RECONVERGENT B0 ;  /* 0x0000000000007941 */ /* 0x000fea0003800200 */
.L_x_511:
        /* <DEDUP_REMOVED lines=73> */
.L_x_518:
[----:B------:R-:W-:Y:S05]  /*1c390*/  BSYNC.RECONVERGENT B1 ;  /* 0x0000000000017941 */ /* 0x000fea0003800200 */
.L_x_517:
        /* <DEDUP_REMOVED lines=40> */
.L_x_520:
[----:B------:R-:W-:Y:S05]  /*1c620*/  BSYNC.RECONVERGENT B1 ;  /* 0x0000000000017941 */ /* 0x000fea0003800200 */
.L_x_519:
        /* <DEDUP_REMOVED lines=15> */
.L_x_516:
[----:B------:R-:W-:Y:S05]  /*1c720*/  BSYNC.RECONVERGENT B0 ;  /* 0x0000000000007941 */ /* 0x000fea0003800200 */
.L_x_515:
[----:B------:R-:W-:Y:S01]  /*1c730*/  ISETP.EQ.U32.AND P2, PT, R41, 0x1, PT ;  /* 0x000000012900780c */ /* 0x000fe20003f42070 */
[----:B------:R-:W-:Y:S01]  /*1c740*/  BSSY.RECONVERGENT B0, `(.L_x_521) ;  /* 0x00000f9000007945 */ /* 0x000fe20003800200 */
[----:B------:R-:W-:-:S04]  /*1c750*/  ISETP.GT.U32.AND P1, PT, R42, 0x50e, PT ;  /* 0x0000050e2a00780c */ /* 0x000fc80003f24070 */
[----:B------:R-:W-:Y:S01]  /*1c760*/  ISETP.EQ.OR.EX P1, PT, R20, RZ, P1, P2 ;  /* 0x000000ff1400720c */ /* 0x000fe20000f22720 */
[----:B------:R-:W-:-:S12]  /*1c770*/  IMAD.MOV.U32 R20, RZ, RZ, R42 ;  /* 0x000000ffff147224 */ /* 0x000fd800078e002a */
[----:B------:R-:W-:Y:S05]  /*1c780*/  @P1 BRA `(.L_x_522) ;  /* 0x0000000c00d01947 */ /* 0x000fea0003800000 */
[----:B------:R-:W-:-:S07]  /*1c790*/  IMAD.MOV.U32 R16, RZ, RZ, R42 ;  /* 0x000000ffff107224 */ /* 0x000fce00078e002a */
.L_x_535:
        /* <DEDUP_REMOVED lines=17> */
.L_x_528:
        /* <DEDUP_REMOVED lines=81> */
.L_x_527:
[----:B------:R-:W-:-:S07]  /*1cdc0*/  IMAD.MOV.U32 R15, RZ, RZ, R40 ;  /* 0x000000ffff0f7224 */ /* 0x000fce00078e0028 */
.L_x_526:
[----:B------:R-:W-:Y:S05]  /*1cdd0*/  BSYNC.RECONVERGENT B3 ;  /* 0x0000000000037941 */ /* 0x000fea0003800200 */
.L_x_525:
        /* <DEDUP_REMOVED lines=73> */
.L_x_532:
[----:B------:R-:W-:Y:S05]  /*1d270*/  BSYNC.RECONVERGENT B4 ;  /* 0x0000000000047941 */ /* 0x000fea0003800200 */
.L_x_531:
        /* <DEDUP_REMOVED lines=41> */
.L_x_534:
[----:B------:R-:W-:Y:S05]  /*1d510*/  BSYNC.RECONVERGENT B4 ;  /* 0x0000000000047941 */ /* 0x000fea0003800200 */
.L_x_533:
        /* <DEDUP_REMOVED lines=16> */
.L_x_530:
[----:B------:R-:W-:Y:S05]  /*1d620*/  BSYNC.RECONVERGENT B3 ;  /* 0x0000000000037941 */ /* 0x000fea0003800200 */
.L_x_529:
[----:B------:R-:W-:Y:S01]  /*1d630*/  ISETP.NE.U32.AND P1, PT, R19, RZ, PT ;  /* 0x000000ff1300720c */ /* 0x000fe20003f25070 */
[----:B------:R-:W-:-:S03]  /*1d640*/  VIADD R20, R16, 0x1 ;  /* 0x0000000110147836 */ /* 0x000fc60000000000 */
[----:B------:R-:W-:-:S13]  /*1d650*/  ISETP.NE.AND.EX P1, PT, R21, RZ, PT, P1 ;  /* 0x000000ff1500720c */ /* 0x000fda0003f25310 */
[----:B------:R-:W-:Y:S05]  /*1d660*/  @P1 BREAK.RELIABLE B1 ;  /* 0x0000000000011942 */ /* 0x000fea0003800100 */
[----:B------:R-:W-:Y:S05]  /*1d670*/  @P1 BRA `(.L_x_522) ;  /* 0x0000000000141947 */ /* 0x000fea0003800000 */
.L_x_524:
[----:B------:R-:W-:Y:S05]  /*1d680*/  BSYNC.RELIABLE B1 ;  /* 0x0000000000017941 */ /* 0x000fea0003800100 */
.L_x_523:
[C---:B------:R-:W-:Y:S01]  /*1d690*/  ISETP.NE.AND P1, PT, R16.reuse, 0x50e, PT ;  /* 0x0000050e1000780c */ /* 0x040fe20003f25270 */
[----:B------:R-:W-:-:S12]  /*1d6a0*/  VIADD R16, R16, 0x1 ;  /* 0x0000000110107836 */ /* 0x000fd80000000000 */
[----:B------:R-:W-:Y:S05]  /*1d6b0*/  @P1 BRA `(.L_x_535) ;  /* 0xfffffff000381947 */ /* 0x000fea000383ffff */
[----:B------:R-:W-:-:S07]  /*1d6c0*/  IMAD.MOV.U32 R20, RZ, RZ, R42 ;  /* 0x000000ffff147224 */ /* 0x000fce00078e002a */
.L_x_522:
[----:B------:R-:W-:Y:S05]  /*1d6d0*/  BSYNC.RECONVERGENT B0 ;  /* 0x0000000000007941 */ /* 0x000fea0003800200 */
.L_x_521:
        /* <DEDUP_REMOVED lines=24> */
.L_x_539:
        /* <DEDUP_REMOVED lines=70> */
.L_x_538:
[----:B------:R-:W-:Y:S02]  /*1dcc0*/  IMAD.MOV.U32 R18, RZ, RZ, R31 ;  /* 0x000000ffff127224 */ /* 0x000fe400078e001f */
[----:B------:R-:W-:-:S07]  /*1dcd0*/  IMAD.MOV.U32 R9, RZ, RZ, R40 ;  /* 0x000000ffff097224 */ /* 0x000fce00078e0028 */
.L_x_537:
[----:B------:R-:W-:Y:S05]  /*1dce0*/  BSYNC.RECONVERGENT B0 ;  /* 0x0000000000007941 */ /* 0x000fea0003800200 */
.L_x_536:
        /* <DEDUP_REMOVED lines=74> */
.L_x_541:
[----:B------:R-:W-:Y:S05]  /*1e190*/  BSYNC.RECONVERGENT B0 ;  /* 0x0000000000007941 */ /* 0x000fea0003800200 */
.L_x_540:
        /* <DEDUP_REMOVED lines=19> */
.L_x_604:
        /* <DEDUP_REMOVED lines=16> */
.L_x_545:
        /* <DEDUP_REMOVED lines=29> */
[----:B------:R-:W-:-:S05]  /*1e5a0*/  IADD3 R9, P1, PT, R23, R20, RZ ;  /* 0x0000001417097210 */ /* 0x000fca0007f3e0ff */
[----:B------:R-:W-:Y:S01]  /*1e5b0*/  IMAD.X R22, RZ, RZ, R21, P1 ;  /* 0x000000ffff167224 */ /* 0x000fe200008e0615 */
[----:B--2---:R-:W-:-:S05]  /*1e5c0*/  IADD3 R20, P0, PT, R42, 0x1, RZ ;  /* 0x000000012a147810 */ /* 0x004fca0007f1e0ff */
[----:B------:R-:W-:Y:S01]  /*1e5d0*/  IMAD.X R21, RZ, RZ, R43, P0 ;  /* 0x000000ffff157224 */ /* 0x000fe200000e062b */
[----:B---3--:R-:W-:Y:S02]  /*1e5e0*/  LEA R43, R10, UR6, 0x3 ;  /* 0x000000060a2b7c11 */ /* 0x008fe4000f8e18ff */
[C---:B------:R-:W-:Y:S02]  /*1e5f0*/  LEA R8, P0, R9.reuse, UR4, 0x2 ;  /* 0x0000000409087c11 */ /* 0x040fe4000f8010ff */
[----:B------:R4:W-:Y:S02]  /*1e600*/  STL.64 [R44], R20 ;  /* 0x000000142c007387 */ /* 0x0009e40000100a00 */
[----:B------:R-:W-:Y:S02]  /*1e610*/  LEA.HI.X R9, R9, UR5, R22, 0x2, P0 ;  /* 0x0000000509097c11 */ /* 0x000fe400080f1416 */
[----:B0-----:R-:W2:Y:S04]  /*1e620*/  LDL.64 R12, [R43] ;  /* 0x000000002b0c7983 */ /* 0x001ea80000100a00 */
[----:B------:R-:W3:Y:S01]  /*1e630*/  LDG.E.CONSTANT R8, desc[UR10][R8.64] ;  /* 0x0000000a08087981 */ /* 0x000ee2000c1e9900 */
[----:B--2---:R-:W-:-:S02]  /*1e640*/  IADD3 R12, P0, PT, R12, 0x1, RZ ;  /* 0x000000010c0c7810 */ /* 0x004fc40007f1e0ff */
        /* <DEDUP_REMOVED lines=13> */
.L_x_544:
[----:B------:R-:W-:Y:S02]  /*1e720*/  IMAD.MOV.U32 R8, RZ, RZ, R30 ;  /* 0x000000ffff087224 */ /* 0x000fe400078e001e */
[----:B------:R-:W-:-:S07]  /*1e730*/  IMAD.MOV.U32 R9, RZ, RZ, R40 ;  /* 0x000000ffff097224 */ /* 0x000fce00078e0028 */
.L_x_543:
[----:B------:R-:W-:Y:S05]  /*1e740*/  BSYNC.RECONVERGENT B0 ;  /* 0x0000000000007941 */ /* 0x000fea0003800200 */
.L_x_542:
        /* <DEDUP_REMOVED lines=60> */
.L_x_547:
[----:B------:R-:W-:Y:S05]  /*1eb10*/  BSYNC.RECONVERGENT B0 ;  /* 0x0000000000007941 */ /* 0x000fea0003800200 */
.L_x_546:
        /* <DEDUP_REMOVED lines=26> */
.L_x_551:
[----:B------:R-:W-:Y:S05]  /*1ecc0*/  BSYNC.RECONVERGENT B4 ;  /* 0x0000000000047941 */ /* 0x000fea0003800200 */
.L_x_550:
[----:B-----5:R-:W-:-:S04]  /*1ecd0*/  FADD R21, -R17, R20 ;  /* 0x0000001411157221 */ /* 0x020fc80000000100 */
[----:B------:R-:W-:-:S04]  /*1ece0*/  FMUL R21, R21, R10 ;  /* 0x0000000a15157220 */ /* 0x000fc80000400000 */
[----:B------:R-:W-:-:S05]  /*1ecf0*/  FFMA R21, R21, -R38, RZ ;  /* 0x8000002615157223 */ /* 0x000fca00000000ff */
[----:B------:R0:W-:Y:S02]  /*1ed00*/  STL [R22], R21 ;  /* 0x0000001516007387 */ /* 0x0001e40000100800 */
.L_x_549:
[----:B------:R-:W-:Y:S05]  /*1ed10*/  BSYNC.RECONVERGENT B3 ;  /* 0x0000000000037941 */ /* 0x000fea0003800200 */
.L_x_548:
        /* <DEDUP_REMOVED lines=23> */
.L_x_555:
[----:B------:R-:W-:Y:S05]  /*1ee90*/  BSYNC.RECONVERGENT B4 ;  /* 0x0000000000047941 */ /* 0x000fea0003800200 */
.L_x_554:
[----:B-----5:R-:W-:-:S04]  /*1eea0*/  FADD R9, -R17, R20 ;  /* 0x0000001411097221 */ /* 0x020fc80000000100 */
[----:B------:R-:W-:-:S04]  /*1eeb0*/  FMUL R12, R9, R12 ;  /* 0x0000000c090c7220 */ /* 0x000fc80000400000 */
[----:B------:R-:W-:-:S05]  /*1eec0*/  FFMA R21, R12, -R37, R21 ;  /* 0x800000250c157223 */ /* 0x000fca0000000015 */
[----:B------:R2:W-:Y:S02]  /*1eed0*/  STL [R22], R21 ;  /* 0x0000001516007387 */ /* 0x0005e40000100800 */
.L_x_553:
[----:B------:R-:W-:Y:S05]  /*1eee0*/  BSYNC.RECONVERGENT B3 ;  /* 0x0000000000037941 */ /* 0x000fea0003800200 */
.L_x_552:
        /* <DEDUP_REMOVED lines=23> */
.L_x_559:
[----:B------:R-:W-:Y:S05]  /*1f060*/  BSYNC.RECONVERGENT B4 ;  /* 0x0000000000047941 */ /* 0x000fea0003800200 */
.L_x_558:
[----:B-----5:R-:W-:-:S04]  /*1f070*/  FADD R9, -R17, R20 ;  /* 0x0000001411097221 */ /* 0x020fc80000000100 */
[----:B------:R-:W-:-:S04]  /*1f080*/  FMUL R12, R9, R12 ;  /* 0x0000000c090c7220 */ /* 0x000fc80000400000 */
[----:B--2---:R-:W-:-:S05]  /*1f090*/  FFMA R21, R12, -R36, R21 ;  /* 0x800000240c157223 */ /* 0x004fca0000000015 */
[----:B------:R4:W-:Y:S02]  /*1f0a0*/  STL [R22], R21 ;  /* 0x0000001516007387 */ /* 0x0009e40000100800 */
.L_x_557:
[----:B------:R-:W-:Y:S05]  /*1f0b0*/  BSYNC.RECONVERGENT B3 ;  /* 0x0000000000037941 */ /* 0x000fea0003800200 */
.L_x_556:
        /* <DEDUP_REMOVED lines=23> */
.L_x_563:
[----:B------:R-:W-:Y:S05]  /*1f230*/  BSYNC.RECONVERGENT B4 ;  /* 0x0000000000047941 */ /* 0x000fea0003800200 */
.L_x_562:
[----:B-----5:R-:W-:-:S04]  /*1f240*/  FADD R9, -R17, R20 ;  /* 0x0000001411097221 */ /* 0x020fc80000000100 */
[----:B------:R-:W-:-:S04]  /*1f250*/  FMUL R12, R9, R12 ;  /* 0x0000000c090c7220 */ /* 0x000fc80000400000 */
[----:B----4-:R-:W-:-:S05]  /*1f260*/  FFMA R21, R12, -R35, R21 ;  /* 0x800000230c157223 */ /* 0x010fca0000000015 */
[----:B------:R2:W-:Y:S02]  /*1f270*/  STL [R22], R21 ;  /* 0x0000001516007387 */ /* 0x0005e40000100800 */
.L_x_561:
[----:B------:R-:W-:Y:S05]  /*1f280*/  BSYNC.RECONVERGENT B3 ;  /* 0x0000000000037941 */ /* 0x000fea0003800200 */
.L_x_560:
        /* <DEDUP_REMOVED lines=23> */
.L_x_567:
[----:B------:R-:W-:Y:S05]  /*1f400*/  BSYNC.RECONVERGENT B4 ;  /* 0x0000000000047941 */ /* 0x000fea0003800200 */
.L_x_566:
[----:B-----5:R-:W-:-:S04]  /*1f410*/  FADD R9, -R17, R20 ;  /* 0x0000001411097221 */ /* 0x020fc80000000100 */
[----:B------:R-:W-:-:S04]  /*1f420*/  FMUL R12, R9, R12 ;  /* 0x0000000c090c7220 */ /* 0x000fc80000400000 */
[----:B--2-4-:R-:W-:-:S05]  /*1f430*/  FFMA R21, R12, -R34, R21 ;  /* 0x800000220c157223 */ /* 0x014fca0000000015 */
[----:B------:R3:W-:Y:S02]  /*1f440*/  STL [R22], R21 ;  /* 0x0000001516007387 */ /* 0x0007e40000100800 */
.L_x_565:
[----:B------:R-:W-:Y:S05]  /*1f450*/  BSYNC.RECONVERGENT B3 ;  /* 0x0000000000037941 */ /* 0x000fea0003800200 */
.L_x_564:
        /* <DEDUP_REMOVED lines=23> */
.L_x_571:
[----:B------:R-:W-:Y:S05]  /*1f5d0*/  BSYNC.RECONVERGENT B4 ;  /* 0x0000000000047941 */ /* 0x000fea0003800200 */
.L_x_570:
[----:B-----5:R-:W-:-:S04]  /*1f5e0*/  FADD R9, -R17, R20 ;  /* 0x0000001411097221 */ /* 0x020fc80000000100 */
[----:B------:R-:W-:-:S04]  /*1f5f0*/  FMUL R12, R9, R12 ;  /* 0x0000000c090c7220 */ /* 0x000fc80000400000 */
[----:B---34-:R-:W-:-:S05]  /*1f600*/  FFMA R21, R12, -R33, R21 ;  /* 0x800000210c157223 */ /* 0x018fca0000000015 */
[----:B------:R2:W-:Y:S02]  /*1f610*/  STL [R22], R21 ;  /* 0x0000001516007387 */ /* 0x0005e40000100800 */
.L_x_569:
[----:B------:R-:W-:Y:S05]  /*1f620*/  BSYNC.RECONVERGENT B3 ;  /* 0x0000000000037941 */ /* 0x000fea0003800200 */
.L_x_568:
        /* <DEDUP_REMOVED lines=23> */
.L_x_575:
[----:B------:R-:W-:Y:S05]  /*1f7a0*/  BSYNC.RECONVERGENT B4 ;  /* 0x0000000000047941 */ /* 0x000fea0003800200 */
.L_x_574:
[----:B-----5:R-:W-:-:S04]  /*1f7b0*/  FADD R9, -R17, R20 ;  /* 0x0000001411097221 */ /* 0x020fc80000000100 */
[----:B------:R-:W-:-:S04]  /*1f7c0*/  FMUL R12, R9, R12 ;  /* 0x0000000c090c7220 */ /* 0x000fc80000400000 */
[----:B--2-4-:R-:W-:-:S05]  /*1f7d0*/  FFMA R21, R12, -R32, R21 ;  /* 0x800000200c157223 */ /* 0x014fca0000000015 */
[----:B------:R3:W-:Y:S02]  /*1f7e0*/  STL [R22], R21 ;  /* 0x0000001516007387 */ /* 0x0007e40000100800 */
.L_x_573:
[----:B------:R-:W-:Y:S05]  /*1f7f0*/  BSYNC.RECONVERGENT B3 ;  /* 0x0000000000037941 */ /* 0x000fea0003800200 */
.L_x_572:
        /* <DEDUP_REMOVED lines=23> */
.L_x_579:
[----:B------:R-:W-:Y:S05]  /*1f970*/  BSYNC.RECONVERGENT B4 ;  /* 0x0000000000047941 */ /* 0x000fea0003800200 */
.L_x_578:
[----:B-----5:R-:W-:-:S04]  /*1f980*/  FADD R9, -R17, R20 ;  /* 0x0000001411097221 */ /* 0x020fc80000000100 */
[----:B------:R-:W-:-:S04]  /*1f990*/  FMUL R12, R9, R12 ;  /* 0x0000000c090c7220 */ /* 0x000fc80000400000 */
[----:B---34-:R-:W-:-:S05]  /*1f9a0*/  FFMA R21, R12, -R7, R21 ;  /* 0x800000070c157223 */ /* 0x018fca0000000015 */
[----:B------:R2:W-:Y:S02]  /*1f9b0*/  STL [R22], R21 ;  /* 0x0000001516007387 */ /* 0x0005e40000100800 */
.L_x_577:
[----:B------:R-:W-:Y:S05]  /*1f9c0*/  BSYNC.RECONVERGENT B3 ;  /* 0x0000000000037941 */ /* 0x000fea0003800200 */
.L_x_576:
        /* <DEDUP_REMOVED lines=23> */
.L_x_583:
[----:B------:R-:W-:Y:S05]  /*1fb40*/  BSYNC.RECONVERGENT B4 ;  /* 0x0000000000047941 */ /* 0x000fea0003800200 */
.L_x_582:
[----:B-----5:R-:W-:-:S04]  /*1fb50*/  FADD R9, -R17, R20 ;  /* 0x0000001411097221 */ /* 0x020fc80000000100 */
[----:B------:R-:W-:-:S04]  /*1fb60*/  FMUL R12, R9, R12 ;  /* 0x0000000c090c7220 */ /* 0x000fc80000400000 */
[----:B--2-4-:R-:W-:-:S05]  /*1fb70*/  FFMA R21, R12, -R6, R21 ;  /* 0x800000060c157223 */ /* 0x014fca0000000015 */
[----:B------:R3:W-:Y:S02]  /*1fb80*/  STL [R22], R21 ;  /* 0x0000001516007387 */ /* 0x0007e40000100800 */
.L_x_581:
[----:B------:R-:W-:Y:S05]  /*1fb90*/  BSYNC.RECONVERGENT B3 ;  /* 0x0000000000037941 */ /* 0x000fea0003800200 */
.L_x_580:
        /* <DEDUP_REMOVED lines=23> */
.L_x_587:
[----:B------:R-:W-:Y:S05]  /*1fd10*/  BSYNC.RECONVERGENT B4 ;  /* 0x0000000000047941 */ /* 0x000fea0003800200 */
.L_x_586:
[----:B-----5:R-:W-:-:S04]  /*1fd20*/  FADD R9, -R17, R20 ;  /* 0x0000001411097221 */ /* 0x020fc80000000100 */
[----:B------:R-:W-:-:S04]  /*1fd30*/  FMUL R12, R9, R12 ;  /* 0x0000000c090c7220 */ /* 0x000fc80000400000 */
[----:B---34-:R-:W-:-:S05]  /*1fd40*/  FFMA R21, R12, -R5, R21 ;  /* 0x800000050c157223 */ /* 0x018fca0000000015 */
[----:B------:R2:W-:Y:S02]  /*1fd50*/  STL [R22], R21 ;  /* 0x0000001516007387 */ /* 0x0005e40000100800 */
.L_x_585:
[----:B------:R-:W-:Y:S05]  /*1fd60*/  BSYNC.RECONVERGENT B3 ;  /* 0x0000000000037941 */ /* 0x000fea0003800200 */
.L_x_584:
        /* <DEDUP_REMOVED lines=23> */
.L_x_591:
[----:B------:R-:W-:Y:S05]  /*1fee0*/  BSYNC.RECONVERGENT B4 ;  /* 0x0000000000047941 */ /* 0x000fea0003800200 */
.L_x_590:
[----:B-----5:R-:W-:-:S04]  /*1fef0*/  FADD R9, -R17, R20 ;  /* 0x0000001411097221 */ /* 0x020fc80000000100 */
[----:B------:R-:W-:-:S04]  /*1ff00*/  FMUL R12, R9, R12 ;  /* 0x0000000c090c7220 */ /* 0x000fc80000400000 */
[----:B--2-4-:R-:W-:-:S05]  /*1ff10*/  FFMA R21, R12, -R0, R21 ;  /* 0x800000000c157223 */ /* 0x014fca0000000015 */
[----:B------:R3:W-:Y:S02]  /*1ff20*/  STL [R22], R21 ;  /* 0x0000001516007387 */ /* 0x0007e40000100800 */
.L_x_589:
[----:B------:R-:W-:Y:S05]  /*1ff30*/  BSYNC.RECONVERGENT B3 ;  /* 0x0000000000037941 */ /* 0x000fea0003800200 */
.L_x_588:
        /* <DEDUP_REMOVED lines=23> */
.L_x_595:
[----:B------:R-:W-:Y:S05]  /*200b0*/  BSYNC.RECONVERGENT B4 ;  /* 0x0000000000047941 */ /* 0x000fea0003800200 */
.L_x_594:
[----:B-----5:R-:W-:-:S04]  /*200c0*/  FADD R9, -R17, R20 ;  /* 0x0000001411097221 */ /* 0x020fc80000000100 */
[----:B------:R-:W-:-:S04]  /*200d0*/  FMUL R12, R9, R12 ;  /* 0x0000000c090c7220 */ /* 0x000fc80000400000 */
[----:B---34-:R-:W-:-:S05]  /*200e0*/  FFMA R21, R12, -R2, R21 ;  /* 0x800000020c157223 */ /* 0x018fca0000000015 */
[----:B------:R2:W-:Y:S02]  /*200f0*/  STL [R22], R21 ;  /* 0x0000001516007387 */ /* 0x0005e40000100800 */
.L_x_593:
[----:B------:R-:W-:Y:S05]  /*20100*/  BSYNC.RECONVERGENT B3 ;  /* 0x0000000000037941 */ /* 0x000fea0003800200 */
.L_x_592:
        /* <DEDUP_REMOVED lines=23> */
.L_x_599:
[----:B------:R-:W-:Y:S05]  /*20280*/  BSYNC.RECONVERGENT B4 ;  /* 0x0000000000047941 */ /* 0x000fea0003800200 */
.L_x_598:
[----:B-----5:R-:W-:-:S04]  /*20290*/  FADD R9, -R17, R20 ;  /* 0x0000001411097221 */ /* 0x020fc80000000100 */
[----:B------:R-:W-:-:S04]  /*202a0*/  FMUL R12, R9, R12 ;  /* 0x0000000c090c7220 */ /* 0x000fc80000400000 */
[----:B--2-4-:R-:W-:-:S05]  /*202b0*/  FFMA R21, R12, -R3, R21 ;  /* 0x800000030c157223 */ /* 0x014fca0000000015 */
[----:B------:R3:W-:Y:S02]  /*202c0*/  STL [R22], R21 ;  /* 0x0000001516007387 */ /* 0x0007e40000100800 */
.L_x_597:
[----:B------:R-:W-:Y:S05]  /*202d0*/  BSYNC.RECONVERGENT B3 ;  /* 0x0000000000037941 */ /* 0x000fea0003800200 */
.L_x_596:
        /* <DEDUP_REMOVED lines=23> */
.L_x_603:
[----:B------:R-:W-:Y:S05]  /*20450*/  BSYNC.RECONVERGENT B4 ;  /* 0x0000000000047941 */ /* 0x000fea0003800200 */
.L_x_602:
[----:B-----5:R-:W-:-:S04]  /*20460*/  FADD R9, -R17, R20 ;  /* 0x0000001411097221 */ /* 0x020fc80000000100 */
[----:B------:R-:W-:-:S04]  /*20470*/  FMUL R12, R9, R12 ;  /* 0x0000000c090c7220 */ /* 0x000fc80000400000 */
[----:B---34-:R-:W-:-:S05]  /*20480*/  FFMA R21, R12, -R4, R21 ;  /* 0x800000040c157223 */ /* 0x018fca0000000015 */
[----:B------:R2:W-:Y:S02]  /*20490*/  STL [R22], R21 ;  /* 0x0000001516007387 */ /* 0x0005e40000100800 */
.L_x_601:
[----:B------:R-:W-:Y:S05]  /*204a0*/  BSYNC.RECONVERGENT B3 ;  /* 0x0000000000037941 */ /* 0x000fea0003800200 */
.L_x_600:
        /* <DEDUP_REMOVED lines=54> */
.L_x_605:
        /* <DEDUP_REMOVED lines=233> */
.L_x_609:
        /* <DEDUP_REMOVED lines=81> */
.L_x_608:
[----:B------:R-:W-:-:S07]  /*21bb0*/  IMAD.MOV.U32 R15, RZ, RZ, R40 ;  /* 0x000000ffff0f7224 */ /* 0x000fce00078e0028 */
.L_x_607:
[----:B------:R-:W-:Y:S05]  /*21bc0*/  BSYNC.RECONVERGENT B0 ;  /* 0x0000000000007941 */ /* 0x000fea0003800200 */
.L_x_606:
        /* <DEDUP_REMOVED lines=73> */
.L_x_613:
[----:B------:R-:W-:Y:S05]  /*22060*/  BSYNC.RECONVERGENT B1 ;  /* 0x0000000000017941 */ /* 0x000fea0003800200 */
.L_x_612:
        /* <DEDUP_REMOVED lines=40> */
.L_x_615:
[----:B------:R-:W-:Y:S05]  /*222f0*/  BSYNC.RECONVERGENT B1 ;  /* 0x0000000000017941 */ /* 0x000fea0003800200 */
.L_x_614:
        /* <DEDUP_REMOVED lines=15> */
.L_x_611:
[----:B------:R-:W-:Y:S05]  /*223f0*/  BSYNC.RECONVERGENT B0 ;  /* 0x0000000000007941 */ /* 0x000fea0003800200 */
.L_x_610:
[----:B------:R-:W-:Y:S01]  /*22400*/  ISETP.EQ.U32.AND P2, PT, R41, 0x1, PT ;  /* 0x000000012900780c */ /* 0x000fe20003f42070 */
[----:B------:R-:W-:Y:S01]  /*22410*/  BSSY.RECONVERGENT B0, `(.L_x_616) ;  /* 0x00000f9000007945 */ /* 0x000fe20003800200 */
[----:B------:R-:W-:-:S04]  /*22420*/  ISETP.GT.U32.AND P1, PT, R42, 0x50e, PT ;  /* 0x0000050e2a00780c */ /* 0x000fc80003f24070 */
[----:B------:R-:W-:Y:S01]  /*22430*/  ISETP.EQ.OR.EX P1, PT, R20, RZ, P1, P2 ;  /* 0x000000ff1400720c */ /* 0x000fe20000f22720 */
[----:B------:R-:W-:-:S12]  /*22440*/  IMAD.MOV.U32 R20, RZ, RZ, R42 ;  /* 0x000000ffff147224 */ /* 0x000fd800078e002a */
[----:B------:R-:W-:Y:S05]  /*22450*/  @P1 BRA `(.L_x_617) ;  /* 0x0000000c00d01947 */ /* 0x000fea0003800000 */
[----:B------:R-:W-:-:S07]  /*22460*/  IMAD.MOV.U32 R16, RZ, RZ, R42 ;  /* 0x000000ffff107224 */ /* 0x000fce00078e002a */
.L_x_630:
        /* <DEDUP_REMOVED lines=17> */
.L_x_623:
        /* <DEDUP_REMOVED lines=81> */
.L_x_622:
[----:B------:R-:W-:-:S07]  /*22a90*/  IMAD.MOV.U32 R15, RZ, RZ, R40 ;  /* 0x000000ffff0f7224 */ /* 0x000fce00078e0028 */
.L_x_621:
[----:B------:R-:W-:Y:S05]  /*22aa0*/  BSYNC.RECONVERGENT B3 ;  /* 0x0000000000037941 */ /* 0x000fea0003800200 */
.L_x_620:
        /* <DEDUP_REMOVED lines=73> */
.L_x_627:
[----:B------:R-:W-:Y:S05]  /*22f40*/  BSYNC.RECONVERGENT B4 ;  /* 0x0000000000047941 */ /* 0x000fea0003800200 */
.L_x_626:
        /* <DEDUP_REMOVED lines=41> */
.L_x_629:
[----:B------:R-:W-:Y:S05]  /*231e0*/  BSYNC.RECONVERGENT B4 ;  /* 0x0000000000047941 */ /* 0x000fea0003800200 */
.L_x_628:
        /* <DEDUP_REMOVED lines=16> */
.L_x_625:
[----:B------:R-:W-:Y:S05]  /*232f0*/  BSYNC.RECONVERGENT B3 ;  /* 0x0000000000037941 */ /* 0x000fea0003800200 */
.L_x_624:
[----:B------:R-:W-:Y:S01]  /*23300*/  ISETP.NE.U32.AND P1, PT, R19, RZ, PT ;  /* 0x000000ff1300720c */ /* 0x000fe20003f25070 */
[----:B------:R-:W-:-:S03]  /*23310*/  VIADD R20, R16, 0x1 ;  /* 0x0000000110147836 */ /* 0x000fc60000000000 */
[----:B------:R-:W-:-:S13]  /*23320*/  ISETP.NE.AND.EX P1, PT, R21, RZ, PT, P1 ;  /* 0x000000ff1500720c */ /* 0x000fda0003f25310 */
[----:B------:R-:W-:Y:S05]  /*23330*/  @P1 BREAK.RELIABLE B1 ;  /* 0x0000000000011942 */ /* 0x000fea0003800100 */
[----:B------:R-:W-:Y:S05]  /*23340*/  @P1 BRA `(.L_x_617) ;  /* 0x0000000000141947 */ /* 0x000fea0003800000 */
.L_x_619:
[----:B------:R-:W-:Y:S05]  /*23350*/  BSYNC.RELIABLE B1 ;  /* 0x0000000000017941 */ /* 0x000fea0003800100 */
.L_x_618:
[C---:B------:R-:W-:Y:S01]  /*23360*/  ISETP.NE.AND P1, PT, R16.reuse, 0x50e, PT ;  /* 0x0000050e1000780c */ /* 0x040fe20003f25270 */
[----:B------:R-:W-:-:S12]  /*23370*/  VIADD R16, R16, 0x1 ;  /* 0x0000000110107836 */ /* 0x000fd80000000000 */
[----:B------:R-:W-:Y:S05]  /*23380*/  @P1 BRA `(.L_x_630) ;  /* 0xfffffff000381947 */ /* 0x000fea000383ffff */
[----:B------:R-:W-:-:S07]  /*23390*/  IMAD.MOV.U32 R20, RZ, RZ, R42 ;  /* 0x000000ffff147224 */ /* 0x000fce00078e002a */
.L_x_617:
[----:B------:R-:W-:Y:S05]  /*233a0*/  BSYNC.RECONVERGENT B0 ;  /* 0x0000000000007941 */ /* 0x000fea0003800200 */
.L_x_616:
        /* <DEDUP_REMOVED lines=15> */
[----:B------:R-:W-:Y:S02]  /*234a0*/  IADD3.X R8, PT, PT, R40, -0x1, RZ, P1, !PT ;  /* 0xffffffff28087810 */ /* 0x000fe40000ffe4ff */
[----:B------:R-:W-:Y:S02]  /*234b0*/  CS2R R22, SRZ ;  /* 0x0000000000167805 */ /* 0x000fe4000001ff00 */
[----:B------:R-:W-:-:S13]  /*234c0*/  ISETP.GE.U32.AND.EX P0, PT, R8, RZ, PT, P0 ;  /* 0x000000ff0800720c */ /* 0x000fda0003f06100 */
[----:B------:R-:W-:Y:S05]  /*234d0*/  @!P0 BRA `(.L_x_632) ;  /* 0x0000000400308947 */ /* 0x000fea0003800000 */
[----:B------:R-:W-:Y:S01]  /*234e0*/  BSSY.RECONVERGENT B1, `(.L_x_633) ;  /* 0x0000049000017945 */ /* 0x000fe20003800200 */
[----:B------:R-:W-:Y:S01]  /*234f0*/  IMAD.MOV.U32 R41, RZ, RZ, RZ ;  /* 0x000000ffff297224 */ /* 0x000fe200078e00ff */
[----:B------:R-:W-:Y:S01]  /*23500*/  CS2R R22, SRZ ;  /* 0x0000000000167805 */ /* 0x000fe2000001ff00 */
[----:B------:R-:W-:-:S07]  /*23510*/  IMAD.MOV.U32 R39, RZ, RZ, RZ ;  /* 0x000000ffff277224 */ /* 0x000fce00078e00ff */
.L_x_634:
        /* <DEDUP_REMOVED lines=31> */
[----:B0-----:R-:W-:Y:S02]  /*23710*/  IMAD R45, R9, 0x510, RZ ;  /* 0x00000510092d7824 */ /* 0x001fe400078e02ff */
[----:B------:R-:W-:-:S04]  /*23720*/  IMAD.WIDE.U32 R14, R8, 0x510, R16 ;  /* 0x00000510080e7825 */ /* 0x000fc800078e0010 */
[----:B------:R-:W-:Y:S01]  /*23730*/  IMAD.IADD R13, R15, 0x1, R45 ;  /* 0x000000010f0d7824 */ /* 0x000fe200078e022d */
[----:B------:R-:W-:-:S04]  /*23740*/  LEA R12, P0, R14, UR4, 0x2 ;  /* 0x000000040e0c7c11 */ /* 0x000fc8000f8010ff */
[----:B------:R-:W-:-:S05]  /*23750*/  LEA.HI.X R13, R14, UR5, R13, 0x2, P0 ;  /* 0x000000050e0d7c11 */ /* 0x000fca00080f140d */
[----:B------:R-:W3:Y:S01]  /*23760*/  LDG.E.CONSTANT R12, desc[UR10][R12.64] ;  /* 0x0000000a0c0c7981 */ /* 0x000ee2000c1e9900 */
[----:B------:R-:W-:-:S05]  /*23770*/  @!P1 IADD3 R14, P2, PT, R22, 0x1, RZ ;  /* 0x00000001160e9810 */ /* 0x000fca0007f5e0ff */
[----:B------:R-:W-:Y:S02]  /*23780*/  @!P1 IMAD.X R15, RZ, RZ, R23, P2 ;  /* 0x000000ffff0f9224 */ /* 0x000fe400010e0617 */
[----:B------:R-:W-:Y:S02]  /*23790*/  @!P1 IMAD.MOV.U32 R22, RZ, RZ, R14 ;  /* 0x000000ffff169224 */ /* 0x000fe400078e000e */
[----:B------:R-:W-:Y:S01]  /*237a0*/  @!P1 IMAD.MOV.U32 R23, RZ, RZ, R15 ;  /* 0x000000ffff179224 */ /* 0x000fe200078e000f */
[----:B---3--:R-:W-:-:S13]  /*237b0*/  ISETP.NE.AND P0, PT, R12, R21, PT ;  /* 0x000000150c00720c */ /* 0x008fda0003f05270 */
[----:B------:R-:W-:-:S04]  /*237c0*/  @!P0 LEA R14, P1, R22, R28, 0x3 ;  /* 0x0000001c160e8211 */ /* 0x000fc800078218ff */
[----:B------:R-:W-:-:S05]  /*237d0*/  @!P0 LEA.HI.X R15, R22, R25, R23, 0x3, P1 ;  /* 0x00000019160f8211 */ /* 0x000fca00008f1c17 */
[----:B------:R0:W-:Y:S04]  /*237e0*/  @!P0 STG.E.64 desc[UR10][R14.64], R8 ;  /* 0x000000080e008986 */ /* 0x0001e8000c101b0a */
[----:B------:R-:W2:Y:S02]  /*237f0*/  LDG.E.64 R10, desc[UR10][R10.64+0x18] ;  /* 0x0000180a0a0a7981 */ /* 0x000ea4000c1e1b00 */
[----:B--2---:R-:W-:-:S04]  /*23800*/  IMAD.WIDE.U32 R18, R10, 0x510, R16 ;  /* 0x000005100a127825 */ /* 0x004fc800078e0010 */
[----:B------:R-:W-:Y:S01]  /*23810*/  IMAD R13, R11, 0x510, RZ ;  /* 0x000005100b0d7824 */ /* 0x000fe200078e02ff */
[----:B------:R-:W-:-:S03]  /*23820*/  LEA R12, P1, R18, UR4, 0x2 ;  /* 0x00000004120c7c11 */ /* 0x000fc6000f8210ff */
[----:B------:R-:W-:-:S05]  /*23830*/  IMAD.IADD R13, R19, 0x1, R13 ;  /* 0x00000001130d7824 */ /* 0x000fca00078e020d */
[----:B------:R-:W-:-:S05]  /*23840*/  LEA.HI.X R13, R18, UR5, R13, 0x2, P1 ;  /* 0x00000005120d7c11 */ /* 0x000fca00088f140d */
        /* <DEDUP_REMOVED lines=19> */
.L_x_633:
[----:B------:R-:W-:Y:S02]  /*23980*/  IMAD.MOV.U32 R18, RZ, RZ, R30 ;  /* 0x000000ffff127224 */ /* 0x000fe400078e001e */
[----:B------:R-:W-:-:S07]  /*23990*/  IMAD.MOV.U32 R9, RZ, RZ, R40 ;  /* 0x000000ffff097224 */ /* 0x000fce00078e0028 */
.L_x_632:
[----:B------:R-:W-:Y:S05]  /*239a0*/  BSYNC.RECONVERGENT B0 ;  /* 0x0000000000007941 */ /* 0x000fea0003800200 */
.L_x_631:
        /* <DEDUP_REMOVED lines=73> */
.L_x_636:
[----:B------:R-:W-:Y:S05]  /*23e40*/  BSYNC.RECONVERGENT B0 ;  /* 0x0000000000007941 */ /* 0x000fea0003800200 */
.L_x_635:
[----:B------:R-:W-:Y:S01]  /*23e50*/  ISETP.NE.U32.AND P0, PT, R22, 0x1, PT ;  /* 0x000000011600780c */ /* 0x000fe20003f05070 */
[----:B0-----:R-:W-:Y:S02]  /*23e60*/  IMAD.MOV.U32 R13, RZ, RZ, 0x7 ;  /* 0x00000007ff0d7424 */ /* 0x001fe400078e00ff */
[----:B------:R-:W-:Y:S01]  /*23e70*/  IMAD.MOV.U32 R15, RZ, RZ, RZ ;  /* 0x000000ffff0f7224 */ /* 0x000fe200078e00ff */
[----:B------:R-:W-:-:S13]  /*23e80*/  ISETP.NE.AND.EX P0, PT, R23, RZ, PT, P0 ;  /* 0x000000ff1700720c */ /* 0x000fda0003f05300 */
[----:B------:R-:W-:Y:S05]  /*23e90*/  @!P0 BRA `(.L_x_158) ;  /* 0x00000000000c8947 */ /* 0x000fea0003800000 */
[----:B------:R-:W-:-:S07]  /*23ea0*/  IMAD.MOV.U32 R8, RZ, RZ, 0x8 ;  /* 0x00000008ff087424 */ /* 0x000fce00078e00ff */
.L_x_160:
[----:B0-----:R-:W-:Y:S02]  /*23eb0*/  IMAD.MOV.U32 R13, RZ, RZ, R8 ;  /* 0x000000ffff0d7224 */ /* 0x001fe400078e0008 */
[----:B------:R-:W-:-:S07]  /*23ec0*/  IMAD.MOV.U32 R15, RZ, RZ, R24 ;  /* 0x000000ffff0f7224 */ /* 0x000fce00078e0018 */
.L_x_158:
[----:B------:R-:W-:Y:S05]  /*23ed0*/  BSYNC.RECONVERGENT B2 ;  /* 0x0000000000027941 */ /* 0x000fea0003800200 */
.L_x_157:
[----:B------:R-:W-:Y:S05]  /*23ee0*/  WARPSYNC.ALL ;  /* 0x0000000000007948 */ /* 0x000fea0003800000 */
[----:B------:R-:W0:Y:S01]  /*23ef0*/  S2R R10, SR_TID.X ;  /* 0x00000000000a7919 */ /* 0x000e220000002100 */
[----:B------:R-:W0:Y:S08]  /*23f00*/  S2UR UR4, SR_CTAID.X ;  /* 0x00000000000479c3 */ /* 0x000e300000002500 */
[----:B------:R-:W0:Y:S08]  /*23f10*/  LDC R11, c[0x0][0x360] ;  /* 0x0000d800ff0b7b82 */ /* 0x000e300000000800 */
[----:B------:R-:W2:Y:S01]  /*23f20*/  LDC.64 R8, c[0x0][0x3a8] ;  /* 0x0000ea00ff087b82 */ /* 0x000ea20000000a00 */
[----:B0-----:R-:W-:-:S04]  /*23f30*/  IMAD R11, R11, UR4, R10 ;  /* 0x000000040b0b7c24 */ /* 0x001fc8000f8e020a */
[----:B--2---:R-:W-:-:S05]  /*23f40*/  IMAD.WIDE R8, R11, 0x8, R8 ;  /* 0x000000080b087825 */ /* 0x004fca00078e0208 */
[----:B------:R-:W2:Y:S01]  /*23f50*/  LDG.E.64 R10, desc[UR10][R8.64] ;  /* 0x0000000a080a7981 */ /* 0x000ea2000c1e1b00 */
[----:B------:R-:W-:Y:S01]  /*23f60*/  UIADD3 UR12, UPT, UPT, UR12, 0x1, URZ ;  /* 0x000000010c0c7890 */ /* 0x000fe2000fffe0ff */
[----:B--2---:R-:W-:-:S05]  /*23f70*/  IADD3 R10, P0, PT, R10, R13, RZ ;  /* 0x0000000d0a0a7210 */ /* 0x004fca0007f1e0ff */
[----:B------:R-:W-:Y:S01]  /*23f80*/  IMAD.X R11, R11, 0x1, R15, P0 ;  /* 0x000000010b0b7824 */ /* 0x000fe200000e060f */
[----:B------:R-:W-:-:S04]  /*23f90*/  ISETP.NE.AND P0, PT, R27, UR12, PT ;  /* 0x0000000c1b007c0c */ /* 0x000fc8000bf05270 */
[----:B------:R0:W-:Y:S09]  /*23fa0*/  STG.E.64 desc[UR10][R8.64], R10 ;  /* 0x0000000a08007986 */ /* 0x0001f2000c101b0a */
[----:B------:R-:W-:Y:S05]  /*23fb0*/  @P0 BRA `(.L_x_637) ;  /* 0xfffffe0c00580947 */ /* 0x000fea000383ffff */
[----:B------:R-:W-:Y:S05]  /*23fc0*/  EXIT ;  /* 0x000000000000794d */ /* 0x000fea0003800000 */
        .weak           $__internal_3_$__cuda_sm3x_div_rn_noftz_f32_slowpath
        .type           $__internal_3_$__cuda_sm3x_div_rn_noftz_f32_slowpath,@function
        .size           $__internal_3_$__cuda_sm3x_div_rn_noftz_f32_slowpath,(.L_x_660 - $__internal_3_$__cuda_sm3x_div_rn_noftz_f32_slowpath)
$__internal_3_$__cuda_sm3x_div_rn_noftz_f32_slowpath:
[----:B------:R-:W-:Y:S01]  /*23fd0*/  SHF.R.U32.HI R10, RZ, 0x17, R12 ;  /* 0x00000017ff0a7819 */ /* 0x000fe2000001160c */
[----:B------:R-:W-:Y:S01]  /*23fe0*/  BSSY.RECONVERGENT B0, `(.L_x_638) ;  /* 0x0000063000007945 */ /* 0x000fe20003800200 */
[----:B------:R-:W-:Y:S02]  /*23ff0*/  SHF.R.U32.HI R13, RZ, 0x17, R16 ;  /* 0x00000017ff0d7819 */ /* 0x000fe40000011610 */
[----:B------:R-:W-:Y:S02]  /*24000*/  LOP3.LUT R10, R10, 0xff, RZ, 0xc0, !PT ;  /* 0x000000ff0a0a7812 */ /* 0x000fe400078ec0ff */
[----:B------:R-:W-:-:S03]  /*24010*/  LOP3.LUT R13, R13, 0xff, RZ, 0xc0, !PT ;  /* 0x000000ff0d0d7812 */ /* 0x000fc600078ec0ff */
[----:B------:R-:W-:Y:S02]  /*24020*/  VIADD R9, R10, 0xffffffff ;  /* 0xffffffff0a097836 */ /* 0x000fe40000000000 */
[----:B------:R-:W-:-:S03]  /*24030*/  VIADD R11, R13, 0xffffffff ;  /* 0xffffffff0d0b7836 */ /* 0x000fc60000000000 */
[----:B------:R-:W-:-:S04]  /*24040*/  ISETP.GT.U32.AND P0, PT, R9, 0xfd, PT ;  /* 0x000000fd0900780c */ /* 0x000fc80003f04070 */
[----:B------:R-:W-:-:S13]  /*24050*/  ISETP.GT.U32.OR P0, PT, R11, 0xfd, P0 ;  /* 0x000000fd0b00780c */ /* 0x000fda0000704470 */
[----:B------:R-:W-:Y:S01]  /*24060*/  @!P0 IMAD.MOV.U32 R15, RZ, RZ, RZ ;  /* 0x000000ffff0f8224 */ /* 0x000fe200078e00ff */
[----:B------:R-:W-:Y:S06]  /*24070*/  @!P0 BRA `(.L_x_639) ;  /* 0x00000000005c8947 */ /* 0x000fec0003800000 */
[----:B------:R-:W-:Y:S02]  /*24080*/  FSETP.GTU.FTZ.AND P0, PT, |R16|, +INF , PT ;  /* 0x7f8000001000780b */ /* 0x000fe40003f1c200 */
[----:B------:R-:W-:-:S04]  /*24090*/  FSETP.GTU.FTZ.AND P1, PT, |R12|, +INF , PT ;  /* 0x7f8000000c00780b */ /* 0x000fc80003f3c200 */
[----:B------:R-:W-:-:S13]  /*240a0*/  PLOP3.LUT P0, PT, P0, P1, PT, 0xf8, 0x8f ;  /* 0x00000000008f781c */ /* 0x000fda0000703f70 */
[----:B------:R-:W-:Y:S05]  /*240b0*/  @P0 BRA `(.L_x_640) ;  /* 0x0000000400500947 */ /* 0x000fea0003800000 */
[----:B------:R-:W-:-:S13]  /*240c0*/  LOP3.LUT P0, RZ, R12, 0x7fffffff, R16, 0xc8, !PT ;  /* 0x7fffffff0cff7812 */ /* 0x000fda000780c810 */
[----:B------:R-:W-:Y:S05]  /*240d0*/  @!P0 BRA `(.L_x_641) ;  /* 0x0000000400408947 */ /* 0x000fea0003800000 */
[----:B------:R-:W-:Y:S02]  /*240e0*/  FSETP.NEU.FTZ.AND P1, PT, |R16|, +INF , PT ;  /* 0x7f8000001000780b */ /* 0x000fe40003f3d200 */
        /* <DEDUP_REMOVED lines=11> */
[----:B------:R-:W-:Y:S02]  /*241a0*/  @P0 IMAD.MOV.U32 R15, RZ, RZ, RZ ;  /* 0x000000ffff0f0224 */ /* 0x000fe400078e00ff */
[----:B------:R-:W-:Y:S01]  /*241b0*/  @!P0 FFMA R16, R16, 1.84467440737095516160e+19, RZ ;  /* 0x5f80000010108823 */ /* 0x000fe200000000ff */
[----:B------:R-:W-:Y:S02]  /*241c0*/  @!P0 IMAD.MOV.U32 R15, RZ, RZ, -0x40 ;  /* 0xffffffc0ff0f8424 */ /* 0x000fe400078e00ff */
[----:B------:R-:W-:Y:S02]  /*241d0*/  @!P1 FFMA R12, R12, 1.84467440737095516160e+19, RZ ;  /* 0x5f8000000c0c9823 */ /* 0x000fe400000000ff */
[----:B------:R-:W-:-:S07]  /*241e0*/  @!P1 VIADD R15, R15, 0x40 ;  /* 0x000000400f0f9836 */ /* 0x000fce0000000000 */
.L_x_639:
[----:B------:R-:W-:Y:S01]  /*241f0*/  LEA R23, R10, 0xc0800000, 0x17 ;  /* 0xc08000000a177811 */ /* 0x000fe200078eb8ff */
[----:B------:R-:W-:Y:S01]  /*24200*/  VIADD R13, R13, 0xffffff81 ;  /* 0xffffff810d0d7836 */ /* 0x000fe20000000000 */
[----:B------:R-:W-:Y:S03]  /*24210*/  BSSY.RECONVERGENT B1, `(.L_x_644) ;  /* 0x0000035000017945 */ /* 0x000fe60003800200 */
[----:B------:R-:W-:Y:S02]  /*24220*/  IMAD.IADD R23, R12, 0x1, -R23 ;  /* 0x000000010c177824 */ /* 0x000fe400078e0a17 */
[----:B------:R-:W-:Y:S02]  /*24230*/  IMAD R16, R13, -0x800000, R16 ;  /* 0xff8000000d107824 */ /* 0x000fe400078e0210 */
[----:B------:R-:W0:Y:S01]  /*24240*/  MUFU.RCP R12, R23 ;  /* 0x00000017000c7308 */ /* 0x000e220000001000 */
[----:B------:R-:W-:-:S04]  /*24250*/  FADD.FTZ R11, -R23, -RZ ;  /* 0x800000ff170b7221 */ /* 0x000fc80000010100 */
[----:B0-----:R-:W-:-:S04]  /*24260*/  FFMA R9, R12, R11, 1 ;  /* 0x3f8000000c097423 */ /* 0x001fc8000000000b */
[----:B------:R-:W-:-:S04]  /*24270*/  FFMA R9, R12, R9, R12 ;  /* 0x000000090c097223 */ /* 0x000fc8000000000c */
[----:B------:R-:W-:-:S04]  /*24280*/  FFMA R14, R16, R9, RZ ;  /* 0x00000009100e7223 */ /* 0x000fc800000000ff */
[----:B------:R-:W-:-:S04]  /*24290*/  FFMA R12, R11, R14, R16 ;  /* 0x0000000e0b0c7223 */ /* 0x000fc80000000010 */
[----:B------:R-:W-:-:S04]  /*242a0*/  FFMA R12, R9, R12, R14 ;  /* 0x0000000c090c7223 */ /* 0x000fc8000000000e */
[----:B------:R-:W-:Y:S01]  /*242b0*/  FFMA R11, R11, R12, R16 ;  /* 0x0000000c0b0b7223 */ /* 0x000fe20000000010 */
[----:B------:R-:W-:-:S03]  /*242c0*/  IADD3 R16, PT, PT, R13, 0x7f, -R10 ;  /* 0x0000007f0d107810 */ /* 0x000fc60007ffe80a */
[----:B------:R-:W-:Y:S02]  /*242d0*/  FFMA R14, R9, R11, R12 ;  /* 0x0000000b090e7223 */ /* 0x000fe4000000000c */
[----:B------:R-:W-:-:S03]  /*242e0*/  IMAD.IADD R15, R16, 0x1, R15 ;  /* 0x00000001100f7824 */ /* 0x000fc600078e020f */
[----:B------:R-:W-:-:S04]  /*242f0*/  SHF.R.U32.HI R10, RZ, 0x17, R14 ;  /* 0x00000017ff0a7819 */ /* 0x000fc8000001160e */
[----:B------:R-:W-:-:S05]  /*24300*/  LOP3.LUT R10, R10, 0xff, RZ, 0xc0, !PT ;  /* 0x000000ff0a0a7812 */ /* 0x000fca00078ec0ff */
[----:B------:R-:W-:-:S04]  /*24310*/  IMAD.IADD R10, R10, 0x1, R15 ;  /* 0x000000010a0a7824 */ /* 0x000fc800078e020f */
        /* <DEDUP_REMOVED lines=11> */
[CCC-:B------:R-:W-:Y:S01]  /*243d0*/  FFMA.RP R15, R9.reuse, R11.reuse, R12.reuse ;  /* 0x0000000b090f7223 */ /* 0x1c0fe2000000800c */
[----:B------:R-:W-:Y:S01]  /*243e0*/  FFMA.RM R12, R9, R11, R12 ;  /* 0x0000000b090c7223 */ /* 0x000fe2000000400c */
[C---:B------:R-:W-:Y:S01]  /*243f0*/  VIADD R9, R10.reuse, 0x20 ;  /* 0x000000200a097836 */ /* 0x040fe20000000000 */
[C---:B------:R-:W-:Y:S02]  /*24400*/  ISETP.NE.AND P0, PT, R10.reuse, RZ, PT ;  /* 0x000000ff0a00720c */ /* 0x040fe40003f05270 */
[----:B------:R-:W-:Y:S02]  /*24410*/  LOP3.LUT R13, R13, 0x7fffff, RZ, 0xc0, !PT ;  /* 0x007fffff0d0d7812 */ /* 0x000fe400078ec0ff */
[----:B------:R-:W-:Y:S01]  /*24420*/  ISETP.NE.AND P1, PT, R10, RZ, PT ;  /* 0x000000ff0a00720c */ /* 0x000fe20003f25270 */
[----:B------:R-:W-:Y:S01]  /*24430*/  IMAD.MOV R10, RZ, RZ, -R10 ;  /* 0x000000ffff0a7224 */ /* 0x000fe200078e0a0a */
[----:B------:R-:W-:-:S02]  /*24440*/  LOP3.LUT R16, R13, 0x800000, RZ, 0xfc, !PT ;  /* 0x008000000d107812 */ /* 0x000fc400078efcff */
[----:B------:R-:W-:Y:S02]  /*24450*/  FSETP.NEU.FTZ.AND P2, PT, R15, R12, PT ;  /* 0x0000000c0f00720b */ /* 0x000fe40003f5d000 */
[----:B------:R-:W-:Y:S02]  /*24460*/  SHF.L.U32 R9, R16, R9, RZ ;  /* 0x0000000910097219 */ /* 0x000fe400000006ff */
[----:B------:R-:W-:Y:S02]  /*24470*/  SEL R11, R10, RZ, P0 ;  /* 0x000000ff0a0b7207 */ /* 0x000fe40000000000 */
[----:B------:R-:W-:Y:S02]  /*24480*/  ISETP.NE.AND P1, PT, R9, RZ, P1 ;  /* 0x000000ff0900720c */ /* 0x000fe40000f25270 */
[----:B------:R-:W-:Y:S02]  /*24490*/  SHF.R.U32.HI R16, RZ, R11, R16 ;  /* 0x0000000bff107219 */ /* 0x000fe40000011610 */
[----:B------:R-:W-:-:S02]  /*244a0*/  PLOP3.LUT P1, PT, P2, P1, PT, 0xf8, 0x8f ;  /* 0x00000000008f781c */ /* 0x000fc40001723f70 */
[----:B------:R-:W-:Y:S02]  /*244b0*/  SHF.R.U32.HI R10, RZ, 0x1, R16 ;  /* 0x00000001ff0a7819 */ /* 0x000fe40000011610 */
[----:B------:R-:W-:-:S04]  /*244c0*/  SEL R9, RZ, 0x1, !P1 ;  /* 0x00000001ff097807 */ /* 0x000fc80004800000 */
[----:B------:R-:W-:-:S04]  /*244d0*/  LOP3.LUT R9, R9, 0x1, R10, 0xf8, !PT ;  /* 0x0000000109097812 */ /* 0x000fc800078ef80a */
[----:B------:R-:W-:-:S05]  /*244e0*/  LOP3.LUT R9, R9, R16, RZ, 0xc0, !PT ;  /* 0x0000001009097212 */ /* 0x000fca00078ec0ff */
[----:B------:R-:W-:-:S05]  /*244f0*/  IMAD.IADD R9, R10, 0x1, R9 ;  /* 0x000000010a097824 */ /* 0x000fca00078e0209 */
[----:B------:R-:W-:Y:S01]  /*24500*/  LOP3.LUT R14, R9, R14, RZ, 0xfc, !PT ;  /* 0x0000000e090e7212 */ /* 0x000fe200078efcff */
[----:B------:R-:W-:Y:S06]  /*24510*/  BRA `(.L_x_647) ;  /* 0x0000000000107947 */ /* 0x000fec0003800000 */
.L_x_646:
[----:B------:R-:W-:-:S04]  /*24520*/  LOP3.LUT R14, R14, 0x80000000, RZ, 0xc0, !PT ;  /* 0x800000000e0e7812 */ /* 0x000fc800078ec0ff */
[----:B------:R-:W-:Y:S01]  /*24530*/  LOP3.LUT R14, R14, 0x7f800000, RZ, 0xfc, !PT ;  /* 0x7f8000000e0e7812 */ /* 0x000fe200078efcff */
[----:B------:R-:W-:Y:S06]  /*24540*/  BRA `(.L_x_647) ;  /* 0x0000000000047947 */ /* 0x000fec0003800000 */
.L_x_645:
[----:B------:R-:W-:-:S07]  /*24550*/  IMAD R14, R15, 0x800000, R14 ;  /* 0x008000000f0e7824 */ /* 0x000fce00078e020e */
.L_x_647:
[----:B------:R-:W-:Y:S05]  /*24560*/  BSYNC.RECONVERGENT B1 ;  /* 0x0000000000017941 */ /* 0x000fea0003800200 */
.L_x_644:
[----:B------:R-:W-:Y:S01]  /*24570*/  IMAD.MOV.U32 R9, RZ, RZ, R14 ;  /* 0x000000ffff097224 */ /* 0x000fe200078e000e */
[----:B------:R-:W-:Y:S06]  /*24580*/  BRA `(.L_x_648) ;  /* 0x0000000000207947 */ /* 0x000fec0003800000 */
.L_x_643:
[----:B------:R-:W-:-:S04]  /*24590*/  LOP3.LUT R12, R12, 0x80000000, R16, 0x48, !PT ;  /* 0x800000000c0c7812 */ /* 0x000fc800078e4810 */
[----:B------:R-:W-:Y:S01]  /*245a0*/  LOP3.LUT R9, R12, 0x7f800000, RZ, 0xfc, !PT ;  /* 0x7f8000000c097812 */ /* 0x000fe200078efcff */
[----:B------:R-:W-:Y:S06]  /*245b0*/  BRA `(.L_x_648) ;  /* 0x0000000000147947 */ /* 0x000fec0003800000 */
.L_x_642:
[----:B------:R-:W-:Y:S01]  /*245c0*/  LOP3.LUT R9, R12, 0x80000000, R16, 0x48, !PT ;  /* 0x800000000c097812 */ /* 0x000fe200078e4810 */
[----:B------:R-:W-:Y:S06]  /*245d0*/  BRA `(.L_x_648) ;  /* 0x00000000000c7947 */ /* 0x000fec0003800000 */
.L_x_641:
[----:B------:R-:W0:Y:S01]  /*245e0*/  MUFU.RSQ R9, -QNAN ;  /* 0xffc0000000097908 */ /* 0x000e220000001400 */
[----:B------:R-:W-:Y:S05]  /*245f0*/  BRA `(.L_x_648) ;  /* 0x0000000000047947 */ /* 0x000fea0003800000 */
.L_x_640:
[----:B------:R-:W-:-:S07]  /*24600*/  FADD.FTZ R9, R16, R12 ;  /* 0x0000000c10097221 */ /* 0x000fce0000010000 */
.L_x_648:
[----:B------:R-:W-:Y:S05]  /*24610*/  BSYNC.RECONVERGENT B0 ;  /* 0x0000000000007941 */ /* 0x000fea0003800200 */
.L_x_638:
[----:B------:R-:W-:Y:S02]  /*24620*/  IMAD.MOV.U32 R10, RZ, RZ, R8 ;  /* 0x000000ffff0a7224 */ /* 0x000fe400078e0008 */
[----:B------:R-:W-:-:S04]  /*24630*/  IMAD.MOV.U32 R11, RZ, RZ, 0x0 ;  /* 0x00000000ff0b7424 */ /* 0x000fc800078e00ff */
[----:B0-----:R-:W-:Y:S05]  /*24640*/  RET.REL.NODEC R10 `(_Z34evaluatePopulationKernel_OptimizedPKiS0_PKfPmiiS3_) ;  /* 0xfffffdb80a6c7950 */ /* 0x001fea0003c3ffff */
.L_x_649:
        /* <DEDUP_REMOVED lines=11> */
.L_x_660:


//--------------------- .text._Z21finalizeResultsKernelPKmPdi --------------------------
	.section	.text._Z21finalizeResultsKernelPKmPdi,"ax",@progbits
	.align	128
        .global         _Z21finalizeResultsKernelPKmPdi
        .type           _Z21finalizeResultsKernelPKmPdi,@function
        .size           _Z21finalizeResultsKernelPKmPdi,(.L_x_661 - _Z21finalizeResultsKernelPKmPdi)
        .other          _Z21finalizeResultsKernelPKmPdi,@"STO_CUDA_ENTRY STV_DEFAULT"
_Z21finalizeResultsKernelPKmPdi:
.text._Z21finalizeResultsKernelPKmPdi:
        /* <DEDUP_REMOVED lines=10> */
[----:B0-----:R-:W-:-:S05]  /*00a0*/  IMAD.WIDE R2, R0, 0x8, R2 ;  /* 0x0000000800027825 */ /* 0x001fca00078e0202 */
[----:B-1----:R-:W2:Y:S01]  /*00b0*/  LDG.E.64.CONSTANT R4, desc[UR4][R2.64] ;  /* 0x0000000402047981 */ /* 0x002ea2000c1e9b00 */
[----:B------:R-:W0:Y:S01]  /*00c0*/  MUFU.RCP64H R7, 1296 ;  /* 0x4094400000077908 */ /* 0x000e220000001800 */
[----:B------:R-:W-:Y:S01]  /*00d0*/  IMAD.MOV.U32 R10, RZ, RZ, 0x0 ;  /* 0x00000000ff0a7424 */ /* 0x000fe200078e00ff */
[----:B------:R-:W-:Y:S01]  /*00e0*/  BSSY.RECONVERGENT B0, `(.L_x_650) ;  /* 0x0000012000007945 */ /* 0x000fe20003800200 */
[----:B------:R-:W-:Y:S02]  /*00f0*/  IMAD.MOV.U32 R11, RZ, RZ, 0x40944000 ;  /* 0x40944000ff0b7424 */ /* 0x000fe400078e00ff */
[----:B------:R-:W-:-:S06]  /*0100*/  IMAD.MOV.U32 R6, RZ, RZ, 0x1 ;  /* 0x00000001ff067424 */ /* 0x000fcc00078e00ff */
[----:B0-----:R-:W-:-:S08]  /*0110*/  DFMA R8, R6, -R10, 1 ;  /* 0x3ff000000608742b */ /* 0x001fd0000000080a */
[----:B------:R-:W-:-:S08]  /*0120*/  DFMA R8, R8, R8, R8 ;  /* 0x000000080808722b */ /* 0x000fd00000000008 */
[----:B------:R-:W-:-:S08]  /*0130*/  DFMA R8, R6, R8, R6 ;  /* 0x000000080608722b */ /* 0x000fd00000000006 */
[----:B------:R-:W-:-:S08]  /*0140*/  DFMA R6, R8, -R10, 1 ;  /* 0x3ff000000806742b */ /* 0x000fd0000000080a */
[----:B------:R-:W-:Y:S01]  /*0150*/  DFMA R6, R8, R6, R8 ;  /* 0x000000060806722b */ /* 0x000fe20000000008 */
[----:B--2---:R-:W0:Y:S07]  /*0160*/  I2F.F64.U64 R4, R4 ;  /* 0x0000000400047312 */ /* 0x004e2e0000301800 */
[----:B0-----:R-:W-:Y:S01]  /*0170*/  DMUL R8, R4, R6 ;  /* 0x0000000604087228 */ /* 0x001fe20000000000 */
[----:B------:R-:W-:-:S07]  /*0180*/  FSETP.GEU.AND P1, PT, |R5|, 6.5827683646048100446e-37, PT ;  /* 0x036000000500780b */ /* 0x000fce0003f2e200 */
[----:B------:R-:W-:-:S08]  /*0190*/  DFMA R2, R8, -1296, R4 ;  /* 0xc09440000802782b */ /* 0x000fd00000000004 */
[----:B------:R-:W-:-:S10]  /*01a0*/  DFMA R2, R6, R2, R8 ;  /* 0x000000020602722b */ /* 0x000fd40000000008 */
[----:B------:R-:W-:-:S05]  /*01b0*/  FFMA R6, RZ, 4.6328125, R3 ;  /* 0x40944000ff067823 */ /* 0x000fca0000000003 */
[----:B------:R-:W-:-:S13]  /*01c0*/  FSETP.GT.AND P0, PT, |R6|, 1.469367938527859385e-39, PT ;  /* 0x001000000600780b */ /* 0x000fda0003f04200 */
[----:B------:R-:W-:Y:S05]  /*01d0*/  @P0 BRA P1, `(.L_x_651) ;  /* 0x0000000000080947 */ /* 0x000fea0000800000 */
[----:B------:R-:W-:-:S07]  /*01e0*/  MOV R6, 0x200 ;  /* 0x0000020000067802 */ /* 0x000fce0000000f00 */
[----:B------:R-:W-:Y:S05]  /*01f0*/  CALL.REL.NOINC `($__internal_4_$__cuda_sm20_div_rn_f64_full) ;  /* 0x0000000000147944 */ /* 0x000fea0003c00000 */
.L_x_651:
[----:B------:R-:W-:Y:S05]  /*0200*/  BSYNC.RECONVERGENT B0 ;  /* 0x0000000000007941 */ /* 0x000fea0003800200 */
.L_x_650:
[----:B------:R-:W0:Y:S02]  /*0210*/  LDC.64 R4, c[0x0][0x388] ;  /* 0x0000e200ff047b82 */ /* 0x000e240000000a00 */
[----:B0-----:R-:W-:-:S05]  /*0220*/  IMAD.WIDE R4, R0, 0x8, R4 ;  /* 0x0000000800047825 */ /* 0x001fca00078e0204 */
[----:B------:R-:W-:Y:S01]  /*0230*/  STG.E.64 desc[UR4][R4.64], R2 ;  /* 0x0000000204007986 */ /* 0x000fe2000c101b04 */
[----:B------:R-:W-:Y:S05]  /*0240*/  EXIT ;  /* 0x000000000000794d */ /* 0x000fea0003800000 */
        .weak           $__internal_4_$__cuda_sm20_div_rn_f64_full
        .type           $__internal_4_$__cuda_sm20_div_rn_f64_full,@function
        .size           $__internal_4_$__cuda_sm20_div_rn_f64_full,(.L_x_661 - $__internal_4_$__cuda_sm20_div_rn_f64_full)
$__internal_4_$__cuda_sm20_div_rn_f64_full:
[----:B------:R-:W-:Y:S01]  /*0250*/  IMAD.MOV.U32 R3, RZ, RZ, 0x3ff44000 ;  /* 0x3ff44000ff037424 */ /* 0x000fe200078e00ff */
[C---:B------:R-:W-:Y:S01]  /*0260*/  FSETP.GEU.AND P1, PT, |R5|.reuse, 1.469367938527859385e-39, PT ;  /* 0x001000000500780b */ /* 0x040fe20003f2e200 */
[----:B------:R-:W-:Y:S01]  /*0270*/  IMAD.MOV.U32 R2, RZ, RZ, 0x0 ;  /* 0x00000000ff027424 */ /* 0x000fe200078e00ff */
[----:B------:R-:W-:Y:S01]  /*0280*/  LOP3.LUT R7, R5, 0x7ff00000, RZ, 0xc0, !PT ;  /* 0x7ff0000005077812 */ /* 0x000fe200078ec0ff */
[----:B------:R-:W0:Y:S01]  /*0290*/  MUFU.RCP64H R9, R3 ;  /* 0x0000000300097308 */ /* 0x000e220000001800 */
[----:B------:R-:W-:Y:S01]  /*02a0*/  IMAD.MOV.U32 R8, RZ, RZ, 0x1 ;  /* 0x00000001ff087424 */ /* 0x000fe200078e00ff */
[----:B------:R-:W-:Y:S01]  /*02b0*/  BSSY.RECONVERGENT B1, `(.L_x_652) ;  /* 0x0000045000017945 */ /* 0x000fe20003800200 */
[----:B------:R-:W-:Y:S01]  /*02c0*/  IMAD.MOV.U32 R13, RZ, RZ, 0x1ca00000 ;  /* 0x1ca00000ff0d7424 */ /* 0x000fe200078e00ff */
[----:B------:R-:W-:Y:S01]  /*02d0*/  ISETP.GE.U32.AND P0, PT, R7, 0x40900000, PT ;  /* 0x409000000700780c */ /* 0x000fe20003f06070 */
[----:B------:R-:W-:Y:S02]  /*02e0*/  IMAD.MOV.U32 R18, RZ, RZ, R7 ;  /* 0x000000ffff127224 */ /* 0x000fe400078e0007 */
[----:B------:R-:W-:Y:S01]  /*02f0*/  IMAD.MOV.U32 R19, RZ, RZ, 0x40900000 ;  /* 0x40900000ff137424 */ /* 0x000fe200078e00ff */
[----:B------:R-:W-:-:S03]  /*0300*/  SEL R13, R13, 0x63400000, !P0 ;  /* 0x634000000d0d7807 */ /* 0x000fc60004000000 */
[----:B------:R-:W-:Y:S01]  /*0310*/  VIADD R20, R19, 0xffffffff ;  /* 0xffffffff13147836 */ /* 0x000fe20000000000 */
[----:B0-----:R-:W-:-:S08]  /*0320*/  DFMA R10, R8, -R2, 1 ;  /* 0x3ff00000080a742b */ /* 0x001fd00000000802 */
[----:B------:R-:W-:-:S08]  /*0330*/  DFMA R10, R10, R10, R10 ;  /* 0x0000000a0a0a722b */ /* 0x000fd0000000000a */
[----:B------:R-:W-:Y:S01]  /*0340*/  DFMA R14, R8, R10, R8 ;  /* 0x0000000a080e722b */ /* 0x000fe20000000008 */
[C-C-:B------:R-:W-:Y:S01]  /*0350*/  @!P1 LOP3.LUT R10, R13.reuse, 0x80000000, R5.reuse, 0xf8, !PT ;  /* 0x800000000d0a9812 */ /* 0x140fe200078ef805 */
[----:B------:R-:W-:Y:S01]  /*0360*/  IMAD.MOV.U32 R8, RZ, RZ, R4 ;  /* 0x000000ffff087224 */ /* 0x000fe200078e0004 */
[----:B------:R-:W-:Y:S02]  /*0370*/  LOP3.LUT R9, R13, 0x800fffff, R5, 0xf8, !PT ;  /* 0x800fffff0d097812 */ /* 0x000fe400078ef805 */
[----:B------:R-:W-:Y:S01]  /*0380*/  @!P1 LOP3.LUT R11, R10, 0x100000, RZ, 0xfc, !PT ;  /* 0x001000000a0b9812 */ /* 0x000fe200078efcff */
[----:B------:R-:W-:Y:S02]  /*0390*/  @!P1 IMAD.MOV.U32 R10, RZ, RZ, RZ ;  /* 0x000000ffff0a9224 */ /* 0x000fe400078e00ff */
[----:B------:R-:W-:-:S04]  /*03a0*/  DFMA R16, R14, -R2, 1 ;  /* 0x3ff000000e10742b */ /* 0x000fc80000000802 */
[----:B------:R-:W-:-:S04]  /*03b0*/  @!P1 DFMA R8, R8, 2, -R10 ;  /* 0x400000000808982b */ /* 0x000fc8000000080a */
[----:B------:R-:W-:-:S06]  /*03c0*/  DFMA R16, R14, R16, R14 ;  /* 0x000000100e10722b */ /* 0x000fcc000000000e */
[----:B------:R-:W-:Y:S02]  /*03d0*/  @!P1 LOP3.LUT R18, R9, 0x7ff00000, RZ, 0xc0, !PT ;  /* 0x7ff0000009129812 */ /* 0x000fe400078ec0ff */
[----:B------:R-:W-:-:S03]  /*03e0*/  DMUL R10, R16, R8 ;  /* 0x00000008100a7228 */ /* 0x000fc60000000000 */
[----:B------:R-:W-:-:S05]  /*03f0*/  VIADD R12, R18, 0xffffffff ;  /* 0xffffffff120c7836 */ /* 0x000fca0000000000 */
[----:B------:R-:W-:Y:S01]  /*0400*/  DFMA R14, R10, -R2, R8 ;  /* 0x800000020a0e722b */ /* 0x000fe20000000008 */
[----:B------:R-:W-:-:S04]  /*0410*/  ISETP.GT.U32.AND P0, PT, R12, 0x7feffffe, PT ;  /* 0x7feffffe0c00780c */ /* 0x000fc80003f04070 */
[----:B------:R-:W-:-:S03]  /*0420*/  ISETP.GT.U32.OR P0, PT, R20, 0x7feffffe, P0 ;  /* 0x7feffffe1400780c */ /* 0x000fc60000704470 */
[----:B------:R-:W-:-:S10]  /*0430*/  DFMA R10, R16, R14, R10 ;  /* 0x0000000e100a722b */ /* 0x000fd4000000000a */
[----:B------:R-:W-:Y:S05]  /*0440*/  @P0 BRA `(.L_x_653) ;  /* 0x0000000000680947 */ /* 0x000fea0003800000 */
[----:B------:R-:W-:-:S05]  /*0450*/  IMAD.MOV.U32 R4, RZ, RZ, 0x40900000 ;  /* 0x40900000ff047424 */ /* 0x000fca00078e00ff */
[----:B------:R-:W-:-:S04]  /*0460*/  VIADDMNMX R7, R7, -R4, 0xb9600000, !PT ;  /* 0xb960000007077446 */ /* 0x000fc80007800904 */
[----:B------:R-:W-:-:S05]  /*0470*/  VIMNMX R4, PT, PT, R7, 0x46a00000, PT ;  /* 0x46a0000007047848 */ /* 0x000fca0003fe0100 */
[----:B------:R-:W-:Y:S02]  /*0480*/  IMAD.IADD R7, R4, 0x1, -R13 ;  /* 0x0000000104077824 */ /* 0x000fe400078e0a0d */
[----:B------:R-:W-:Y:S02]  /*0490*/  IMAD.MOV.U32 R4, RZ, RZ, RZ ;  /* 0x000000ffff047224 */ /* 0x000fe400078e00ff */
[----:B------:R-:W-:-:S06]  /*04a0*/  VIADD R5, R7, 0x7fe00000 ;  /* 0x7fe0000007057836 */ /* 0x000fcc0000000000 */
[----:B------:R-:W-:-:S10]  /*04b0*/  DMUL R12, R10, R4 ;  /* 0x000000040a0c7228 */ /* 0x000fd40000000000 */
[----:B------:R-:W-:-:S13]  /*04c0*/  FSETP.GTU.AND P0, PT, |R13|, 1.469367938527859385e-39, PT ;  /* 0x001000000d00780b */ /* 0x000fda0003f0c200 */
[----:B------:R-:W-:Y:S05]  /*04d0*/  @P0 BRA `(.L_x_654) ;  /* 0x0000000000880947 */ /* 0x000fea0003800000 */
[----:B------:R-:W-:Y:S01]  /*04e0*/  DFMA R2, R10, -R2, R8 ;  /* 0x800000020a02722b */ /* 0x000fe20000000008 */
[----:B------:R-:W-:-:S09]  /*04f0*/  IMAD.MOV.U32 R4, RZ, RZ, RZ ;  /* 0x000000ffff047224 */ /* 0x000fd200078e00ff */
[C---:B------:R-:W-:Y:S02]  /*0500*/  FSETP.NEU.AND P0, PT, R3.reuse, RZ, PT ;  /* 0x000000ff0300720b */ /* 0x040fe40003f0d000 */
[----:B------:R-:W-:-:S04]  /*0510*/  LOP3.LUT R2, R3, 0x40944000, RZ, 0x3c, !PT ;  /* 0x4094400003027812 */ /* 0x000fc800078e3cff */
[----:B------:R-:W-:-:S04]  /*0520*/  LOP3.LUT R9, R2, 0x80000000, RZ, 0xc0, !PT ;  /* 0x8000000002097812 */ /* 0x000fc800078ec0ff */
[----:B------:R-:W-:-:S03]  /*0530*/  LOP3.LUT R5, R9, R5, RZ, 0xfc, !PT ;  /* 0x0000000509057212 */ /* 0x000fc600078efcff */
[----:B------:R-:W-:Y:S05]  /*0540*/  @!P0 BRA `(.L_x_654) ;  /* 0x00000000006c8947 */ /* 0x000fea0003800000 */
[----:B------:R-:W-:Y:S01]  /*0550*/  IMAD.MOV R3, RZ, RZ, -R7 ;  /* 0x000000ffff037224 */ /* 0x000fe200078e0a07 */
[----:B------:R-:W-:Y:S01]  /*0560*/  DMUL.RP R4, R10, R4 ;  /* 0x000000040a047228 */ /* 0x000fe20000008000 */
[----:B------:R-:W-:Y:S01]  /*0570*/  IMAD.MOV.U32 R2, RZ, RZ, RZ ;  /* 0x000000ffff027224 */ /* 0x000fe200078e00ff */
[----:B------:R-:W-:-:S05]  /*0580*/  IADD3 R7, PT, PT, -R7, -0x43300000, RZ ;  /* 0xbcd0000007077810 */ /* 0x000fca0007ffe1ff */
[----:B------:R-:W-:-:S03]  /*0590*/  DFMA R2, R12, -R2, R10 ;  /* 0x800000020c02722b */ /* 0x000fc6000000000a */
[----:B------:R-:W-:-:S07]  /*05a0*/  LOP3.LUT R9, R5, R9, RZ, 0x3c, !PT ;  /* 0x0000000905097212 */ /* 0x000fce00078e3cff */
[----:B------:R-:W-:-:S04]  /*05b0*/  FSETP.NEU.AND P0, PT, |R3|, R7, PT ;  /* 0x000000070300720b */ /* 0x000fc80003f0d200 */
[----:B------:R-:W-:Y:S02]  /*05c0*/  FSEL R12, R4, R12, !P0 ;  /* 0x0000000c040c7208 */ /* 0x000fe40004000000 */
[----:B------:R-:W-:Y:S01]  /*05d0*/  FSEL R13, R9, R13, !P0 ;  /* 0x0000000d090d7208 */ /* 0x000fe20004000000 */
[----:B------:R-:W-:Y:S06]  /*05e0*/  BRA `(.L_x_654) ;  /* 0x0000000000447947 */ /* 0x000fec0003800000 */
.L_x_653:
[----:B------:R-:W-:-:S14]  /*05f0*/  DSETP.NAN.AND P0, PT, R4, R4, PT ;  /* 0x000000040400722a */ /* 0x000fdc0003f08000 */
[----:B------:R-:W-:Y:S05]  /*0600*/  @P0 BRA `(.L_x_655) ;  /* 0x0000000000340947 */ /* 0x000fea0003800000 */
[----:B------:R-:W-:Y:S01]  /*0610*/  ISETP.NE.AND P0, PT, R18, R19, PT ;  /* 0x000000131200720c */ /* 0x000fe20003f05270 */
[----:B------:R-:W-:Y:S02]  /*0620*/  IMAD.MOV.U32 R12, RZ, RZ, 0x0 ;  /* 0x00000000ff0c7424 */ /* 0x000fe400078e00ff */
[----:B------:R-:W-:-:S10]  /*0630*/  IMAD.MOV.U32 R13, RZ, RZ, -0x80000 ;  /* 0xfff80000ff0d7424 */ /* 0x000fd400078e00ff */
[----:B------:R-:W-:Y:S05]  /*0640*/  @!P0 BRA `(.L_x_654) ;  /* 0x00000000002c8947 */ /* 0x000fea0003800000 */
[----:B------:R-:W-:Y:S02]  /*0650*/  ISETP.NE.AND P0, PT, R18, 0x7ff00000, PT ;  /* 0x7ff000001200780c */ /* 0x000fe40003f05270 */
[----:B------:R-:W-:Y:S02]  /*0660*/  LOP3.LUT R4, R5, 0x40944000, RZ, 0x3c, !PT ;  /* 0x4094400005047812 */ /* 0x000fe400078e3cff */
[----:B------:R-:W-:Y:S02]  /*0670*/  ISETP.EQ.OR P0, PT, R19, RZ, !P0 ;  /* 0x000000ff1300720c */ /* 0x000fe40004702670 */
[----:B------:R-:W-:-:S11]  /*0680*/  LOP3.LUT R13, R4, 0x80000000, RZ, 0xc0, !PT ;  /* 0x80000000040d7812 */ /* 0x000fd600078ec0ff */
[----:B------:R-:W-:Y:S01]  /*0690*/  @P0 LOP3.LUT R2, R13, 0x7ff00000, RZ, 0xfc, !PT ;  /* 0x7ff000000d020812 */ /* 0x000fe200078efcff */
[----:B------:R-:W-:Y:S02]  /*06a0*/  @!P0 IMAD.MOV.U32 R12, RZ, RZ, RZ ;  /* 0x000000ffff0c8224 */ /* 0x000fe400078e00ff */
[----:B------:R-:W-:Y:S02]  /*06b0*/  @P0 IMAD.MOV.U32 R12, RZ, RZ, RZ ;  /* 0x000000ffff0c0224 */ /* 0x000fe400078e00ff */
[----:B------:R-:W-:Y:S01]  /*06c0*/  @P0 IMAD.MOV.U32 R13, RZ, RZ, R2 ;  /* 0x000000ffff0d0224 */ /* 0x000fe200078e0002 */
[----:B------:R-:W-:Y:S06]  /*06d0*/  BRA `(.L_x_654) ;  /* 0x0000000000087947 */ /* 0x000fec0003800000 */
.L_x_655:
[----:B------:R-:W-:Y:S01]  /*06e0*/  LOP3.LUT R13, R5, 0x80000, RZ, 0xfc, !PT ;  /* 0x00080000050d7812 */ /* 0x000fe200078efcff */
[----:B------:R-:W-:-:S07]  /*06f0*/  IMAD.MOV.U32 R12, RZ, RZ, R4 ;  /* 0x000000ffff0c7224 */ /* 0x000fce00078e0004 */
.L_x_654:
[----:B------:R-:W-:Y:S05]  /*0700*/  BSYNC.RECONVERGENT B1 ;  /* 0x0000000000017941 */ /* 0x000fea0003800200 */
.L_x_652:
[----:B------:R-:W-:Y:S02]  /*0710*/  IMAD.MOV.U32 R7, RZ, RZ, 0x0 ;  /* 0x00000000ff077424 */ /* 0x000fe400078e00ff */
[----:B------:R-:W-:Y:S02]  /*0720*/  IMAD.MOV.U32 R2, RZ, RZ, R12 ;  /* 0x000000ffff027224 */ /* 0x000fe400078e000c */
[----:B------:R-:W-:Y:S01]  /*0730*/  IMAD.MOV.U32 R3, RZ, RZ, R13 ;  /* 0x000000ffff037224 */ /* 0x000fe200078e000d */
[----:B------:R-:W-:Y:S06]  /*0740*/  RET.REL.NODEC R6 `(_Z21finalizeResultsKernelPKmPdi) ;  /* 0xfffffff8062c7950 */ /* 0x000fec0003c3ffff */
.L_x_656:
        /* <DEDUP_REMOVED lines=11> */
.L_x_661:


//--------------------- .nv.global.init           --------------------------
	.section	.nv.global.init,"aw",@progbits
	.align	4
.nv.global.init:
	.type		mrg32k3aM1SubSeq,@object
	.size		mrg32k3aM1SubSeq,(mrg32k3aM2SubSeq - mrg32k3aM1SubSeq)
mrg32k3aM1SubSeq:
        /*0000*/ 	.byte	0x0b, 0xcc, 0xee, 0x04, 0x73, 0x29, 0x8b, 0x6f, 0xf6, 0x53, 0x03, 0xf6, 0x23, 0xf6, 0xea, 0xda
        /* <DEDUP_REMOVED lines=125> */
	.type		mrg32k3aM2SubSeq,@object
	.size		mrg32k3aM2SubSeq,(mrg32k3aM1 - mrg32k3aM2SubSeq)
mrg32k3aM2SubSeq:
        /* <DEDUP_REMOVED lines=126> */
	.type		mrg32k3aM1,@object
	.size		mrg32k3aM1,(mrg32k3aM1Seq - mrg32k3aM1)
mrg32k3aM1:
        /* <DEDUP_REMOVED lines=144> */
	.type		mrg32k3aM1Seq,@object
	.size		mrg32k3aM1Seq,(mrg32k3aM2 - mrg32k3aM1Seq)
mrg32k3aM1Seq:
        /* <DEDUP_REMOVED lines=144> */
	.type		mrg32k3aM2,@object
	.size		mrg32k3aM2,(mrg32k3aM2Seq - mrg32k3aM2)
mrg32k3aM2:
        /* <DEDUP_REMOVED lines=144> */
	.type		mrg32k3aM2Seq,@object
	.size		mrg32k3aM2Seq,(precalc_xorwow_matrix - mrg32k3aM2Seq)
mrg32k3aM2Seq:
        /* <DEDUP_REMOVED lines=144> */
	.type		precalc_xorwow_matrix,@object
	.size		precalc_xorwow_matrix,(precalc_xorwow_offset_matrix - precalc_xorwow_matrix)
precalc_xorwow_matrix:
        /* <DEDUP_REMOVED lines=6400> */
	.type		precalc_xorwow_offset_matrix,@object
	.size		precalc_xorwow_offset_matrix,(.L_1 - precalc_xorwow_offset_matrix)
precalc_xorwow_offset_matrix:
        /* <DEDUP_REMOVED lines=6400> */
.L_1:


//--------------------- .nv.shared.reserved.0     --------------------------
	.section	.nv.shared.reserved.0,"aw",@nobits
	.weak		__nv_reservedSMEM_offset_0_alias
	.size		__nv_reservedSMEM_offset_0_alias, 0, 64
	.other		__nv_reservedSMEM_offset_0_alias,@"STO_CUDA_RESERVED_SHARED STV_DEFAULT"
__nv_reservedSMEM_offset_0_alias:
	.zero		0
	.zero		64


//--------------------- .nv.constant0._Z33reproduceAndMutateKernel_AdaptivePKiPiS0_P17curandStateXORWOWiiifii --------------------------
	.section	.nv.constant0._Z33reproduceAndMutateKernel_AdaptivePKiPiS0_P17curandStateXORWOWiiifii,"a",@progbits
	.sectionflags	@""
	.align	4
.nv.constant0._Z33reproduceAndMutateKernel_AdaptivePKiPiS0_P17curandStateXORWOWiiifii:
	.zero		952


//--------------------- .nv.constant0._Z24calculateDiversityKernelPKiPfii --------------------------
	.section	.nv.constant0._Z24calculateDiversityKernelPKiPfii,"a",@progbits
	.sectionflags	@""
	.align	4
.nv.constant0._Z24calculateDiversityKernelPKiPfii:
	.zero		920


//--------------------- .nv.constant0._Z16initCurandKernelP17curandStateXORWOWyi --------------------------
	.section	.nv.constant0._Z16initCurandKernelP17curandStateXORWOWyi,"a",@progbits
	.sectionflags	@""
	.align	4
.nv.constant0._Z16initCurandKernelP17curandStateXORWOWyi:
	.zero		916


//--------------------- .nv.constant0._Z34evaluatePopulationKernel_OptimizedPKiS0_PKfPmiiS3_ --------------------------
	.section	.nv.constant0._Z34evaluatePopulationKernel_OptimizedPKiS0_PKfPmiiS3_,"a",@progbits
	.sectionflags	@""
	.align	4
.nv.constant0._Z34evaluatePopulationKernel_OptimizedPKiS0_PKfPmiiS3_:
	.zero		944


//--------------------- .nv.constant0._Z21finalizeResultsKernelPKmPdi --------------------------
	.section	.nv.constant0._Z21finalizeResultsKernelPKmPdi,"a",@progbits
	.sectionflags	@""
	.align	4
.nv.constant0._Z21finalizeResultsKernelPKmPdi:
	.zero		916


//--------------------- SYMBOLS --------------------------

	.type		.nv.reservedSmem.offset0,@object
	.size		.nv.reservedSmem.offset0,0x4
